//
// Generated by NVIDIA NVVM Compiler
//
// Compiler Build ID: CL-36424714
// Cuda compilation tools, release 13.0, V13.0.88
// Based on NVVM 20.0.0
//

.version 9.0
.target sm_100
.address_size 64

	// .globl	_Z19BLOCK_SPARSE_MATMULILi64ELi16ELi32ELi8ELi1ELi8EEvPfS0_PiS1_S0_S0_iii
// _ZZ19BLOCK_SPARSE_MATMULILi64ELi16ELi32ELi8ELi1ELi8EEvPfS0_PiS1_S0_S0_iiiE2As has been demoted
// _ZZ19BLOCK_SPARSE_MATMULILi64ELi16ELi32ELi8ELi1ELi8EEvPfS0_PiS1_S0_S0_iiiE2Bs has been demoted

.visible .entry _Z19BLOCK_SPARSE_MATMULILi64ELi16ELi32ELi8ELi1ELi8EEvPfS0_PiS1_S0_S0_iii(
	.param .u64 .ptr .align 1 _Z19BLOCK_SPARSE_MATMULILi64ELi16ELi32ELi8ELi1ELi8EEvPfS0_PiS1_S0_S0_iii_param_0,
	.param .u64 .ptr .align 1 _Z19BLOCK_SPARSE_MATMULILi64ELi16ELi32ELi8ELi1ELi8EEvPfS0_PiS1_S0_S0_iii_param_1,
	.param .u64 .ptr .align 1 _Z19BLOCK_SPARSE_MATMULILi64ELi16ELi32ELi8ELi1ELi8EEvPfS0_PiS1_S0_S0_iii_param_2,
	.param .u64 .ptr .align 1 _Z19BLOCK_SPARSE_MATMULILi64ELi16ELi32ELi8ELi1ELi8EEvPfS0_PiS1_S0_S0_iii_param_3,
	.param .u64 .ptr .align 1 _Z19BLOCK_SPARSE_MATMULILi64ELi16ELi32ELi8ELi1ELi8EEvPfS0_PiS1_S0_S0_iii_param_4,
	.param .u64 .ptr .align 1 _Z19BLOCK_SPARSE_MATMULILi64ELi16ELi32ELi8ELi1ELi8EEvPfS0_PiS1_S0_S0_iii_param_5,
	.param .u32 _Z19BLOCK_SPARSE_MATMULILi64ELi16ELi32ELi8ELi1ELi8EEvPfS0_PiS1_S0_S0_iii_param_6,
	.param .u32 _Z19BLOCK_SPARSE_MATMULILi64ELi16ELi32ELi8ELi1ELi8EEvPfS0_PiS1_S0_S0_iii_param_7,
	.param .u32 _Z19BLOCK_SPARSE_MATMULILi64ELi16ELi32ELi8ELi1ELi8EEvPfS0_PiS1_S0_S0_iii_param_8
)
{
	.reg .pred 	%p<3>;
	.reg .b32 	%r<83>;
	.reg .b32 	%f<1659>;
	.reg .b64 	%rd<58>;
	// demoted variable
	.shared .align 4 .b8 _ZZ19BLOCK_SPARSE_MATMULILi64ELi16ELi32ELi8ELi1ELi8EEvPfS0_PiS1_S0_S0_iiiE2As[4096];
	// demoted variable
	.shared .align 4 .b8 _ZZ19BLOCK_SPARSE_MATMULILi64ELi16ELi32ELi8ELi1ELi8EEvPfS0_PiS1_S0_S0_iiiE2Bs[2048];
	ld.param.u64 	%rd6, [_Z19BLOCK_SPARSE_MATMULILi64ELi16ELi32ELi8ELi1ELi8EEvPfS0_PiS1_S0_S0_iii_param_2];
	cvta.to.global.u64 	%rd7, %rd6;
	mov.u32 	%r15, %ctaid.x;
	mov.u32 	%r1, %tid.y;
	mov.u32 	%r2, %tid.x;
	mul.wide.u32 	%rd8, %r15, 4;
	add.s64 	%rd9, %rd7, %rd8;
	ld.global.u32 	%r82, [%rd9];
	ld.global.u32 	%r4, [%rd9+4];
	setp.ge.s32 	%p1, %r82, %r4;
	mov.f32 	%f1595, 0f00000000;
	mov.f32 	%f1596, %f1595;
	mov.f32 	%f1597, %f1595;
	mov.f32 	%f1598, %f1595;
	mov.f32 	%f1599, %f1595;
	mov.f32 	%f1600, %f1595;
	mov.f32 	%f1601, %f1595;
	mov.f32 	%f1602, %f1595;
	mov.f32 	%f1603, %f1595;
	mov.f32 	%f1604, %f1595;
	mov.f32 	%f1605, %f1595;
	mov.f32 	%f1606, %f1595;
	mov.f32 	%f1607, %f1595;
	mov.f32 	%f1608, %f1595;
	mov.f32 	%f1609, %f1595;
	mov.f32 	%f1610, %f1595;
	mov.f32 	%f1611, %f1595;
	mov.f32 	%f1612, %f1595;
	mov.f32 	%f1613, %f1595;
	mov.f32 	%f1614, %f1595;
	mov.f32 	%f1615, %f1595;
	mov.f32 	%f1616, %f1595;
	mov.f32 	%f1617, %f1595;
	mov.f32 	%f1618, %f1595;
	mov.f32 	%f1619, %f1595;
	mov.f32 	%f1620, %f1595;
	mov.f32 	%f1621, %f1595;
	mov.f32 	%f1622, %f1595;
	mov.f32 	%f1623, %f1595;
	mov.f32 	%f1624, %f1595;
	mov.f32 	%f1625, %f1595;
	mov.f32 	%f1626, %f1595;
	mov.f32 	%f1627, %f1595;
	mov.f32 	%f1628, %f1595;
	mov.f32 	%f1629, %f1595;
	mov.f32 	%f1630, %f1595;
	mov.f32 	%f1631, %f1595;
	mov.f32 	%f1632, %f1595;
	mov.f32 	%f1633, %f1595;
	mov.f32 	%f1634, %f1595;
	mov.f32 	%f1635, %f1595;
	mov.f32 	%f1636, %f1595;
	mov.f32 	%f1637, %f1595;
	mov.f32 	%f1638, %f1595;
	mov.f32 	%f1639, %f1595;
	mov.f32 	%f1640, %f1595;
	mov.f32 	%f1641, %f1595;
	mov.f32 	%f1642, %f1595;
	mov.f32 	%f1643, %f1595;
	mov.f32 	%f1644, %f1595;
	mov.f32 	%f1645, %f1595;
	mov.f32 	%f1646, %f1595;
	mov.f32 	%f1647, %f1595;
	mov.f32 	%f1648, %f1595;
	mov.f32 	%f1649, %f1595;
	mov.f32 	%f1650, %f1595;
	mov.f32 	%f1651, %f1595;
	mov.f32 	%f1652, %f1595;
	mov.f32 	%f1653, %f1595;
	mov.f32 	%f1654, %f1595;
	mov.f32 	%f1655, %f1595;
	mov.f32 	%f1656, %f1595;
	mov.f32 	%f1657, %f1595;
	mov.f32 	%f1658, %f1595;
	@%p1 bra 	$L__BB0_3;
	shl.b32 	%r16, %r1, 2;
	add.s32 	%r17, %r16, %r2;
	shl.b32 	%r18, %r17, 2;
	and.b32  	%r19, %r18, 28;
	and.b32  	%r20, %r18, 32736;
	sub.s32 	%r81, %r82, %r4;
	shl.b32 	%r21, %r82, 9;
	add.s32 	%r22, %r21, %r20;
	or.b32  	%r80, %r22, %r19;
	mov.f32 	%f1595, 0f00000000;
$L__BB0_2:
	ld.param.u32 	%r78, [_Z19BLOCK_SPARSE_MATMULILi64ELi16ELi32ELi8ELi1ELi8EEvPfS0_PiS1_S0_S0_iii_param_7];
	ld.param.u64 	%rd55, [_Z19BLOCK_SPARSE_MATMULILi64ELi16ELi32ELi8ELi1ELi8EEvPfS0_PiS1_S0_S0_iii_param_3];
	ld.param.u64 	%rd54, [_Z19BLOCK_SPARSE_MATMULILi64ELi16ELi32ELi8ELi1ELi8EEvPfS0_PiS1_S0_S0_iii_param_1];
	ld.param.u64 	%rd53, [_Z19BLOCK_SPARSE_MATMULILi64ELi16ELi32ELi8ELi1ELi8EEvPfS0_PiS1_S0_S0_iii_param_0];
	mul.wide.s32 	%rd10, %r82, 4;
	cvta.to.global.u64 	%rd11, %rd55;
	add.s64 	%rd12, %rd11, %rd10;
	ld.global.u32 	%r23, [%rd12];
	shl.b32 	%r24, %r23, 4;
	shl.b32 	%r26, %r2, 2;
	and.b32  	%r27, %r26, 12;
	or.b32  	%r28, %r24, %r27;
	mov.u32 	%r29, %tid.y;
	shl.b32 	%r30, %r29, 2;
	add.s32 	%r31, %r30, %r2;
	shr.u32 	%r32, %r31, 2;
	mov.u32 	%r33, %ctaid.y;
	shl.b32 	%r34, %r33, 6;
	add.s32 	%r35, %r32, %r34;
	mad.lo.s32 	%r36, %r35, %r78, %r28;
	cvta.to.global.u64 	%rd13, %rd53;
	mul.wide.s32 	%rd14, %r36, 4;
	add.s64 	%rd15, %rd13, %rd14;
	ld.global.v4.f32 	{%f195, %f196, %f197, %f198}, [%rd15];
	shl.b32 	%r37, %r32, 6;
	shl.b32 	%r38, %r2, 4;
	and.b32  	%r39, %r38, 48;
	or.b32  	%r40, %r37, %r39;
	mov.u32 	%r41, _ZZ19BLOCK_SPARSE_MATMULILi64ELi16ELi32ELi8ELi1ELi8EEvPfS0_PiS1_S0_S0_iiiE2As;
	add.s32 	%r42, %r41, %r40;
	st.shared.v4.f32 	[%r42], {%f195, %f196, %f197, %f198};
	shl.b32 	%r43, %r78, 3;
	add.s32 	%r44, %r36, %r43;
	mul.wide.s32 	%rd16, %r44, 4;
	add.s64 	%rd17, %rd13, %rd16;
	ld.global.v4.f32 	{%f199, %f200, %f201, %f202}, [%rd17];
	st.shared.v4.f32 	[%r42+512], {%f199, %f200, %f201, %f202};
	shl.b32 	%r45, %r78, 4;
	add.s32 	%r46, %r36, %r45;
	mul.wide.s32 	%rd18, %r46, 4;
	add.s64 	%rd19, %rd13, %rd18;
	ld.global.v4.f32 	{%f203, %f204, %f205, %f206}, [%rd19];
	st.shared.v4.f32 	[%r42+1024], {%f203, %f204, %f205, %f206};
	add.s32 	%r47, %r46, %r43;
	mul.wide.s32 	%rd20, %r47, 4;
	add.s64 	%rd21, %rd13, %rd20;
	ld.global.v4.f32 	{%f207, %f208, %f209, %f210}, [%rd21];
	st.shared.v4.f32 	[%r42+1536], {%f207, %f208, %f209, %f210};
	shl.b32 	%r48, %r78, 5;
	add.s32 	%r49, %r36, %r48;
	mul.wide.s32 	%rd22, %r49, 4;
	add.s64 	%rd23, %rd13, %rd22;
	ld.global.v4.f32 	{%f211, %f212, %f213, %f214}, [%rd23];
	st.shared.v4.f32 	[%r42+2048], {%f211, %f212, %f213, %f214};
	add.s32 	%r50, %r49, %r43;
	mul.wide.s32 	%rd24, %r50, 4;
	add.s64 	%rd25, %rd13, %rd24;
	ld.global.v4.f32 	{%f215, %f216, %f217, %f218}, [%rd25];
	st.shared.v4.f32 	[%r42+2560], {%f215, %f216, %f217, %f218};
	add.s32 	%r51, %r49, %r45;
	mul.wide.s32 	%rd26, %r51, 4;
	add.s64 	%rd27, %rd13, %rd26;
	ld.global.v4.f32 	{%f219, %f220, %f221, %f222}, [%rd27];
	st.shared.v4.f32 	[%r42+3072], {%f219, %f220, %f221, %f222};
	add.s32 	%r52, %r51, %r43;
	mul.wide.s32 	%rd28, %r52, 4;
	add.s64 	%rd29, %rd13, %rd28;
	ld.global.v4.f32 	{%f223, %f224, %f225, %f226}, [%rd29];
	st.shared.v4.f32 	[%r42+3584], {%f223, %f224, %f225, %f226};
	cvta.to.global.u64 	%rd30, %rd54;
	mul.wide.s32 	%rd31, %r80, 4;
	add.s64 	%rd32, %rd30, %rd31;
	ld.global.v4.f32 	{%f227, %f228, %f229, %f230}, [%rd32];
	shl.b32 	%r53, %r31, 4;
	mov.u32 	%r54, _ZZ19BLOCK_SPARSE_MATMULILi64ELi16ELi32ELi8ELi1ELi8EEvPfS0_PiS1_S0_S0_iiiE2Bs;
	add.s32 	%r55, %r54, %r53;
	st.shared.v4.f32 	[%r55], {%f227, %f228, %f229, %f230};
	ld.global.v4.f32 	{%f231, %f232, %f233, %f234}, [%rd32+512];
	st.shared.v4.f32 	[%r55+512], {%f231, %f232, %f233, %f234};
	ld.global.v4.f32 	{%f235, %f236, %f237, %f238}, [%rd32+1024];
	st.shared.v4.f32 	[%r55+1024], {%f235, %f236, %f237, %f238};
	ld.global.v4.f32 	{%f239, %f240, %f241, %f242}, [%rd32+1536];
	st.shared.v4.f32 	[%r55+1536], {%f239, %f240, %f241, %f242};
	bar.sync 	0;
	shl.b32 	%r56, %r29, 6;
	add.s32 	%r57, %r41, %r56;
	ld.shared.f32 	%f243, [%r57];
	ld.shared.f32 	%f244, [%r57+512];
	ld.shared.f32 	%f245, [%r57+1024];
	ld.shared.f32 	%f246, [%r57+1536];
	ld.shared.f32 	%f247, [%r57+2048];
	ld.shared.f32 	%f248, [%r57+2560];
	ld.shared.f32 	%f249, [%r57+3072];
	ld.shared.f32 	%f250, [%r57+3584];
	add.s32 	%r58, %r54, %r26;
	ld.shared.f32 	%f251, [%r58];
	ld.shared.f32 	%f252, [%r58+16];
	ld.shared.f32 	%f253, [%r58+32];
	ld.shared.f32 	%f254, [%r58+48];
	ld.shared.f32 	%f255, [%r58+64];
	ld.shared.f32 	%f256, [%r58+80];
	ld.shared.f32 	%f257, [%r58+96];
	ld.shared.f32 	%f258, [%r58+112];
	fma.rn.f32 	%f259, %f243, %f251, %f1634;
	fma.rn.f32 	%f260, %f244, %f251, %f1633;
	fma.rn.f32 	%f261, %f245, %f251, %f1632;
	fma.rn.f32 	%f262, %f246, %f251, %f1631;
	fma.rn.f32 	%f263, %f247, %f251, %f1630;
	fma.rn.f32 	%f264, %f248, %f251, %f1629;
	fma.rn.f32 	%f265, %f249, %f251, %f1628;
	fma.rn.f32 	%f266, %f250, %f251, %f1627;
	fma.rn.f32 	%f267, %f243, %f252, %f1626;
	fma.rn.f32 	%f268, %f244, %f252, %f1625;
	fma.rn.f32 	%f269, %f245, %f252, %f1624;
	fma.rn.f32 	%f270, %f246, %f252, %f1623;
	fma.rn.f32 	%f271, %f247, %f252, %f1622;
	fma.rn.f32 	%f272, %f248, %f252, %f1621;
	fma.rn.f32 	%f273, %f249, %f252, %f1620;
	fma.rn.f32 	%f274, %f250, %f252, %f1619;
	fma.rn.f32 	%f275, %f243, %f253, %f1618;
	fma.rn.f32 	%f276, %f244, %f253, %f1617;
	fma.rn.f32 	%f277, %f245, %f253, %f1616;
	fma.rn.f32 	%f278, %f246, %f253, %f1615;
	fma.rn.f32 	%f279, %f247, %f253, %f1614;
	fma.rn.f32 	%f280, %f248, %f253, %f1613;
	fma.rn.f32 	%f281, %f249, %f253, %f1612;
	fma.rn.f32 	%f282, %f250, %f253, %f1611;
	fma.rn.f32 	%f283, %f243, %f254, %f1610;
	fma.rn.f32 	%f284, %f244, %f254, %f1609;
	fma.rn.f32 	%f285, %f245, %f254, %f1608;
	fma.rn.f32 	%f286, %f246, %f254, %f1607;
	fma.rn.f32 	%f287, %f247, %f254, %f1606;
	fma.rn.f32 	%f288, %f248, %f254, %f1605;
	fma.rn.f32 	%f289, %f249, %f254, %f1604;
	fma.rn.f32 	%f290, %f250, %f254, %f1603;
	fma.rn.f32 	%f291, %f243, %f255, %f1602;
	fma.rn.f32 	%f292, %f244, %f255, %f1601;
	fma.rn.f32 	%f293, %f245, %f255, %f1600;
	fma.rn.f32 	%f294, %f246, %f255, %f1599;
	fma.rn.f32 	%f295, %f247, %f255, %f1598;
	fma.rn.f32 	%f296, %f248, %f255, %f1597;
	fma.rn.f32 	%f297, %f249, %f255, %f1596;
	fma.rn.f32 	%f298, %f250, %f255, %f1595;
	fma.rn.f32 	%f299, %f243, %f256, %f1635;
	fma.rn.f32 	%f300, %f244, %f256, %f1636;
	fma.rn.f32 	%f301, %f245, %f256, %f1637;
	fma.rn.f32 	%f302, %f246, %f256, %f1638;
	fma.rn.f32 	%f303, %f247, %f256, %f1639;
	fma.rn.f32 	%f304, %f248, %f256, %f1640;
	fma.rn.f32 	%f305, %f249, %f256, %f1641;
	fma.rn.f32 	%f306, %f250, %f256, %f1642;
	fma.rn.f32 	%f307, %f243, %f257, %f1643;
	fma.rn.f32 	%f308, %f244, %f257, %f1644;
	fma.rn.f32 	%f309, %f245, %f257, %f1645;
	fma.rn.f32 	%f310, %f246, %f257, %f1646;
	fma.rn.f32 	%f311, %f247, %f257, %f1647;
	fma.rn.f32 	%f312, %f248, %f257, %f1648;
	fma.rn.f32 	%f313, %f249, %f257, %f1649;
	fma.rn.f32 	%f314, %f250, %f257, %f1650;
	fma.rn.f32 	%f315, %f243, %f258, %f1651;
	fma.rn.f32 	%f316, %f244, %f258, %f1652;
	fma.rn.f32 	%f317, %f245, %f258, %f1653;
	fma.rn.f32 	%f318, %f246, %f258, %f1654;
	fma.rn.f32 	%f319, %f247, %f258, %f1655;
	fma.rn.f32 	%f320, %f248, %f258, %f1656;
	fma.rn.f32 	%f321, %f249, %f258, %f1657;
	fma.rn.f32 	%f322, %f250, %f258, %f1658;
	ld.shared.f32 	%f323, [%r57+4];
	ld.shared.f32 	%f324, [%r57+516];
	ld.shared.f32 	%f325, [%r57+1028];
	ld.shared.f32 	%f326, [%r57+1540];
	ld.shared.f32 	%f327, [%r57+2052];
	ld.shared.f32 	%f328, [%r57+2564];
	ld.shared.f32 	%f329, [%r57+3076];
	ld.shared.f32 	%f330, [%r57+3588];
	ld.shared.f32 	%f331, [%r58+128];
	ld.shared.f32 	%f332, [%r58+144];
	ld.shared.f32 	%f333, [%r58+160];
	ld.shared.f32 	%f334, [%r58+176];
	ld.shared.f32 	%f335, [%r58+192];
	ld.shared.f32 	%f336, [%r58+208];
	ld.shared.f32 	%f337, [%r58+224];
	ld.shared.f32 	%f338, [%r58+240];
	fma.rn.f32 	%f339, %f323, %f331, %f259;
	fma.rn.f32 	%f340, %f324, %f331, %f260;
	fma.rn.f32 	%f341, %f325, %f331, %f261;
	fma.rn.f32 	%f342, %f326, %f331, %f262;
	fma.rn.f32 	%f343, %f327, %f331, %f263;
	fma.rn.f32 	%f344, %f328, %f331, %f264;
	fma.rn.f32 	%f345, %f329, %f331, %f265;
	fma.rn.f32 	%f346, %f330, %f331, %f266;
	fma.rn.f32 	%f347, %f323, %f332, %f267;
	fma.rn.f32 	%f348, %f324, %f332, %f268;
	fma.rn.f32 	%f349, %f325, %f332, %f269;
	fma.rn.f32 	%f350, %f326, %f332, %f270;
	fma.rn.f32 	%f351, %f327, %f332, %f271;
	fma.rn.f32 	%f352, %f328, %f332, %f272;
	fma.rn.f32 	%f353, %f329, %f332, %f273;
	fma.rn.f32 	%f354, %f330, %f332, %f274;
	fma.rn.f32 	%f355, %f323, %f333, %f275;
	fma.rn.f32 	%f356, %f324, %f333, %f276;
	fma.rn.f32 	%f357, %f325, %f333, %f277;
	fma.rn.f32 	%f358, %f326, %f333, %f278;
	fma.rn.f32 	%f359, %f327, %f333, %f279;
	fma.rn.f32 	%f360, %f328, %f333, %f280;
	fma.rn.f32 	%f361, %f329, %f333, %f281;
	fma.rn.f32 	%f362, %f330, %f333, %f282;
	fma.rn.f32 	%f363, %f323, %f334, %f283;
	fma.rn.f32 	%f364, %f324, %f334, %f284;
	fma.rn.f32 	%f365, %f325, %f334, %f285;
	fma.rn.f32 	%f366, %f326, %f334, %f286;
	fma.rn.f32 	%f367, %f327, %f334, %f287;
	fma.rn.f32 	%f368, %f328, %f334, %f288;
	fma.rn.f32 	%f369, %f329, %f334, %f289;
	fma.rn.f32 	%f370, %f330, %f334, %f290;
	fma.rn.f32 	%f371, %f323, %f335, %f291;
	fma.rn.f32 	%f372, %f324, %f335, %f292;
	fma.rn.f32 	%f373, %f325, %f335, %f293;
	fma.rn.f32 	%f374, %f326, %f335, %f294;
	fma.rn.f32 	%f375, %f327, %f335, %f295;
	fma.rn.f32 	%f376, %f328, %f335, %f296;
	fma.rn.f32 	%f377, %f329, %f335, %f297;
	fma.rn.f32 	%f378, %f330, %f335, %f298;
	fma.rn.f32 	%f379, %f323, %f336, %f299;
	fma.rn.f32 	%f380, %f324, %f336, %f300;
	fma.rn.f32 	%f381, %f325, %f336, %f301;
	fma.rn.f32 	%f382, %f326, %f336, %f302;
	fma.rn.f32 	%f383, %f327, %f336, %f303;
	fma.rn.f32 	%f384, %f328, %f336, %f304;
	fma.rn.f32 	%f385, %f329, %f336, %f305;
	fma.rn.f32 	%f386, %f330, %f336, %f306;
	fma.rn.f32 	%f387, %f323, %f337, %f307;
	fma.rn.f32 	%f388, %f324, %f337, %f308;
	fma.rn.f32 	%f389, %f325, %f337, %f309;
	fma.rn.f32 	%f390, %f326, %f337, %f310;
	fma.rn.f32 	%f391, %f327, %f337, %f311;
	fma.rn.f32 	%f392, %f328, %f337, %f312;
	fma.rn.f32 	%f393, %f329, %f337, %f313;
	fma.rn.f32 	%f394, %f330, %f337, %f314;
	fma.rn.f32 	%f395, %f323, %f338, %f315;
	fma.rn.f32 	%f396, %f324, %f338, %f316;
	fma.rn.f32 	%f397, %f325, %f338, %f317;
	fma.rn.f32 	%f398, %f326, %f338, %f318;
	fma.rn.f32 	%f399, %f327, %f338, %f319;
	fma.rn.f32 	%f400, %f328, %f338, %f320;
	fma.rn.f32 	%f401, %f329, %f338, %f321;
	fma.rn.f32 	%f402, %f330, %f338, %f322;
	ld.shared.f32 	%f403, [%r57+8];
	ld.shared.f32 	%f404, [%r57+520];
	ld.shared.f32 	%f405, [%r57+1032];
	ld.shared.f32 	%f406, [%r57+1544];
	ld.shared.f32 	%f407, [%r57+2056];
	ld.shared.f32 	%f408, [%r57+2568];
	ld.shared.f32 	%f409, [%r57+3080];
	ld.shared.f32 	%f410, [%r57+3592];
	ld.shared.f32 	%f411, [%r58+256];
	ld.shared.f32 	%f412, [%r58+272];
	ld.shared.f32 	%f413, [%r58+288];
	ld.shared.f32 	%f414, [%r58+304];
	ld.shared.f32 	%f415, [%r58+320];
	ld.shared.f32 	%f416, [%r58+336];
	ld.shared.f32 	%f417, [%r58+352];
	ld.shared.f32 	%f418, [%r58+368];
	fma.rn.f32 	%f419, %f403, %f411, %f339;
	fma.rn.f32 	%f420, %f404, %f411, %f340;
	fma.rn.f32 	%f421, %f405, %f411, %f341;
	fma.rn.f32 	%f422, %f406, %f411, %f342;
	fma.rn.f32 	%f423, %f407, %f411, %f343;
	fma.rn.f32 	%f424, %f408, %f411, %f344;
	fma.rn.f32 	%f425, %f409, %f411, %f345;
	fma.rn.f32 	%f426, %f410, %f411, %f346;
	fma.rn.f32 	%f427, %f403, %f412, %f347;
	fma.rn.f32 	%f428, %f404, %f412, %f348;
	fma.rn.f32 	%f429, %f405, %f412, %f349;
	fma.rn.f32 	%f430, %f406, %f412, %f350;
	fma.rn.f32 	%f431, %f407, %f412, %f351;
	fma.rn.f32 	%f432, %f408, %f412, %f352;
	fma.rn.f32 	%f433, %f409, %f412, %f353;
	fma.rn.f32 	%f434, %f410, %f412, %f354;
	fma.rn.f32 	%f435, %f403, %f413, %f355;
	fma.rn.f32 	%f436, %f404, %f413, %f356;
	fma.rn.f32 	%f437, %f405, %f413, %f357;
	fma.rn.f32 	%f438, %f406, %f413, %f358;
	fma.rn.f32 	%f439, %f407, %f413, %f359;
	fma.rn.f32 	%f440, %f408, %f413, %f360;
	fma.rn.f32 	%f441, %f409, %f413, %f361;
	fma.rn.f32 	%f442, %f410, %f413, %f362;
	fma.rn.f32 	%f443, %f403, %f414, %f363;
	fma.rn.f32 	%f444, %f404, %f414, %f364;
	fma.rn.f32 	%f445, %f405, %f414, %f365;
	fma.rn.f32 	%f446, %f406, %f414, %f366;
	fma.rn.f32 	%f447, %f407, %f414, %f367;
	fma.rn.f32 	%f448, %f408, %f414, %f368;
	fma.rn.f32 	%f449, %f409, %f414, %f369;
	fma.rn.f32 	%f450, %f410, %f414, %f370;
	fma.rn.f32 	%f451, %f403, %f415, %f371;
	fma.rn.f32 	%f452, %f404, %f415, %f372;
	fma.rn.f32 	%f453, %f405, %f415, %f373;
	fma.rn.f32 	%f454, %f406, %f415, %f374;
	fma.rn.f32 	%f455, %f407, %f415, %f375;
	fma.rn.f32 	%f456, %f408, %f415, %f376;
	fma.rn.f32 	%f457, %f409, %f415, %f377;
	fma.rn.f32 	%f458, %f410, %f415, %f378;
	fma.rn.f32 	%f459, %f403, %f416, %f379;
	fma.rn.f32 	%f460, %f404, %f416, %f380;
	fma.rn.f32 	%f461, %f405, %f416, %f381;
	fma.rn.f32 	%f462, %f406, %f416, %f382;
	fma.rn.f32 	%f463, %f407, %f416, %f383;
	fma.rn.f32 	%f464, %f408, %f416, %f384;
	fma.rn.f32 	%f465, %f409, %f416, %f385;
	fma.rn.f32 	%f466, %f410, %f416, %f386;
	fma.rn.f32 	%f467, %f403, %f417, %f387;
	fma.rn.f32 	%f468, %f404, %f417, %f388;
	fma.rn.f32 	%f469, %f405, %f417, %f389;
	fma.rn.f32 	%f470, %f406, %f417, %f390;
	fma.rn.f32 	%f471, %f407, %f417, %f391;
	fma.rn.f32 	%f472, %f408, %f417, %f392;
	fma.rn.f32 	%f473, %f409, %f417, %f393;
	fma.rn.f32 	%f474, %f410, %f417, %f394;
	fma.rn.f32 	%f475, %f403, %f418, %f395;
	fma.rn.f32 	%f476, %f404, %f418, %f396;
	fma.rn.f32 	%f477, %f405, %f418, %f397;
	fma.rn.f32 	%f478, %f406, %f418, %f398;
	fma.rn.f32 	%f479, %f407, %f418, %f399;
	fma.rn.f32 	%f480, %f408, %f418, %f400;
	fma.rn.f32 	%f481, %f409, %f418, %f401;
	fma.rn.f32 	%f482, %f410, %f418, %f402;
	ld.shared.f32 	%f483, [%r57+12];
	ld.shared.f32 	%f484, [%r57+524];
	ld.shared.f32 	%f485, [%r57+1036];
	ld.shared.f32 	%f486, [%r57+1548];
	ld.shared.f32 	%f487, [%r57+2060];
	ld.shared.f32 	%f488, [%r57+2572];
	ld.shared.f32 	%f489, [%r57+3084];
	ld.shared.f32 	%f490, [%r57+3596];
	ld.shared.f32 	%f491, [%r58+384];
	ld.shared.f32 	%f492, [%r58+400];
	ld.shared.f32 	%f493, [%r58+416];
	ld.shared.f32 	%f494, [%r58+432];
	ld.shared.f32 	%f495, [%r58+448];
	ld.shared.f32 	%f496, [%r58+464];
	ld.shared.f32 	%f497, [%r58+480];
	ld.shared.f32 	%f498, [%r58+496];
	fma.rn.f32 	%f499, %f483, %f491, %f419;
	fma.rn.f32 	%f500, %f484, %f491, %f420;
	fma.rn.f32 	%f501, %f485, %f491, %f421;
	fma.rn.f32 	%f502, %f486, %f491, %f422;
	fma.rn.f32 	%f503, %f487, %f491, %f423;
	fma.rn.f32 	%f504, %f488, %f491, %f424;
	fma.rn.f32 	%f505, %f489, %f491, %f425;
	fma.rn.f32 	%f506, %f490, %f491, %f426;
	fma.rn.f32 	%f507, %f483, %f492, %f427;
	fma.rn.f32 	%f508, %f484, %f492, %f428;
	fma.rn.f32 	%f509, %f485, %f492, %f429;
	fma.rn.f32 	%f510, %f486, %f492, %f430;
	fma.rn.f32 	%f511, %f487, %f492, %f431;
	fma.rn.f32 	%f512, %f488, %f492, %f432;
	fma.rn.f32 	%f513, %f489, %f492, %f433;
	fma.rn.f32 	%f514, %f490, %f492, %f434;
	fma.rn.f32 	%f515, %f483, %f493, %f435;
	fma.rn.f32 	%f516, %f484, %f493, %f436;
	fma.rn.f32 	%f517, %f485, %f493, %f437;
	fma.rn.f32 	%f518, %f486, %f493, %f438;
	fma.rn.f32 	%f519, %f487, %f493, %f439;
	fma.rn.f32 	%f520, %f488, %f493, %f440;
	fma.rn.f32 	%f521, %f489, %f493, %f441;
	fma.rn.f32 	%f522, %f490, %f493, %f442;
	fma.rn.f32 	%f523, %f483, %f494, %f443;
	fma.rn.f32 	%f524, %f484, %f494, %f444;
	fma.rn.f32 	%f525, %f485, %f494, %f445;
	fma.rn.f32 	%f526, %f486, %f494, %f446;
	fma.rn.f32 	%f527, %f487, %f494, %f447;
	fma.rn.f32 	%f528, %f488, %f494, %f448;
	fma.rn.f32 	%f529, %f489, %f494, %f449;
	fma.rn.f32 	%f530, %f490, %f494, %f450;
	fma.rn.f32 	%f531, %f483, %f495, %f451;
	fma.rn.f32 	%f532, %f484, %f495, %f452;
	fma.rn.f32 	%f533, %f485, %f495, %f453;
	fma.rn.f32 	%f534, %f486, %f495, %f454;
	fma.rn.f32 	%f535, %f487, %f495, %f455;
	fma.rn.f32 	%f536, %f488, %f495, %f456;
	fma.rn.f32 	%f537, %f489, %f495, %f457;
	fma.rn.f32 	%f538, %f490, %f495, %f458;
	fma.rn.f32 	%f539, %f483, %f496, %f459;
	fma.rn.f32 	%f540, %f484, %f496, %f460;
	fma.rn.f32 	%f541, %f485, %f496, %f461;
	fma.rn.f32 	%f542, %f486, %f496, %f462;
	fma.rn.f32 	%f543, %f487, %f496, %f463;
	fma.rn.f32 	%f544, %f488, %f496, %f464;
	fma.rn.f32 	%f545, %f489, %f496, %f465;
	fma.rn.f32 	%f546, %f490, %f496, %f466;
	fma.rn.f32 	%f547, %f483, %f497, %f467;
	fma.rn.f32 	%f548, %f484, %f497, %f468;
	fma.rn.f32 	%f549, %f485, %f497, %f469;
	fma.rn.f32 	%f550, %f486, %f497, %f470;
	fma.rn.f32 	%f551, %f487, %f497, %f471;
	fma.rn.f32 	%f552, %f488, %f497, %f472;
	fma.rn.f32 	%f553, %f489, %f497, %f473;
	fma.rn.f32 	%f554, %f490, %f497, %f474;
	fma.rn.f32 	%f555, %f483, %f498, %f475;
	fma.rn.f32 	%f556, %f484, %f498, %f476;
	fma.rn.f32 	%f557, %f485, %f498, %f477;
	fma.rn.f32 	%f558, %f486, %f498, %f478;
	fma.rn.f32 	%f559, %f487, %f498, %f479;
	fma.rn.f32 	%f560, %f488, %f498, %f480;
	fma.rn.f32 	%f561, %f489, %f498, %f481;
	fma.rn.f32 	%f562, %f490, %f498, %f482;
	ld.shared.f32 	%f563, [%r57+16];
	ld.shared.f32 	%f564, [%r57+528];
	ld.shared.f32 	%f565, [%r57+1040];
	ld.shared.f32 	%f566, [%r57+1552];
	ld.shared.f32 	%f567, [%r57+2064];
	ld.shared.f32 	%f568, [%r57+2576];
	ld.shared.f32 	%f569, [%r57+3088];
	ld.shared.f32 	%f570, [%r57+3600];
	ld.shared.f32 	%f571, [%r58+512];
	ld.shared.f32 	%f572, [%r58+528];
	ld.shared.f32 	%f573, [%r58+544];
	ld.shared.f32 	%f574, [%r58+560];
	ld.shared.f32 	%f575, [%r58+576];
	ld.shared.f32 	%f576, [%r58+592];
	ld.shared.f32 	%f577, [%r58+608];
	ld.shared.f32 	%f578, [%r58+624];
	fma.rn.f32 	%f579, %f563, %f571, %f499;
	fma.rn.f32 	%f580, %f564, %f571, %f500;
	fma.rn.f32 	%f581, %f565, %f571, %f501;
	fma.rn.f32 	%f582, %f566, %f571, %f502;
	fma.rn.f32 	%f583, %f567, %f571, %f503;
	fma.rn.f32 	%f584, %f568, %f571, %f504;
	fma.rn.f32 	%f585, %f569, %f571, %f505;
	fma.rn.f32 	%f586, %f570, %f571, %f506;
	fma.rn.f32 	%f587, %f563, %f572, %f507;
	fma.rn.f32 	%f588, %f564, %f572, %f508;
	fma.rn.f32 	%f589, %f565, %f572, %f509;
	fma.rn.f32 	%f590, %f566, %f572, %f510;
	fma.rn.f32 	%f591, %f567, %f572, %f511;
	fma.rn.f32 	%f592, %f568, %f572, %f512;
	fma.rn.f32 	%f593, %f569, %f572, %f513;
	fma.rn.f32 	%f594, %f570, %f572, %f514;
	fma.rn.f32 	%f595, %f563, %f573, %f515;
	fma.rn.f32 	%f596, %f564, %f573, %f516;
	fma.rn.f32 	%f597, %f565, %f573, %f517;
	fma.rn.f32 	%f598, %f566, %f573, %f518;
	fma.rn.f32 	%f599, %f567, %f573, %f519;
	fma.rn.f32 	%f600, %f568, %f573, %f520;
	fma.rn.f32 	%f601, %f569, %f573, %f521;
	fma.rn.f32 	%f602, %f570, %f573, %f522;
	fma.rn.f32 	%f603, %f563, %f574, %f523;
	fma.rn.f32 	%f604, %f564, %f574, %f524;
	fma.rn.f32 	%f605, %f565, %f574, %f525;
	fma.rn.f32 	%f606, %f566, %f574, %f526;
	fma.rn.f32 	%f607, %f567, %f574, %f527;
	fma.rn.f32 	%f608, %f568, %f574, %f528;
	fma.rn.f32 	%f609, %f569, %f574, %f529;
	fma.rn.f32 	%f610, %f570, %f574, %f530;
	fma.rn.f32 	%f611, %f563, %f575, %f531;
	fma.rn.f32 	%f612, %f564, %f575, %f532;
	fma.rn.f32 	%f613, %f565, %f575, %f533;
	fma.rn.f32 	%f614, %f566, %f575, %f534;
	fma.rn.f32 	%f615, %f567, %f575, %f535;
	fma.rn.f32 	%f616, %f568, %f575, %f536;
	fma.rn.f32 	%f617, %f569, %f575, %f537;
	fma.rn.f32 	%f618, %f570, %f575, %f538;
	fma.rn.f32 	%f619, %f563, %f576, %f539;
	fma.rn.f32 	%f620, %f564, %f576, %f540;
	fma.rn.f32 	%f621, %f565, %f576, %f541;
	fma.rn.f32 	%f622, %f566, %f576, %f542;
	fma.rn.f32 	%f623, %f567, %f576, %f543;
	fma.rn.f32 	%f624, %f568, %f576, %f544;
	fma.rn.f32 	%f625, %f569, %f576, %f545;
	fma.rn.f32 	%f626, %f570, %f576, %f546;
	fma.rn.f32 	%f627, %f563, %f577, %f547;
	fma.rn.f32 	%f628, %f564, %f577, %f548;
	fma.rn.f32 	%f629, %f565, %f577, %f549;
	fma.rn.f32 	%f630, %f566, %f577, %f550;
	fma.rn.f32 	%f631, %f567, %f577, %f551;
	fma.rn.f32 	%f632, %f568, %f577, %f552;
	fma.rn.f32 	%f633, %f569, %f577, %f553;
	fma.rn.f32 	%f634, %f570, %f577, %f554;
	fma.rn.f32 	%f635, %f563, %f578, %f555;
	fma.rn.f32 	%f636, %f564, %f578, %f556;
	fma.rn.f32 	%f637, %f565, %f578, %f557;
	fma.rn.f32 	%f638, %f566, %f578, %f558;
	fma.rn.f32 	%f639, %f567, %f578, %f559;
	fma.rn.f32 	%f640, %f568, %f578, %f560;
	fma.rn.f32 	%f641, %f569, %f578, %f561;
	fma.rn.f32 	%f642, %f570, %f578, %f562;
	ld.shared.f32 	%f643, [%r57+20];
	ld.shared.f32 	%f644, [%r57+532];
	ld.shared.f32 	%f645, [%r57+1044];
	ld.shared.f32 	%f646, [%r57+1556];
	ld.shared.f32 	%f647, [%r57+2068];
	ld.shared.f32 	%f648, [%r57+2580];
	ld.shared.f32 	%f649, [%r57+3092];
	ld.shared.f32 	%f650, [%r57+3604];
	ld.shared.f32 	%f651, [%r58+640];
	ld.shared.f32 	%f652, [%r58+656];
	ld.shared.f32 	%f653, [%r58+672];
	ld.shared.f32 	%f654, [%r58+688];
	ld.shared.f32 	%f655, [%r58+704];
	ld.shared.f32 	%f656, [%r58+720];
	ld.shared.f32 	%f657, [%r58+736];
	ld.shared.f32 	%f658, [%r58+752];
	fma.rn.f32 	%f659, %f643, %f651, %f579;
	fma.rn.f32 	%f660, %f644, %f651, %f580;
	fma.rn.f32 	%f661, %f645, %f651, %f581;
	fma.rn.f32 	%f662, %f646, %f651, %f582;
	fma.rn.f32 	%f663, %f647, %f651, %f583;
	fma.rn.f32 	%f664, %f648, %f651, %f584;
	fma.rn.f32 	%f665, %f649, %f651, %f585;
	fma.rn.f32 	%f666, %f650, %f651, %f586;
	fma.rn.f32 	%f667, %f643, %f652, %f587;
	fma.rn.f32 	%f668, %f644, %f652, %f588;
	fma.rn.f32 	%f669, %f645, %f652, %f589;
	fma.rn.f32 	%f670, %f646, %f652, %f590;
	fma.rn.f32 	%f671, %f647, %f652, %f591;
	fma.rn.f32 	%f672, %f648, %f652, %f592;
	fma.rn.f32 	%f673, %f649, %f652, %f593;
	fma.rn.f32 	%f674, %f650, %f652, %f594;
	fma.rn.f32 	%f675, %f643, %f653, %f595;
	fma.rn.f32 	%f676, %f644, %f653, %f596;
	fma.rn.f32 	%f677, %f645, %f653, %f597;
	fma.rn.f32 	%f678, %f646, %f653, %f598;
	fma.rn.f32 	%f679, %f647, %f653, %f599;
	fma.rn.f32 	%f680, %f648, %f653, %f600;
	fma.rn.f32 	%f681, %f649, %f653, %f601;
	fma.rn.f32 	%f682, %f650, %f653, %f602;
	fma.rn.f32 	%f683, %f643, %f654, %f603;
	fma.rn.f32 	%f684, %f644, %f654, %f604;
	fma.rn.f32 	%f685, %f645, %f654, %f605;
	fma.rn.f32 	%f686, %f646, %f654, %f606;
	fma.rn.f32 	%f687, %f647, %f654, %f607;
	fma.rn.f32 	%f688, %f648, %f654, %f608;
	fma.rn.f32 	%f689, %f649, %f654, %f609;
	fma.rn.f32 	%f690, %f650, %f654, %f610;
	fma.rn.f32 	%f691, %f643, %f655, %f611;
	fma.rn.f32 	%f692, %f644, %f655, %f612;
	fma.rn.f32 	%f693, %f645, %f655, %f613;
	fma.rn.f32 	%f694, %f646, %f655, %f614;
	fma.rn.f32 	%f695, %f647, %f655, %f615;
	fma.rn.f32 	%f696, %f648, %f655, %f616;
	fma.rn.f32 	%f697, %f649, %f655, %f617;
	fma.rn.f32 	%f698, %f650, %f655, %f618;
	fma.rn.f32 	%f699, %f643, %f656, %f619;
	fma.rn.f32 	%f700, %f644, %f656, %f620;
	fma.rn.f32 	%f701, %f645, %f656, %f621;
	fma.rn.f32 	%f702, %f646, %f656, %f622;
	fma.rn.f32 	%f703, %f647, %f656, %f623;
	fma.rn.f32 	%f704, %f648, %f656, %f624;
	fma.rn.f32 	%f705, %f649, %f656, %f625;
	fma.rn.f32 	%f706, %f650, %f656, %f626;
	fma.rn.f32 	%f707, %f643, %f657, %f627;
	fma.rn.f32 	%f708, %f644, %f657, %f628;
	fma.rn.f32 	%f709, %f645, %f657, %f629;
	fma.rn.f32 	%f710, %f646, %f657, %f630;
	fma.rn.f32 	%f711, %f647, %f657, %f631;
	fma.rn.f32 	%f712, %f648, %f657, %f632;
	fma.rn.f32 	%f713, %f649, %f657, %f633;
	fma.rn.f32 	%f714, %f650, %f657, %f634;
	fma.rn.f32 	%f715, %f643, %f658, %f635;
	fma.rn.f32 	%f716, %f644, %f658, %f636;
	fma.rn.f32 	%f717, %f645, %f658, %f637;
	fma.rn.f32 	%f718, %f646, %f658, %f638;
	fma.rn.f32 	%f719, %f647, %f658, %f639;
	fma.rn.f32 	%f720, %f648, %f658, %f640;
	fma.rn.f32 	%f721, %f649, %f658, %f641;
	fma.rn.f32 	%f722, %f650, %f658, %f642;
	ld.shared.f32 	%f723, [%r57+24];
	ld.shared.f32 	%f724, [%r57+536];
	ld.shared.f32 	%f725, [%r57+1048];
	ld.shared.f32 	%f726, [%r57+1560];
	ld.shared.f32 	%f727, [%r57+2072];
	ld.shared.f32 	%f728, [%r57+2584];
	ld.shared.f32 	%f729, [%r57+3096];
	ld.shared.f32 	%f730, [%r57+3608];
	ld.shared.f32 	%f731, [%r58+768];
	ld.shared.f32 	%f732, [%r58+784];
	ld.shared.f32 	%f733, [%r58+800];
	ld.shared.f32 	%f734, [%r58+816];
	ld.shared.f32 	%f735, [%r58+832];
	ld.shared.f32 	%f736, [%r58+848];
	ld.shared.f32 	%f737, [%r58+864];
	ld.shared.f32 	%f738, [%r58+880];
	fma.rn.f32 	%f739, %f723, %f731, %f659;
	fma.rn.f32 	%f740, %f724, %f731, %f660;
	fma.rn.f32 	%f741, %f725, %f731, %f661;
	fma.rn.f32 	%f742, %f726, %f731, %f662;
	fma.rn.f32 	%f743, %f727, %f731, %f663;
	fma.rn.f32 	%f744, %f728, %f731, %f664;
	fma.rn.f32 	%f745, %f729, %f731, %f665;
	fma.rn.f32 	%f746, %f730, %f731, %f666;
	fma.rn.f32 	%f747, %f723, %f732, %f667;
	fma.rn.f32 	%f748, %f724, %f732, %f668;
	fma.rn.f32 	%f749, %f725, %f732, %f669;
	fma.rn.f32 	%f750, %f726, %f732, %f670;
	fma.rn.f32 	%f751, %f727, %f732, %f671;
	fma.rn.f32 	%f752, %f728, %f732, %f672;
	fma.rn.f32 	%f753, %f729, %f732, %f673;
	fma.rn.f32 	%f754, %f730, %f732, %f674;
	fma.rn.f32 	%f755, %f723, %f733, %f675;
	fma.rn.f32 	%f756, %f724, %f733, %f676;
	fma.rn.f32 	%f757, %f725, %f733, %f677;
	fma.rn.f32 	%f758, %f726, %f733, %f678;
	fma.rn.f32 	%f759, %f727, %f733, %f679;
	fma.rn.f32 	%f760, %f728, %f733, %f680;
	fma.rn.f32 	%f761, %f729, %f733, %f681;
	fma.rn.f32 	%f762, %f730, %f733, %f682;
	fma.rn.f32 	%f763, %f723, %f734, %f683;
	fma.rn.f32 	%f764, %f724, %f734, %f684;
	fma.rn.f32 	%f765, %f725, %f734, %f685;
	fma.rn.f32 	%f766, %f726, %f734, %f686;
	fma.rn.f32 	%f767, %f727, %f734, %f687;
	fma.rn.f32 	%f768, %f728, %f734, %f688;
	fma.rn.f32 	%f769, %f729, %f734, %f689;
	fma.rn.f32 	%f770, %f730, %f734, %f690;
	fma.rn.f32 	%f771, %f723, %f735, %f691;
	fma.rn.f32 	%f772, %f724, %f735, %f692;
	fma.rn.f32 	%f773, %f725, %f735, %f693;
	fma.rn.f32 	%f774, %f726, %f735, %f694;
	fma.rn.f32 	%f775, %f727, %f735, %f695;
	fma.rn.f32 	%f776, %f728, %f735, %f696;
	fma.rn.f32 	%f777, %f729, %f735, %f697;
	fma.rn.f32 	%f778, %f730, %f735, %f698;
	fma.rn.f32 	%f779, %f723, %f736, %f699;
	fma.rn.f32 	%f780, %f724, %f736, %f700;
	fma.rn.f32 	%f781, %f725, %f736, %f701;
	fma.rn.f32 	%f782, %f726, %f736, %f702;
	fma.rn.f32 	%f783, %f727, %f736, %f703;
	fma.rn.f32 	%f784, %f728, %f736, %f704;
	fma.rn.f32 	%f785, %f729, %f736, %f705;
	fma.rn.f32 	%f786, %f730, %f736, %f706;
	fma.rn.f32 	%f787, %f723, %f737, %f707;
	fma.rn.f32 	%f788, %f724, %f737, %f708;
	fma.rn.f32 	%f789, %f725, %f737, %f709;
	fma.rn.f32 	%f790, %f726, %f737, %f710;
	fma.rn.f32 	%f791, %f727, %f737, %f711;
	fma.rn.f32 	%f792, %f728, %f737, %f712;
	fma.rn.f32 	%f793, %f729, %f737, %f713;
	fma.rn.f32 	%f794, %f730, %f737, %f714;
	fma.rn.f32 	%f795, %f723, %f738, %f715;
	fma.rn.f32 	%f796, %f724, %f738, %f716;
	fma.rn.f32 	%f797, %f725, %f738, %f717;
	fma.rn.f32 	%f798, %f726, %f738, %f718;
	fma.rn.f32 	%f799, %f727, %f738, %f719;
	fma.rn.f32 	%f800, %f728, %f738, %f720;
	fma.rn.f32 	%f801, %f729, %f738, %f721;
	fma.rn.f32 	%f802, %f730, %f738, %f722;
	ld.shared.f32 	%f803, [%r57+28];
	ld.shared.f32 	%f804, [%r57+540];
	ld.shared.f32 	%f805, [%r57+1052];
	ld.shared.f32 	%f806, [%r57+1564];
	ld.shared.f32 	%f807, [%r57+2076];
	ld.shared.f32 	%f808, [%r57+2588];
	ld.shared.f32 	%f809, [%r57+3100];
	ld.shared.f32 	%f810, [%r57+3612];
	ld.shared.f32 	%f811, [%r58+896];
	ld.shared.f32 	%f812, [%r58+912];
	ld.shared.f32 	%f813, [%r58+928];
	ld.shared.f32 	%f814, [%r58+944];
	ld.shared.f32 	%f815, [%r58+960];
	ld.shared.f32 	%f816, [%r58+976];
	ld.shared.f32 	%f817, [%r58+992];
	ld.shared.f32 	%f818, [%r58+1008];
	fma.rn.f32 	%f819, %f803, %f811, %f739;
	fma.rn.f32 	%f820, %f804, %f811, %f740;
	fma.rn.f32 	%f821, %f805, %f811, %f741;
	fma.rn.f32 	%f822, %f806, %f811, %f742;
	fma.rn.f32 	%f823, %f807, %f811, %f743;
	fma.rn.f32 	%f824, %f808, %f811, %f744;
	fma.rn.f32 	%f825, %f809, %f811, %f745;
	fma.rn.f32 	%f826, %f810, %f811, %f746;
	fma.rn.f32 	%f827, %f803, %f812, %f747;
	fma.rn.f32 	%f828, %f804, %f812, %f748;
	fma.rn.f32 	%f829, %f805, %f812, %f749;
	fma.rn.f32 	%f830, %f806, %f812, %f750;
	fma.rn.f32 	%f831, %f807, %f812, %f751;
	fma.rn.f32 	%f832, %f808, %f812, %f752;
	fma.rn.f32 	%f833, %f809, %f812, %f753;
	fma.rn.f32 	%f834, %f810, %f812, %f754;
	fma.rn.f32 	%f835, %f803, %f813, %f755;
	fma.rn.f32 	%f836, %f804, %f813, %f756;
	fma.rn.f32 	%f837, %f805, %f813, %f757;
	fma.rn.f32 	%f838, %f806, %f813, %f758;
	fma.rn.f32 	%f839, %f807, %f813, %f759;
	fma.rn.f32 	%f840, %f808, %f813, %f760;
	fma.rn.f32 	%f841, %f809, %f813, %f761;
	fma.rn.f32 	%f842, %f810, %f813, %f762;
	fma.rn.f32 	%f843, %f803, %f814, %f763;
	fma.rn.f32 	%f844, %f804, %f814, %f764;
	fma.rn.f32 	%f845, %f805, %f814, %f765;
	fma.rn.f32 	%f846, %f806, %f814, %f766;
	fma.rn.f32 	%f847, %f807, %f814, %f767;
	fma.rn.f32 	%f848, %f808, %f814, %f768;
	fma.rn.f32 	%f849, %f809, %f814, %f769;
	fma.rn.f32 	%f850, %f810, %f814, %f770;
	fma.rn.f32 	%f851, %f803, %f815, %f771;
	fma.rn.f32 	%f852, %f804, %f815, %f772;
	fma.rn.f32 	%f853, %f805, %f815, %f773;
	fma.rn.f32 	%f854, %f806, %f815, %f774;
	fma.rn.f32 	%f855, %f807, %f815, %f775;
	fma.rn.f32 	%f856, %f808, %f815, %f776;
	fma.rn.f32 	%f857, %f809, %f815, %f777;
	fma.rn.f32 	%f858, %f810, %f815, %f778;
	fma.rn.f32 	%f859, %f803, %f816, %f779;
	fma.rn.f32 	%f860, %f804, %f816, %f780;
	fma.rn.f32 	%f861, %f805, %f816, %f781;
	fma.rn.f32 	%f862, %f806, %f816, %f782;
	fma.rn.f32 	%f863, %f807, %f816, %f783;
	fma.rn.f32 	%f864, %f808, %f816, %f784;
	fma.rn.f32 	%f865, %f809, %f816, %f785;
	fma.rn.f32 	%f866, %f810, %f816, %f786;
	fma.rn.f32 	%f867, %f803, %f817, %f787;
	fma.rn.f32 	%f868, %f804, %f817, %f788;
	fma.rn.f32 	%f869, %f805, %f817, %f789;
	fma.rn.f32 	%f870, %f806, %f817, %f790;
	fma.rn.f32 	%f871, %f807, %f817, %f791;
	fma.rn.f32 	%f872, %f808, %f817, %f792;
	fma.rn.f32 	%f873, %f809, %f817, %f793;
	fma.rn.f32 	%f874, %f810, %f817, %f794;
	fma.rn.f32 	%f875, %f803, %f818, %f795;
	fma.rn.f32 	%f876, %f804, %f818, %f796;
	fma.rn.f32 	%f877, %f805, %f818, %f797;
	fma.rn.f32 	%f878, %f806, %f818, %f798;
	fma.rn.f32 	%f879, %f807, %f818, %f799;
	fma.rn.f32 	%f880, %f808, %f818, %f800;
	fma.rn.f32 	%f881, %f809, %f818, %f801;
	fma.rn.f32 	%f882, %f810, %f818, %f802;
	ld.shared.f32 	%f883, [%r57+32];
	ld.shared.f32 	%f884, [%r57+544];
	ld.shared.f32 	%f885, [%r57+1056];
	ld.shared.f32 	%f886, [%r57+1568];
	ld.shared.f32 	%f887, [%r57+2080];
	ld.shared.f32 	%f888, [%r57+2592];
	ld.shared.f32 	%f889, [%r57+3104];
	ld.shared.f32 	%f890, [%r57+3616];
	ld.shared.f32 	%f891, [%r58+1024];
	ld.shared.f32 	%f892, [%r58+1040];
	ld.shared.f32 	%f893, [%r58+1056];
	ld.shared.f32 	%f894, [%r58+1072];
	ld.shared.f32 	%f895, [%r58+1088];
	ld.shared.f32 	%f896, [%r58+1104];
	ld.shared.f32 	%f897, [%r58+1120];
	ld.shared.f32 	%f898, [%r58+1136];
	fma.rn.f32 	%f899, %f883, %f891, %f819;
	fma.rn.f32 	%f900, %f884, %f891, %f820;
	fma.rn.f32 	%f901, %f885, %f891, %f821;
	fma.rn.f32 	%f902, %f886, %f891, %f822;
	fma.rn.f32 	%f903, %f887, %f891, %f823;
	fma.rn.f32 	%f904, %f888, %f891, %f824;
	fma.rn.f32 	%f905, %f889, %f891, %f825;
	fma.rn.f32 	%f906, %f890, %f891, %f826;
	fma.rn.f32 	%f907, %f883, %f892, %f827;
	fma.rn.f32 	%f908, %f884, %f892, %f828;
	fma.rn.f32 	%f909, %f885, %f892, %f829;
	fma.rn.f32 	%f910, %f886, %f892, %f830;
	fma.rn.f32 	%f911, %f887, %f892, %f831;
	fma.rn.f32 	%f912, %f888, %f892, %f832;
	fma.rn.f32 	%f913, %f889, %f892, %f833;
	fma.rn.f32 	%f914, %f890, %f892, %f834;
	fma.rn.f32 	%f915, %f883, %f893, %f835;
	fma.rn.f32 	%f916, %f884, %f893, %f836;
	fma.rn.f32 	%f917, %f885, %f893, %f837;
	fma.rn.f32 	%f918, %f886, %f893, %f838;
	fma.rn.f32 	%f919, %f887, %f893, %f839;
	fma.rn.f32 	%f920, %f888, %f893, %f840;
	fma.rn.f32 	%f921, %f889, %f893, %f841;
	fma.rn.f32 	%f922, %f890, %f893, %f842;
	fma.rn.f32 	%f923, %f883, %f894, %f843;
	fma.rn.f32 	%f924, %f884, %f894, %f844;
	fma.rn.f32 	%f925, %f885, %f894, %f845;
	fma.rn.f32 	%f926, %f886, %f894, %f846;
	fma.rn.f32 	%f927, %f887, %f894, %f847;
	fma.rn.f32 	%f928, %f888, %f894, %f848;
	fma.rn.f32 	%f929, %f889, %f894, %f849;
	fma.rn.f32 	%f930, %f890, %f894, %f850;
	fma.rn.f32 	%f931, %f883, %f895, %f851;
	fma.rn.f32 	%f932, %f884, %f895, %f852;
	fma.rn.f32 	%f933, %f885, %f895, %f853;
	fma.rn.f32 	%f934, %f886, %f895, %f854;
	fma.rn.f32 	%f935, %f887, %f895, %f855;
	fma.rn.f32 	%f936, %f888, %f895, %f856;
	fma.rn.f32 	%f937, %f889, %f895, %f857;
	fma.rn.f32 	%f938, %f890, %f895, %f858;
	fma.rn.f32 	%f939, %f883, %f896, %f859;
	fma.rn.f32 	%f940, %f884, %f896, %f860;
	fma.rn.f32 	%f941, %f885, %f896, %f861;
	fma.rn.f32 	%f942, %f886, %f896, %f862;
	fma.rn.f32 	%f943, %f887, %f896, %f863;
	fma.rn.f32 	%f944, %f888, %f896, %f864;
	fma.rn.f32 	%f945, %f889, %f896, %f865;
	fma.rn.f32 	%f946, %f890, %f896, %f866;
	fma.rn.f32 	%f947, %f883, %f897, %f867;
	fma.rn.f32 	%f948, %f884, %f897, %f868;
	fma.rn.f32 	%f949, %f885, %f897, %f869;
	fma.rn.f32 	%f950, %f886, %f897, %f870;
	fma.rn.f32 	%f951, %f887, %f897, %f871;
	fma.rn.f32 	%f952, %f888, %f897, %f872;
	fma.rn.f32 	%f953, %f889, %f897, %f873;
	fma.rn.f32 	%f954, %f890, %f897, %f874;
	fma.rn.f32 	%f955, %f883, %f898, %f875;
	fma.rn.f32 	%f956, %f884, %f898, %f876;
	fma.rn.f32 	%f957, %f885, %f898, %f877;
	fma.rn.f32 	%f958, %f886, %f898, %f878;
	fma.rn.f32 	%f959, %f887, %f898, %f879;
	fma.rn.f32 	%f960, %f888, %f898, %f880;
	fma.rn.f32 	%f961, %f889, %f898, %f881;
	fma.rn.f32 	%f962, %f890, %f898, %f882;
	ld.shared.f32 	%f963, [%r57+36];
	ld.shared.f32 	%f964, [%r57+548];
	ld.shared.f32 	%f965, [%r57+1060];
	ld.shared.f32 	%f966, [%r57+1572];
	ld.shared.f32 	%f967, [%r57+2084];
	ld.shared.f32 	%f968, [%r57+2596];
	ld.shared.f32 	%f969, [%r57+3108];
	ld.shared.f32 	%f970, [%r57+3620];
	ld.shared.f32 	%f971, [%r58+1152];
	ld.shared.f32 	%f972, [%r58+1168];
	ld.shared.f32 	%f973, [%r58+1184];
	ld.shared.f32 	%f974, [%r58+1200];
	ld.shared.f32 	%f975, [%r58+1216];
	ld.shared.f32 	%f976, [%r58+1232];
	ld.shared.f32 	%f977, [%r58+1248];
	ld.shared.f32 	%f978, [%r58+1264];
	fma.rn.f32 	%f979, %f963, %f971, %f899;
	fma.rn.f32 	%f980, %f964, %f971, %f900;
	fma.rn.f32 	%f981, %f965, %f971, %f901;
	fma.rn.f32 	%f982, %f966, %f971, %f902;
	fma.rn.f32 	%f983, %f967, %f971, %f903;
	fma.rn.f32 	%f984, %f968, %f971, %f904;
	fma.rn.f32 	%f985, %f969, %f971, %f905;
	fma.rn.f32 	%f986, %f970, %f971, %f906;
	fma.rn.f32 	%f987, %f963, %f972, %f907;
	fma.rn.f32 	%f988, %f964, %f972, %f908;
	fma.rn.f32 	%f989, %f965, %f972, %f909;
	fma.rn.f32 	%f990, %f966, %f972, %f910;
	fma.rn.f32 	%f991, %f967, %f972, %f911;
	fma.rn.f32 	%f992, %f968, %f972, %f912;
	fma.rn.f32 	%f993, %f969, %f972, %f913;
	fma.rn.f32 	%f994, %f970, %f972, %f914;
	fma.rn.f32 	%f995, %f963, %f973, %f915;
	fma.rn.f32 	%f996, %f964, %f973, %f916;
	fma.rn.f32 	%f997, %f965, %f973, %f917;
	fma.rn.f32 	%f998, %f966, %f973, %f918;
	fma.rn.f32 	%f999, %f967, %f973, %f919;
	fma.rn.f32 	%f1000, %f968, %f973, %f920;
	fma.rn.f32 	%f1001, %f969, %f973, %f921;
	fma.rn.f32 	%f1002, %f970, %f973, %f922;
	fma.rn.f32 	%f1003, %f963, %f974, %f923;
	fma.rn.f32 	%f1004, %f964, %f974, %f924;
	fma.rn.f32 	%f1005, %f965, %f974, %f925;
	fma.rn.f32 	%f1006, %f966, %f974, %f926;
	fma.rn.f32 	%f1007, %f967, %f974, %f927;
	fma.rn.f32 	%f1008, %f968, %f974, %f928;
	fma.rn.f32 	%f1009, %f969, %f974, %f929;
	fma.rn.f32 	%f1010, %f970, %f974, %f930;
	fma.rn.f32 	%f1011, %f963, %f975, %f931;
	fma.rn.f32 	%f1012, %f964, %f975, %f932;
	fma.rn.f32 	%f1013, %f965, %f975, %f933;
	fma.rn.f32 	%f1014, %f966, %f975, %f934;
	fma.rn.f32 	%f1015, %f967, %f975, %f935;
	fma.rn.f32 	%f1016, %f968, %f975, %f936;
	fma.rn.f32 	%f1017, %f969, %f975, %f937;
	fma.rn.f32 	%f1018, %f970, %f975, %f938;
	fma.rn.f32 	%f1019, %f963, %f976, %f939;
	fma.rn.f32 	%f1020, %f964, %f976, %f940;
	fma.rn.f32 	%f1021, %f965, %f976, %f941;
	fma.rn.f32 	%f1022, %f966, %f976, %f942;
	fma.rn.f32 	%f1023, %f967, %f976, %f943;
	fma.rn.f32 	%f1024, %f968, %f976, %f944;
	fma.rn.f32 	%f1025, %f969, %f976, %f945;
	fma.rn.f32 	%f1026, %f970, %f976, %f946;
	fma.rn.f32 	%f1027, %f963, %f977, %f947;
	fma.rn.f32 	%f1028, %f964, %f977, %f948;
	fma.rn.f32 	%f1029, %f965, %f977, %f949;
	fma.rn.f32 	%f1030, %f966, %f977, %f950;
	fma.rn.f32 	%f1031, %f967, %f977, %f951;
	fma.rn.f32 	%f1032, %f968, %f977, %f952;
	fma.rn.f32 	%f1033, %f969, %f977, %f953;
	fma.rn.f32 	%f1034, %f970, %f977, %f954;
	fma.rn.f32 	%f1035, %f963, %f978, %f955;
	fma.rn.f32 	%f1036, %f964, %f978, %f956;
	fma.rn.f32 	%f1037, %f965, %f978, %f957;
	fma.rn.f32 	%f1038, %f966, %f978, %f958;
	fma.rn.f32 	%f1039, %f967, %f978, %f959;
	fma.rn.f32 	%f1040, %f968, %f978, %f960;
	fma.rn.f32 	%f1041, %f969, %f978, %f961;
	fma.rn.f32 	%f1042, %f970, %f978, %f962;
	ld.shared.f32 	%f1043, [%r57+40];
	ld.shared.f32 	%f1044, [%r57+552];
	ld.shared.f32 	%f1045, [%r57+1064];
	ld.shared.f32 	%f1046, [%r57+1576];
	ld.shared.f32 	%f1047, [%r57+2088];
	ld.shared.f32 	%f1048, [%r57+2600];
	ld.shared.f32 	%f1049, [%r57+3112];
	ld.shared.f32 	%f1050, [%r57+3624];
	ld.shared.f32 	%f1051, [%r58+1280];
	ld.shared.f32 	%f1052, [%r58+1296];
	ld.shared.f32 	%f1053, [%r58+1312];
	ld.shared.f32 	%f1054, [%r58+1328];
	ld.shared.f32 	%f1055, [%r58+1344];
	ld.shared.f32 	%f1056, [%r58+1360];
	ld.shared.f32 	%f1057, [%r58+1376];
	ld.shared.f32 	%f1058, [%r58+1392];
	fma.rn.f32 	%f1059, %f1043, %f1051, %f979;
	fma.rn.f32 	%f1060, %f1044, %f1051, %f980;
	fma.rn.f32 	%f1061, %f1045, %f1051, %f981;
	fma.rn.f32 	%f1062, %f1046, %f1051, %f982;
	fma.rn.f32 	%f1063, %f1047, %f1051, %f983;
	fma.rn.f32 	%f1064, %f1048, %f1051, %f984;
	fma.rn.f32 	%f1065, %f1049, %f1051, %f985;
	fma.rn.f32 	%f1066, %f1050, %f1051, %f986;
	fma.rn.f32 	%f1067, %f1043, %f1052, %f987;
	fma.rn.f32 	%f1068, %f1044, %f1052, %f988;
	fma.rn.f32 	%f1069, %f1045, %f1052, %f989;
	fma.rn.f32 	%f1070, %f1046, %f1052, %f990;
	fma.rn.f32 	%f1071, %f1047, %f1052, %f991;
	fma.rn.f32 	%f1072, %f1048, %f1052, %f992;
	fma.rn.f32 	%f1073, %f1049, %f1052, %f993;
	fma.rn.f32 	%f1074, %f1050, %f1052, %f994;
	fma.rn.f32 	%f1075, %f1043, %f1053, %f995;
	fma.rn.f32 	%f1076, %f1044, %f1053, %f996;
	fma.rn.f32 	%f1077, %f1045, %f1053, %f997;
	fma.rn.f32 	%f1078, %f1046, %f1053, %f998;
	fma.rn.f32 	%f1079, %f1047, %f1053, %f999;
	fma.rn.f32 	%f1080, %f1048, %f1053, %f1000;
	fma.rn.f32 	%f1081, %f1049, %f1053, %f1001;
	fma.rn.f32 	%f1082, %f1050, %f1053, %f1002;
	fma.rn.f32 	%f1083, %f1043, %f1054, %f1003;
	fma.rn.f32 	%f1084, %f1044, %f1054, %f1004;
	fma.rn.f32 	%f1085, %f1045, %f1054, %f1005;
	fma.rn.f32 	%f1086, %f1046, %f1054, %f1006;
	fma.rn.f32 	%f1087, %f1047, %f1054, %f1007;
	fma.rn.f32 	%f1088, %f1048, %f1054, %f1008;
	fma.rn.f32 	%f1089, %f1049, %f1054, %f1009;
	fma.rn.f32 	%f1090, %f1050, %f1054, %f1010;
	fma.rn.f32 	%f1091, %f1043, %f1055, %f1011;
	fma.rn.f32 	%f1092, %f1044, %f1055, %f1012;
	fma.rn.f32 	%f1093, %f1045, %f1055, %f1013;
	fma.rn.f32 	%f1094, %f1046, %f1055, %f1014;
	fma.rn.f32 	%f1095, %f1047, %f1055, %f1015;
	fma.rn.f32 	%f1096, %f1048, %f1055, %f1016;
	fma.rn.f32 	%f1097, %f1049, %f1055, %f1017;
	fma.rn.f32 	%f1098, %f1050, %f1055, %f1018;
	fma.rn.f32 	%f1099, %f1043, %f1056, %f1019;
	fma.rn.f32 	%f1100, %f1044, %f1056, %f1020;
	fma.rn.f32 	%f1101, %f1045, %f1056, %f1021;
	fma.rn.f32 	%f1102, %f1046, %f1056, %f1022;
	fma.rn.f32 	%f1103, %f1047, %f1056, %f1023;
	fma.rn.f32 	%f1104, %f1048, %f1056, %f1024;
	fma.rn.f32 	%f1105, %f1049, %f1056, %f1025;
	fma.rn.f32 	%f1106, %f1050, %f1056, %f1026;
	fma.rn.f32 	%f1107, %f1043, %f1057, %f1027;
	fma.rn.f32 	%f1108, %f1044, %f1057, %f1028;
	fma.rn.f32 	%f1109, %f1045, %f1057, %f1029;
	fma.rn.f32 	%f1110, %f1046, %f1057, %f1030;
	fma.rn.f32 	%f1111, %f1047, %f1057, %f1031;
	fma.rn.f32 	%f1112, %f1048, %f1057, %f1032;
	fma.rn.f32 	%f1113, %f1049, %f1057, %f1033;
	fma.rn.f32 	%f1114, %f1050, %f1057, %f1034;
	fma.rn.f32 	%f1115, %f1043, %f1058, %f1035;
	fma.rn.f32 	%f1116, %f1044, %f1058, %f1036;
	fma.rn.f32 	%f1117, %f1045, %f1058, %f1037;
	fma.rn.f32 	%f1118, %f1046, %f1058, %f1038;
	fma.rn.f32 	%f1119, %f1047, %f1058, %f1039;
	fma.rn.f32 	%f1120, %f1048, %f1058, %f1040;
	fma.rn.f32 	%f1121, %f1049, %f1058, %f1041;
	fma.rn.f32 	%f1122, %f1050, %f1058, %f1042;
	ld.shared.f32 	%f1123, [%r57+44];
	ld.shared.f32 	%f1124, [%r57+556];
	ld.shared.f32 	%f1125, [%r57+1068];
	ld.shared.f32 	%f1126, [%r57+1580];
	ld.shared.f32 	%f1127, [%r57+2092];
	ld.shared.f32 	%f1128, [%r57+2604];
	ld.shared.f32 	%f1129, [%r57+3116];
	ld.shared.f32 	%f1130, [%r57+3628];
	ld.shared.f32 	%f1131, [%r58+1408];
	ld.shared.f32 	%f1132, [%r58+1424];
	ld.shared.f32 	%f1133, [%r58+1440];
	ld.shared.f32 	%f1134, [%r58+1456];
	ld.shared.f32 	%f1135, [%r58+1472];
	ld.shared.f32 	%f1136, [%r58+1488];
	ld.shared.f32 	%f1137, [%r58+1504];
	ld.shared.f32 	%f1138, [%r58+1520];
	fma.rn.f32 	%f1139, %f1123, %f1131, %f1059;
	fma.rn.f32 	%f1140, %f1124, %f1131, %f1060;
	fma.rn.f32 	%f1141, %f1125, %f1131, %f1061;
	fma.rn.f32 	%f1142, %f1126, %f1131, %f1062;
	fma.rn.f32 	%f1143, %f1127, %f1131, %f1063;
	fma.rn.f32 	%f1144, %f1128, %f1131, %f1064;
	fma.rn.f32 	%f1145, %f1129, %f1131, %f1065;
	fma.rn.f32 	%f1146, %f1130, %f1131, %f1066;
	fma.rn.f32 	%f1147, %f1123, %f1132, %f1067;
	fma.rn.f32 	%f1148, %f1124, %f1132, %f1068;
	fma.rn.f32 	%f1149, %f1125, %f1132, %f1069;
	fma.rn.f32 	%f1150, %f1126, %f1132, %f1070;
	fma.rn.f32 	%f1151, %f1127, %f1132, %f1071;
	fma.rn.f32 	%f1152, %f1128, %f1132, %f1072;
	fma.rn.f32 	%f1153, %f1129, %f1132, %f1073;
	fma.rn.f32 	%f1154, %f1130, %f1132, %f1074;
	fma.rn.f32 	%f1155, %f1123, %f1133, %f1075;
	fma.rn.f32 	%f1156, %f1124, %f1133, %f1076;
	fma.rn.f32 	%f1157, %f1125, %f1133, %f1077;
	fma.rn.f32 	%f1158, %f1126, %f1133, %f1078;
	fma.rn.f32 	%f1159, %f1127, %f1133, %f1079;
	fma.rn.f32 	%f1160, %f1128, %f1133, %f1080;
	fma.rn.f32 	%f1161, %f1129, %f1133, %f1081;
	fma.rn.f32 	%f1162, %f1130, %f1133, %f1082;
	fma.rn.f32 	%f1163, %f1123, %f1134, %f1083;
	fma.rn.f32 	%f1164, %f1124, %f1134, %f1084;
	fma.rn.f32 	%f1165, %f1125, %f1134, %f1085;
	fma.rn.f32 	%f1166, %f1126, %f1134, %f1086;
	fma.rn.f32 	%f1167, %f1127, %f1134, %f1087;
	fma.rn.f32 	%f1168, %f1128, %f1134, %f1088;
	fma.rn.f32 	%f1169, %f1129, %f1134, %f1089;
	fma.rn.f32 	%f1170, %f1130, %f1134, %f1090;
	fma.rn.f32 	%f1171, %f1123, %f1135, %f1091;
	fma.rn.f32 	%f1172, %f1124, %f1135, %f1092;
	fma.rn.f32 	%f1173, %f1125, %f1135, %f1093;
	fma.rn.f32 	%f1174, %f1126, %f1135, %f1094;
	fma.rn.f32 	%f1175, %f1127, %f1135, %f1095;
	fma.rn.f32 	%f1176, %f1128, %f1135, %f1096;
	fma.rn.f32 	%f1177, %f1129, %f1135, %f1097;
	fma.rn.f32 	%f1178, %f1130, %f1135, %f1098;
	fma.rn.f32 	%f1179, %f1123, %f1136, %f1099;
	fma.rn.f32 	%f1180, %f1124, %f1136, %f1100;
	fma.rn.f32 	%f1181, %f1125, %f1136, %f1101;
	fma.rn.f32 	%f1182, %f1126, %f1136, %f1102;
	fma.rn.f32 	%f1183, %f1127, %f1136, %f1103;
	fma.rn.f32 	%f1184, %f1128, %f1136, %f1104;
	fma.rn.f32 	%f1185, %f1129, %f1136, %f1105;
	fma.rn.f32 	%f1186, %f1130, %f1136, %f1106;
	fma.rn.f32 	%f1187, %f1123, %f1137, %f1107;
	fma.rn.f32 	%f1188, %f1124, %f1137, %f1108;
	fma.rn.f32 	%f1189, %f1125, %f1137, %f1109;
	fma.rn.f32 	%f1190, %f1126, %f1137, %f1110;
	fma.rn.f32 	%f1191, %f1127, %f1137, %f1111;
	fma.rn.f32 	%f1192, %f1128, %f1137, %f1112;
	fma.rn.f32 	%f1193, %f1129, %f1137, %f1113;
	fma.rn.f32 	%f1194, %f1130, %f1137, %f1114;
	fma.rn.f32 	%f1195, %f1123, %f1138, %f1115;
	fma.rn.f32 	%f1196, %f1124, %f1138, %f1116;
	fma.rn.f32 	%f1197, %f1125, %f1138, %f1117;
	fma.rn.f32 	%f1198, %f1126, %f1138, %f1118;
	fma.rn.f32 	%f1199, %f1127, %f1138, %f1119;
	fma.rn.f32 	%f1200, %f1128, %f1138, %f1120;
	fma.rn.f32 	%f1201, %f1129, %f1138, %f1121;
	fma.rn.f32 	%f1202, %f1130, %f1138, %f1122;
	ld.shared.f32 	%f1203, [%r57+48];
	ld.shared.f32 	%f1204, [%r57+560];
	ld.shared.f32 	%f1205, [%r57+1072];
	ld.shared.f32 	%f1206, [%r57+1584];
	ld.shared.f32 	%f1207, [%r57+2096];
	ld.shared.f32 	%f1208, [%r57+2608];
	ld.shared.f32 	%f1209, [%r57+3120];
	ld.shared.f32 	%f1210, [%r57+3632];
	ld.shared.f32 	%f1211, [%r58+1536];
	ld.shared.f32 	%f1212, [%r58+1552];
	ld.shared.f32 	%f1213, [%r58+1568];
	ld.shared.f32 	%f1214, [%r58+1584];
	ld.shared.f32 	%f1215, [%r58+1600];
	ld.shared.f32 	%f1216, [%r58+1616];
	ld.shared.f32 	%f1217, [%r58+1632];
	ld.shared.f32 	%f1218, [%r58+1648];
	fma.rn.f32 	%f1219, %f1203, %f1211, %f1139;
	fma.rn.f32 	%f1220, %f1204, %f1211, %f1140;
	fma.rn.f32 	%f1221, %f1205, %f1211, %f1141;
	fma.rn.f32 	%f1222, %f1206, %f1211, %f1142;
	fma.rn.f32 	%f1223, %f1207, %f1211, %f1143;
	fma.rn.f32 	%f1224, %f1208, %f1211, %f1144;
	fma.rn.f32 	%f1225, %f1209, %f1211, %f1145;
	fma.rn.f32 	%f1226, %f1210, %f1211, %f1146;
	fma.rn.f32 	%f1227, %f1203, %f1212, %f1147;
	fma.rn.f32 	%f1228, %f1204, %f1212, %f1148;
	fma.rn.f32 	%f1229, %f1205, %f1212, %f1149;
	fma.rn.f32 	%f1230, %f1206, %f1212, %f1150;
	fma.rn.f32 	%f1231, %f1207, %f1212, %f1151;
	fma.rn.f32 	%f1232, %f1208, %f1212, %f1152;
	fma.rn.f32 	%f1233, %f1209, %f1212, %f1153;
	fma.rn.f32 	%f1234, %f1210, %f1212, %f1154;
	fma.rn.f32 	%f1235, %f1203, %f1213, %f1155;
	fma.rn.f32 	%f1236, %f1204, %f1213, %f1156;
	fma.rn.f32 	%f1237, %f1205, %f1213, %f1157;
	fma.rn.f32 	%f1238, %f1206, %f1213, %f1158;
	fma.rn.f32 	%f1239, %f1207, %f1213, %f1159;
	fma.rn.f32 	%f1240, %f1208, %f1213, %f1160;
	fma.rn.f32 	%f1241, %f1209, %f1213, %f1161;
	fma.rn.f32 	%f1242, %f1210, %f1213, %f1162;
	fma.rn.f32 	%f1243, %f1203, %f1214, %f1163;
	fma.rn.f32 	%f1244, %f1204, %f1214, %f1164;
	fma.rn.f32 	%f1245, %f1205, %f1214, %f1165;
	fma.rn.f32 	%f1246, %f1206, %f1214, %f1166;
	fma.rn.f32 	%f1247, %f1207, %f1214, %f1167;
	fma.rn.f32 	%f1248, %f1208, %f1214, %f1168;
	fma.rn.f32 	%f1249, %f1209, %f1214, %f1169;
	fma.rn.f32 	%f1250, %f1210, %f1214, %f1170;
	fma.rn.f32 	%f1251, %f1203, %f1215, %f1171;
	fma.rn.f32 	%f1252, %f1204, %f1215, %f1172;
	fma.rn.f32 	%f1253, %f1205, %f1215, %f1173;
	fma.rn.f32 	%f1254, %f1206, %f1215, %f1174;
	fma.rn.f32 	%f1255, %f1207, %f1215, %f1175;
	fma.rn.f32 	%f1256, %f1208, %f1215, %f1176;
	fma.rn.f32 	%f1257, %f1209, %f1215, %f1177;
	fma.rn.f32 	%f1258, %f1210, %f1215, %f1178;
	fma.rn.f32 	%f1259, %f1203, %f1216, %f1179;
	fma.rn.f32 	%f1260, %f1204, %f1216, %f1180;
	fma.rn.f32 	%f1261, %f1205, %f1216, %f1181;
	fma.rn.f32 	%f1262, %f1206, %f1216, %f1182;
	fma.rn.f32 	%f1263, %f1207, %f1216, %f1183;
	fma.rn.f32 	%f1264, %f1208, %f1216, %f1184;
	fma.rn.f32 	%f1265, %f1209, %f1216, %f1185;
	fma.rn.f32 	%f1266, %f1210, %f1216, %f1186;
	fma.rn.f32 	%f1267, %f1203, %f1217, %f1187;
	fma.rn.f32 	%f1268, %f1204, %f1217, %f1188;
	fma.rn.f32 	%f1269, %f1205, %f1217, %f1189;
	fma.rn.f32 	%f1270, %f1206, %f1217, %f1190;
	fma.rn.f32 	%f1271, %f1207, %f1217, %f1191;
	fma.rn.f32 	%f1272, %f1208, %f1217, %f1192;
	fma.rn.f32 	%f1273, %f1209, %f1217, %f1193;
	fma.rn.f32 	%f1274, %f1210, %f1217, %f1194;
	fma.rn.f32 	%f1275, %f1203, %f1218, %f1195;
	fma.rn.f32 	%f1276, %f1204, %f1218, %f1196;
	fma.rn.f32 	%f1277, %f1205, %f1218, %f1197;
	fma.rn.f32 	%f1278, %f1206, %f1218, %f1198;
	fma.rn.f32 	%f1279, %f1207, %f1218, %f1199;
	fma.rn.f32 	%f1280, %f1208, %f1218, %f1200;
	fma.rn.f32 	%f1281, %f1209, %f1218, %f1201;
	fma.rn.f32 	%f1282, %f1210, %f1218, %f1202;
	ld.shared.f32 	%f1283, [%r57+52];
	ld.shared.f32 	%f1284, [%r57+564];
	ld.shared.f32 	%f1285, [%r57+1076];
	ld.shared.f32 	%f1286, [%r57+1588];
	ld.shared.f32 	%f1287, [%r57+2100];
	ld.shared.f32 	%f1288, [%r57+2612];
	ld.shared.f32 	%f1289, [%r57+3124];
	ld.shared.f32 	%f1290, [%r57+3636];
	ld.shared.f32 	%f1291, [%r58+1664];
	ld.shared.f32 	%f1292, [%r58+1680];
	ld.shared.f32 	%f1293, [%r58+1696];
	ld.shared.f32 	%f1294, [%r58+1712];
	ld.shared.f32 	%f1295, [%r58+1728];
	ld.shared.f32 	%f1296, [%r58+1744];
	ld.shared.f32 	%f1297, [%r58+1760];
	ld.shared.f32 	%f1298, [%r58+1776];
	fma.rn.f32 	%f1299, %f1283, %f1291, %f1219;
	fma.rn.f32 	%f1300, %f1284, %f1291, %f1220;
	fma.rn.f32 	%f1301, %f1285, %f1291, %f1221;
	fma.rn.f32 	%f1302, %f1286, %f1291, %f1222;
	fma.rn.f32 	%f1303, %f1287, %f1291, %f1223;
	fma.rn.f32 	%f1304, %f1288, %f1291, %f1224;
	fma.rn.f32 	%f1305, %f1289, %f1291, %f1225;
	fma.rn.f32 	%f1306, %f1290, %f1291, %f1226;
	fma.rn.f32 	%f1307, %f1283, %f1292, %f1227;
	fma.rn.f32 	%f1308, %f1284, %f1292, %f1228;
	fma.rn.f32 	%f1309, %f1285, %f1292, %f1229;
	fma.rn.f32 	%f1310, %f1286, %f1292, %f1230;
	fma.rn.f32 	%f1311, %f1287, %f1292, %f1231;
	fma.rn.f32 	%f1312, %f1288, %f1292, %f1232;
	fma.rn.f32 	%f1313, %f1289, %f1292, %f1233;
	fma.rn.f32 	%f1314, %f1290, %f1292, %f1234;
	fma.rn.f32 	%f1315, %f1283, %f1293, %f1235;
	fma.rn.f32 	%f1316, %f1284, %f1293, %f1236;
	fma.rn.f32 	%f1317, %f1285, %f1293, %f1237;
	fma.rn.f32 	%f1318, %f1286, %f1293, %f1238;
	fma.rn.f32 	%f1319, %f1287, %f1293, %f1239;
	fma.rn.f32 	%f1320, %f1288, %f1293, %f1240;
	fma.rn.f32 	%f1321, %f1289, %f1293, %f1241;
	fma.rn.f32 	%f1322, %f1290, %f1293, %f1242;
	fma.rn.f32 	%f1323, %f1283, %f1294, %f1243;
	fma.rn.f32 	%f1324, %f1284, %f1294, %f1244;
	fma.rn.f32 	%f1325, %f1285, %f1294, %f1245;
	fma.rn.f32 	%f1326, %f1286, %f1294, %f1246;
	fma.rn.f32 	%f1327, %f1287, %f1294, %f1247;
	fma.rn.f32 	%f1328, %f1288, %f1294, %f1248;
	fma.rn.f32 	%f1329, %f1289, %f1294, %f1249;
	fma.rn.f32 	%f1330, %f1290, %f1294, %f1250;
	fma.rn.f32 	%f1331, %f1283, %f1295, %f1251;
	fma.rn.f32 	%f1332, %f1284, %f1295, %f1252;
	fma.rn.f32 	%f1333, %f1285, %f1295, %f1253;
	fma.rn.f32 	%f1334, %f1286, %f1295, %f1254;
	fma.rn.f32 	%f1335, %f1287, %f1295, %f1255;
	fma.rn.f32 	%f1336, %f1288, %f1295, %f1256;
	fma.rn.f32 	%f1337, %f1289, %f1295, %f1257;
	fma.rn.f32 	%f1338, %f1290, %f1295, %f1258;
	fma.rn.f32 	%f1339, %f1283, %f1296, %f1259;
	fma.rn.f32 	%f1340, %f1284, %f1296, %f1260;
	fma.rn.f32 	%f1341, %f1285, %f1296, %f1261;
	fma.rn.f32 	%f1342, %f1286, %f1296, %f1262;
	fma.rn.f32 	%f1343, %f1287, %f1296, %f1263;
	fma.rn.f32 	%f1344, %f1288, %f1296, %f1264;
	fma.rn.f32 	%f1345, %f1289, %f1296, %f1265;
	fma.rn.f32 	%f1346, %f1290, %f1296, %f1266;
	fma.rn.f32 	%f1347, %f1283, %f1297, %f1267;
	fma.rn.f32 	%f1348, %f1284, %f1297, %f1268;
	fma.rn.f32 	%f1349, %f1285, %f1297, %f1269;
	fma.rn.f32 	%f1350, %f1286, %f1297, %f1270;
	fma.rn.f32 	%f1351, %f1287, %f1297, %f1271;
	fma.rn.f32 	%f1352, %f1288, %f1297, %f1272;
	fma.rn.f32 	%f1353, %f1289, %f1297, %f1273;
	fma.rn.f32 	%f1354, %f1290, %f1297, %f1274;
	fma.rn.f32 	%f1355, %f1283, %f1298, %f1275;
	fma.rn.f32 	%f1356, %f1284, %f1298, %f1276;
	fma.rn.f32 	%f1357, %f1285, %f1298, %f1277;
	fma.rn.f32 	%f1358, %f1286, %f1298, %f1278;
	fma.rn.f32 	%f1359, %f1287, %f1298, %f1279;
	fma.rn.f32 	%f1360, %f1288, %f1298, %f1280;
	fma.rn.f32 	%f1361, %f1289, %f1298, %f1281;
	fma.rn.f32 	%f1362, %f1290, %f1298, %f1282;
	ld.shared.f32 	%f1363, [%r57+56];
	ld.shared.f32 	%f1364, [%r57+568];
	ld.shared.f32 	%f1365, [%r57+1080];
	ld.shared.f32 	%f1366, [%r57+1592];
	ld.shared.f32 	%f1367, [%r57+2104];
	ld.shared.f32 	%f1368, [%r57+2616];
	ld.shared.f32 	%f1369, [%r57+3128];
	ld.shared.f32 	%f1370, [%r57+3640];
	ld.shared.f32 	%f1371, [%r58+1792];
	ld.shared.f32 	%f1372, [%r58+1808];
	ld.shared.f32 	%f1373, [%r58+1824];
	ld.shared.f32 	%f1374, [%r58+1840];
	ld.shared.f32 	%f1375, [%r58+1856];
	ld.shared.f32 	%f1376, [%r58+1872];
	ld.shared.f32 	%f1377, [%r58+1888];
	ld.shared.f32 	%f1378, [%r58+1904];
	fma.rn.f32 	%f1379, %f1363, %f1371, %f1299;
	fma.rn.f32 	%f1380, %f1364, %f1371, %f1300;
	fma.rn.f32 	%f1381, %f1365, %f1371, %f1301;
	fma.rn.f32 	%f1382, %f1366, %f1371, %f1302;
	fma.rn.f32 	%f1383, %f1367, %f1371, %f1303;
	fma.rn.f32 	%f1384, %f1368, %f1371, %f1304;
	fma.rn.f32 	%f1385, %f1369, %f1371, %f1305;
	fma.rn.f32 	%f1386, %f1370, %f1371, %f1306;
	fma.rn.f32 	%f1387, %f1363, %f1372, %f1307;
	fma.rn.f32 	%f1388, %f1364, %f1372, %f1308;
	fma.rn.f32 	%f1389, %f1365, %f1372, %f1309;
	fma.rn.f32 	%f1390, %f1366, %f1372, %f1310;
	fma.rn.f32 	%f1391, %f1367, %f1372, %f1311;
	fma.rn.f32 	%f1392, %f1368, %f1372, %f1312;
	fma.rn.f32 	%f1393, %f1369, %f1372, %f1313;
	fma.rn.f32 	%f1394, %f1370, %f1372, %f1314;
	fma.rn.f32 	%f1395, %f1363, %f1373, %f1315;
	fma.rn.f32 	%f1396, %f1364, %f1373, %f1316;
	fma.rn.f32 	%f1397, %f1365, %f1373, %f1317;
	fma.rn.f32 	%f1398, %f1366, %f1373, %f1318;
	fma.rn.f32 	%f1399, %f1367, %f1373, %f1319;
	fma.rn.f32 	%f1400, %f1368, %f1373, %f1320;
	fma.rn.f32 	%f1401, %f1369, %f1373, %f1321;
	fma.rn.f32 	%f1402, %f1370, %f1373, %f1322;
	fma.rn.f32 	%f1403, %f1363, %f1374, %f1323;
	fma.rn.f32 	%f1404, %f1364, %f1374, %f1324;
	fma.rn.f32 	%f1405, %f1365, %f1374, %f1325;
	fma.rn.f32 	%f1406, %f1366, %f1374, %f1326;
	fma.rn.f32 	%f1407, %f1367, %f1374, %f1327;
	fma.rn.f32 	%f1408, %f1368, %f1374, %f1328;
	fma.rn.f32 	%f1409, %f1369, %f1374, %f1329;
	fma.rn.f32 	%f1410, %f1370, %f1374, %f1330;
	fma.rn.f32 	%f1411, %f1363, %f1375, %f1331;
	fma.rn.f32 	%f1412, %f1364, %f1375, %f1332;
	fma.rn.f32 	%f1413, %f1365, %f1375, %f1333;
	fma.rn.f32 	%f1414, %f1366, %f1375, %f1334;
	fma.rn.f32 	%f1415, %f1367, %f1375, %f1335;
	fma.rn.f32 	%f1416, %f1368, %f1375, %f1336;
	fma.rn.f32 	%f1417, %f1369, %f1375, %f1337;
	fma.rn.f32 	%f1418, %f1370, %f1375, %f1338;
	fma.rn.f32 	%f1419, %f1363, %f1376, %f1339;
	fma.rn.f32 	%f1420, %f1364, %f1376, %f1340;
	fma.rn.f32 	%f1421, %f1365, %f1376, %f1341;
	fma.rn.f32 	%f1422, %f1366, %f1376, %f1342;
	fma.rn.f32 	%f1423, %f1367, %f1376, %f1343;
	fma.rn.f32 	%f1424, %f1368, %f1376, %f1344;
	fma.rn.f32 	%f1425, %f1369, %f1376, %f1345;
	fma.rn.f32 	%f1426, %f1370, %f1376, %f1346;
	fma.rn.f32 	%f1427, %f1363, %f1377, %f1347;
	fma.rn.f32 	%f1428, %f1364, %f1377, %f1348;
	fma.rn.f32 	%f1429, %f1365, %f1377, %f1349;
	fma.rn.f32 	%f1430, %f1366, %f1377, %f1350;
	fma.rn.f32 	%f1431, %f1367, %f1377, %f1351;
	fma.rn.f32 	%f1432, %f1368, %f1377, %f1352;
	fma.rn.f32 	%f1433, %f1369, %f1377, %f1353;
	fma.rn.f32 	%f1434, %f1370, %f1377, %f1354;
	fma.rn.f32 	%f1435, %f1363, %f1378, %f1355;
	fma.rn.f32 	%f1436, %f1364, %f1378, %f1356;
	fma.rn.f32 	%f1437, %f1365, %f1378, %f1357;
	fma.rn.f32 	%f1438, %f1366, %f1378, %f1358;
	fma.rn.f32 	%f1439, %f1367, %f1378, %f1359;
	fma.rn.f32 	%f1440, %f1368, %f1378, %f1360;
	fma.rn.f32 	%f1441, %f1369, %f1378, %f1361;
	fma.rn.f32 	%f1442, %f1370, %f1378, %f1362;
	ld.shared.f32 	%f1443, [%r57+60];
	ld.shared.f32 	%f1444, [%r57+572];
	ld.shared.f32 	%f1445, [%r57+1084];
	ld.shared.f32 	%f1446, [%r57+1596];
	ld.shared.f32 	%f1447, [%r57+2108];
	ld.shared.f32 	%f1448, [%r57+2620];
	ld.shared.f32 	%f1449, [%r57+3132];
	ld.shared.f32 	%f1450, [%r57+3644];
	ld.shared.f32 	%f1451, [%r58+1920];
	ld.shared.f32 	%f1452, [%r58+1936];
	ld.shared.f32 	%f1453, [%r58+1952];
	ld.shared.f32 	%f1454, [%r58+1968];
	ld.shared.f32 	%f1455, [%r58+1984];
	ld.shared.f32 	%f1456, [%r58+2000];
	ld.shared.f32 	%f1457, [%r58+2016];
	ld.shared.f32 	%f1458, [%r58+2032];
	fma.rn.f32 	%f1634, %f1443, %f1451, %f1379;
	fma.rn.f32 	%f1633, %f1444, %f1451, %f1380;
	fma.rn.f32 	%f1632, %f1445, %f1451, %f1381;
	fma.rn.f32 	%f1631, %f1446, %f1451, %f1382;
	fma.rn.f32 	%f1630, %f1447, %f1451, %f1383;
	fma.rn.f32 	%f1629, %f1448, %f1451, %f1384;
	fma.rn.f32 	%f1628, %f1449, %f1451, %f1385;
	fma.rn.f32 	%f1627, %f1450, %f1451, %f1386;
	fma.rn.f32 	%f1626, %f1443, %f1452, %f1387;
	fma.rn.f32 	%f1625, %f1444, %f1452, %f1388;
	fma.rn.f32 	%f1624, %f1445, %f1452, %f1389;
	fma.rn.f32 	%f1623, %f1446, %f1452, %f1390;
	fma.rn.f32 	%f1622, %f1447, %f1452, %f1391;
	fma.rn.f32 	%f1621, %f1448, %f1452, %f1392;
	fma.rn.f32 	%f1620, %f1449, %f1452, %f1393;
	fma.rn.f32 	%f1619, %f1450, %f1452, %f1394;
	fma.rn.f32 	%f1618, %f1443, %f1453, %f1395;
	fma.rn.f32 	%f1617, %f1444, %f1453, %f1396;
	fma.rn.f32 	%f1616, %f1445, %f1453, %f1397;
	fma.rn.f32 	%f1615, %f1446, %f1453, %f1398;
	fma.rn.f32 	%f1614, %f1447, %f1453, %f1399;
	fma.rn.f32 	%f1613, %f1448, %f1453, %f1400;
	fma.rn.f32 	%f1612, %f1449, %f1453, %f1401;
	fma.rn.f32 	%f1611, %f1450, %f1453, %f1402;
	fma.rn.f32 	%f1610, %f1443, %f1454, %f1403;
	fma.rn.f32 	%f1609, %f1444, %f1454, %f1404;
	fma.rn.f32 	%f1608, %f1445, %f1454, %f1405;
	fma.rn.f32 	%f1607, %f1446, %f1454, %f1406;
	fma.rn.f32 	%f1606, %f1447, %f1454, %f1407;
	fma.rn.f32 	%f1605, %f1448, %f1454, %f1408;
	fma.rn.f32 	%f1604, %f1449, %f1454, %f1409;
	fma.rn.f32 	%f1603, %f1450, %f1454, %f1410;
	fma.rn.f32 	%f1602, %f1443, %f1455, %f1411;
	fma.rn.f32 	%f1601, %f1444, %f1455, %f1412;
	fma.rn.f32 	%f1600, %f1445, %f1455, %f1413;
	fma.rn.f32 	%f1599, %f1446, %f1455, %f1414;
	fma.rn.f32 	%f1598, %f1447, %f1455, %f1415;
	fma.rn.f32 	%f1597, %f1448, %f1455, %f1416;
	fma.rn.f32 	%f1596, %f1449, %f1455, %f1417;
	fma.rn.f32 	%f1595, %f1450, %f1455, %f1418;
	fma.rn.f32 	%f1635, %f1443, %f1456, %f1419;
	fma.rn.f32 	%f1636, %f1444, %f1456, %f1420;
	fma.rn.f32 	%f1637, %f1445, %f1456, %f1421;
	fma.rn.f32 	%f1638, %f1446, %f1456, %f1422;
	fma.rn.f32 	%f1639, %f1447, %f1456, %f1423;
	fma.rn.f32 	%f1640, %f1448, %f1456, %f1424;
	fma.rn.f32 	%f1641, %f1449, %f1456, %f1425;
	fma.rn.f32 	%f1642, %f1450, %f1456, %f1426;
	fma.rn.f32 	%f1643, %f1443, %f1457, %f1427;
	fma.rn.f32 	%f1644, %f1444, %f1457, %f1428;
	fma.rn.f32 	%f1645, %f1445, %f1457, %f1429;
	fma.rn.f32 	%f1646, %f1446, %f1457, %f1430;
	fma.rn.f32 	%f1647, %f1447, %f1457, %f1431;
	fma.rn.f32 	%f1648, %f1448, %f1457, %f1432;
	fma.rn.f32 	%f1649, %f1449, %f1457, %f1433;
	fma.rn.f32 	%f1650, %f1450, %f1457, %f1434;
	fma.rn.f32 	%f1651, %f1443, %f1458, %f1435;
	fma.rn.f32 	%f1652, %f1444, %f1458, %f1436;
	fma.rn.f32 	%f1653, %f1445, %f1458, %f1437;
	fma.rn.f32 	%f1654, %f1446, %f1458, %f1438;
	fma.rn.f32 	%f1655, %f1447, %f1458, %f1439;
	fma.rn.f32 	%f1656, %f1448, %f1458, %f1440;
	fma.rn.f32 	%f1657, %f1449, %f1458, %f1441;
	fma.rn.f32 	%f1658, %f1450, %f1458, %f1442;
	bar.sync 	0;
	add.s32 	%r82, %r82, 1;
	add.s32 	%r81, %r81, 1;
	setp.eq.s32 	%p2, %r81, 0;
	add.s32 	%r80, %r80, 512;
	@%p2 bra 	$L__BB0_3;
	bra.uni 	$L__BB0_2;
$L__BB0_3:
	ld.param.u32 	%r79, [_Z19BLOCK_SPARSE_MATMULILi64ELi16ELi32ELi8ELi1ELi8EEvPfS0_PiS1_S0_S0_iii_param_8];
	ld.param.u64 	%rd57, [_Z19BLOCK_SPARSE_MATMULILi64ELi16ELi32ELi8ELi1ELi8EEvPfS0_PiS1_S0_S0_iii_param_5];
	ld.param.u64 	%rd56, [_Z19BLOCK_SPARSE_MATMULILi64ELi16ELi32ELi8ELi1ELi8EEvPfS0_PiS1_S0_S0_iii_param_4];
	cvta.to.global.u64 	%rd33, %rd56;
	cvta.to.global.u64 	%rd34, %rd57;
	mov.u32 	%r59, %ctaid.x;
	shl.b32 	%r60, %r59, 5;
	mov.u32 	%r61, %tid.x;
	add.s32 	%r62, %r60, %r61;
	mul.wide.u32 	%rd35, %r62, 4;
	add.s64 	%rd36, %rd34, %rd35;
	ld.global.f32 	%f1459, [%rd36];
	ld.global.f32 	%f1460, [%rd36+16];
	ld.global.f32 	%f1461, [%rd36+32];
	ld.global.f32 	%f1462, [%rd36+48];
	ld.global.f32 	%f1463, [%rd36+64];
	ld.global.f32 	%f1464, [%rd36+80];
	ld.global.f32 	%f1465, [%rd36+96];
	ld.global.f32 	%f1466, [%rd36+112];
	mov.u32 	%r63, %ctaid.y;
	shl.b32 	%r64, %r63, 6;
	mov.u32 	%r65, %tid.y;
	add.s32 	%r66, %r64, %r65;
	add.f32 	%f1467, %f1634, %f1459;
	mad.lo.s32 	%r67, %r66, %r79, %r62;
	mul.wide.s32 	%rd37, %r67, 4;
	add.s64 	%rd38, %rd33, %rd37;
	st.global.f32 	[%rd38], %f1467;
	add.f32 	%f1468, %f1633, %f1459;
	shl.b32 	%r68, %r79, 3;
	add.s32 	%r69, %r67, %r68;
	mul.wide.s32 	%rd39, %r69, 4;
	add.s64 	%rd40, %rd33, %rd39;
	st.global.f32 	[%rd40], %f1468;
	add.f32 	%f1469, %f1632, %f1459;
	shl.b32 	%r70, %r79, 4;
	add.s32 	%r71, %r67, %r70;
	mul.wide.s32 	%rd41, %r71, 4;
	add.s64 	%rd42, %rd33, %rd41;
	st.global.f32 	[%rd42], %f1469;
	add.f32 	%f1470, %f1631, %f1459;
	add.s32 	%r72, %r71, %r68;
	mul.wide.s32 	%rd43, %r72, 4;
	add.s64 	%rd44, %rd33, %rd43;
	st.global.f32 	[%rd44], %f1470;
	add.f32 	%f1471, %f1630, %f1459;
	shl.b32 	%r73, %r79, 5;
	add.s32 	%r74, %r67, %r73;
	mul.wide.s32 	%rd45, %r74, 4;
	add.s64 	%rd46, %rd33, %rd45;
	st.global.f32 	[%rd46], %f1471;
	add.f32 	%f1472, %f1629, %f1459;
	add.s32 	%r75, %r74, %r68;
	mul.wide.s32 	%rd47, %r75, 4;
	add.s64 	%rd48, %rd33, %rd47;
	st.global.f32 	[%rd48], %f1472;
	add.f32 	%f1473, %f1628, %f1459;
	add.s32 	%r76, %r74, %r70;
	mul.wide.s32 	%rd49, %r76, 4;
	add.s64 	%rd50, %rd33, %rd49;
	st.global.f32 	[%rd50], %f1473;
	add.f32 	%f1474, %f1627, %f1459;
	add.s32 	%r77, %r76, %r68;
	mul.wide.s32 	%rd51, %r77, 4;
	add.s64 	%rd52, %rd33, %rd51;
	st.global.f32 	[%rd52], %f1474;
	add.f32 	%f1475, %f1626, %f1460;
	st.global.f32 	[%rd38+16], %f1475;
	add.f32 	%f1476, %f1625, %f1460;
	st.global.f32 	[%rd40+16], %f1476;
	add.f32 	%f1477, %f1624, %f1460;
	st.global.f32 	[%rd42+16], %f1477;
	add.f32 	%f1478, %f1623, %f1460;
	st.global.f32 	[%rd44+16], %f1478;
	add.f32 	%f1479, %f1622, %f1460;
	st.global.f32 	[%rd46+16], %f1479;
	add.f32 	%f1480, %f1621, %f1460;
	st.global.f32 	[%rd48+16], %f1480;
	add.f32 	%f1481, %f1620, %f1460;
	st.global.f32 	[%rd50+16], %f1481;
	add.f32 	%f1482, %f1619, %f1460;
	st.global.f32 	[%rd52+16], %f1482;
	add.f32 	%f1483, %f1618, %f1461;
	st.global.f32 	[%rd38+32], %f1483;
	add.f32 	%f1484, %f1617, %f1461;
	st.global.f32 	[%rd40+32], %f1484;
	add.f32 	%f1485, %f1616, %f1461;
	st.global.f32 	[%rd42+32], %f1485;
	add.f32 	%f1486, %f1615, %f1461;
	st.global.f32 	[%rd44+32], %f1486;
	add.f32 	%f1487, %f1614, %f1461;
	st.global.f32 	[%rd46+32], %f1487;
	add.f32 	%f1488, %f1613, %f1461;
	st.global.f32 	[%rd48+32], %f1488;
	add.f32 	%f1489, %f1612, %f1461;
	st.global.f32 	[%rd50+32], %f1489;
	add.f32 	%f1490, %f1611, %f1461;
	st.global.f32 	[%rd52+32], %f1490;
	add.f32 	%f1491, %f1610, %f1462;
	st.global.f32 	[%rd38+48], %f1491;
	add.f32 	%f1492, %f1609, %f1462;
	st.global.f32 	[%rd40+48], %f1492;
	add.f32 	%f1493, %f1608, %f1462;
	st.global.f32 	[%rd42+48], %f1493;
	add.f32 	%f1494, %f1607, %f1462;
	st.global.f32 	[%rd44+48], %f1494;
	add.f32 	%f1495, %f1606, %f1462;
	st.global.f32 	[%rd46+48], %f1495;
	add.f32 	%f1496, %f1605, %f1462;
	st.global.f32 	[%rd48+48], %f1496;
	add.f32 	%f1497, %f1604, %f1462;
	st.global.f32 	[%rd50+48], %f1497;
	add.f32 	%f1498, %f1603, %f1462;
	st.global.f32 	[%rd52+48], %f1498;
	add.f32 	%f1499, %f1602, %f1463;
	st.global.f32 	[%rd38+64], %f1499;
	add.f32 	%f1500, %f1601, %f1463;
	st.global.f32 	[%rd40+64], %f1500;
	add.f32 	%f1501, %f1600, %f1463;
	st.global.f32 	[%rd42+64], %f1501;
	add.f32 	%f1502, %f1599, %f1463;
	st.global.f32 	[%rd44+64], %f1502;
	add.f32 	%f1503, %f1598, %f1463;
	st.global.f32 	[%rd46+64], %f1503;
	add.f32 	%f1504, %f1597, %f1463;
	st.global.f32 	[%rd48+64], %f1504;
	add.f32 	%f1505, %f1596, %f1463;
	st.global.f32 	[%rd50+64], %f1505;
	add.f32 	%f1506, %f1595, %f1463;
	st.global.f32 	[%rd52+64], %f1506;
	add.f32 	%f1507, %f1635, %f1464;
	st.global.f32 	[%rd38+80], %f1507;
	add.f32 	%f1508, %f1636, %f1464;
	st.global.f32 	[%rd40+80], %f1508;
	add.f32 	%f1509, %f1637, %f1464;
	st.global.f32 	[%rd42+80], %f1509;
	add.f32 	%f1510, %f1638, %f1464;
	st.global.f32 	[%rd44+80], %f1510;
	add.f32 	%f1511, %f1639, %f1464;
	st.global.f32 	[%rd46+80], %f1511;
	add.f32 	%f1512, %f1640, %f1464;
	st.global.f32 	[%rd48+80], %f1512;
	add.f32 	%f1513, %f1641, %f1464;
	st.global.f32 	[%rd50+80], %f1513;
	add.f32 	%f1514, %f1642, %f1464;
	st.global.f32 	[%rd52+80], %f1514;
	add.f32 	%f1515, %f1643, %f1465;
	st.global.f32 	[%rd38+96], %f1515;
	add.f32 	%f1516, %f1644, %f1465;
	st.global.f32 	[%rd40+96], %f1516;
	add.f32 	%f1517, %f1645, %f1465;
	st.global.f32 	[%rd42+96], %f1517;
	add.f32 	%f1518, %f1646, %f1465;
	st.global.f32 	[%rd44+96], %f1518;
	add.f32 	%f1519, %f1647, %f1465;
	st.global.f32 	[%rd46+96], %f1519;
	add.f32 	%f1520, %f1648, %f1465;
	st.global.f32 	[%rd48+96], %f1520;
	add.f32 	%f1521, %f1649, %f1465;
	st.global.f32 	[%rd50+96], %f1521;
	add.f32 	%f1522, %f1650, %f1465;
	st.global.f32 	[%rd52+96], %f1522;
	add.f32 	%f1523, %f1651, %f1466;
	st.global.f32 	[%rd38+112], %f1523;
	add.f32 	%f1524, %f1652, %f1466;
	st.global.f32 	[%rd40+112], %f1524;
	add.f32 	%f1525, %f1653, %f1466;
	st.global.f32 	[%rd42+112], %f1525;
	add.f32 	%f1526, %f1654, %f1466;
	st.global.f32 	[%rd44+112], %f1526;
	add.f32 	%f1527, %f1655, %f1466;
	st.global.f32 	[%rd46+112], %f1527;
	add.f32 	%f1528, %f1656, %f1466;
	st.global.f32 	[%rd48+112], %f1528;
	add.f32 	%f1529, %f1657, %f1466;
	st.global.f32 	[%rd50+112], %f1529;
	add.f32 	%f1530, %f1658, %f1466;
	st.global.f32 	[%rd52+112], %f1530;
	ret;

}
	// .globl	_Z20matrixMultiplicationPfS_S_
.visible .entry _Z20matrixMultiplicationPfS_S_(
	.param .u64 .ptr .align 1 _Z20matrixMultiplicationPfS_S__param_0,
	.param .u64 .ptr .align 1 _Z20matrixMultiplicationPfS_S__param_1,
	.param .u64 .ptr .align 1 _Z20matrixMultiplicationPfS_S__param_2
)
{
	.reg .pred 	%p<48>;
	.reg .b32 	%r<168>;
	.reg .b32 	%f<2130>;
	.reg .b64 	%rd<136>;

	ld.param.u64 	%rd2, [_Z20matrixMultiplicationPfS_S__param_1];
	cvta.to.global.u64 	%rd1, %rd2;
	mov.f32 	%f2129, 0f00000000;
	mov.u32 	%r1, %ctaid.x;
	setp.gt.s32 	%p1, %r1, 15;
	@%p1 bra 	$L__BB1_32;
	setp.gt.s32 	%p25, %r1, 7;
	@%p25 bra 	$L__BB1_17;
	setp.gt.s32 	%p37, %r1, 3;
	@%p37 bra 	$L__BB1_10;
	setp.gt.s32 	%p43, %r1, 1;
	@%p43 bra 	$L__BB1_7;
	setp.eq.s32 	%p46, %r1, 0;
	@%p46 bra 	$L__BB1_63;
	setp.eq.s32 	%p47, %r1, 1;
	mov.f32 	%f2098, %f2129;
	mov.f32 	%f2099, %f2129;
	mov.f32 	%f2100, %f2129;
	mov.f32 	%f2101, %f2129;
	mov.f32 	%f2102, %f2129;
	mov.f32 	%f2103, %f2129;
	mov.f32 	%f2104, %f2129;
	mov.f32 	%f2105, %f2129;
	mov.f32 	%f2106, %f2129;
	mov.f32 	%f2107, %f2129;
	mov.f32 	%f2108, %f2129;
	mov.f32 	%f2109, %f2129;
	mov.f32 	%f2110, %f2129;
	mov.f32 	%f2111, %f2129;
	mov.f32 	%f2112, %f2129;
	mov.f32 	%f2113, %f2129;
	mov.f32 	%f2114, %f2129;
	mov.f32 	%f2115, %f2129;
	mov.f32 	%f2116, %f2129;
	mov.f32 	%f2117, %f2129;
	mov.f32 	%f2118, %f2129;
	mov.f32 	%f2119, %f2129;
	mov.f32 	%f2120, %f2129;
	mov.f32 	%f2121, %f2129;
	mov.f32 	%f2122, %f2129;
	mov.f32 	%f2123, %f2129;
	mov.f32 	%f2124, %f2129;
	mov.f32 	%f2125, %f2129;
	mov.f32 	%f2126, %f2129;
	mov.f32 	%f2127, %f2129;
	mov.f32 	%f2128, %f2129;
	@%p47 bra 	$L__BB1_6;
	bra.uni 	$L__BB1_79;
$L__BB1_6:
	mov.u32 	%r122, %ctaid.y;
	shl.b32 	%r123, %r122, 7;
	mov.u32 	%r124, %tid.x;
	add.s32 	%r125, %r124, %r123;
	mul.wide.u32 	%rd65, %r125, 4;
	add.s64 	%rd66, %rd1, %rd65;
	ld.global.f32 	%f2010, [%rd66+32768];
	fma.rn.f32 	%f2102, %f2010, 0f40A00000, 0f00000000;
	ld.global.f32 	%f2011, [%rd66+73728];
	fma.rn.f32 	%f2012, %f2011, 0f40A00000, 0f00000000;
	ld.global.f32 	%f2013, [%rd66+57344];
	fma.rn.f32 	%f2014, %f2013, 0f41800000, 0f00000000;
	ld.global.f32 	%f2015, [%rd66+147456];
	fma.rn.f32 	%f2016, %f2015, 0f41300000, 0f00000000;
	ld.global.f32 	%f2017, [%rd66+225280];
	add.f32 	%f2109, %f2017, 0f00000000;
	ld.global.f32 	%f2018, [%rd66+335872];
	fma.rn.f32 	%f2108, %f2018, 0f41800000, 0f00000000;
	ld.global.f32 	%f2019, [%rd66+536576];
	fma.rn.f32 	%f2020, %f2019, 0f41900000, 0f00000000;
	ld.global.f32 	%f2021, [%rd66+991232];
	fma.rn.f32 	%f2120, %f2021, 0f40C00000, 0f00000000;
	ld.global.f32 	%f2022, [%rd66+1130496];
	fma.rn.f32 	%f2023, %f2022, 0f41600000, %f2014;
	ld.global.f32 	%f2024, [%rd66+1286144];
	fma.rn.f32 	%f2099, %f2024, 0f40E00000, %f2016;
	ld.global.f32 	%f2025, [%rd66+1531904];
	fma.rn.f32 	%f2116, %f2025, 0f41880000, %f2012;
	ld.global.f32 	%f2026, [%rd66+1454080];
	fma.rn.f32 	%f2117, %f2026, 0f41800000, 0f00000000;
	ld.global.f32 	%f2027, [%rd66+1572864];
	fma.rn.f32 	%f2104, %f2027, 0f41980000, 0f00000000;
	ld.global.f32 	%f2028, [%rd66+1576960];
	fma.rn.f32 	%f2121, %f2028, 0f41400000, 0f00000000;
	ld.global.f32 	%f2029, [%rd66+1671168];
	add.f32 	%f2030, %f2029, 0f00000000;
	ld.global.f32 	%f2031, [%rd66+1765376];
	fma.rn.f32 	%f2106, %f2031, 0f41300000, 0f00000000;
	ld.global.f32 	%f2032, [%rd66+1740800];
	fma.rn.f32 	%f2126, %f2032, 0f41900000, 0f00000000;
	ld.global.f32 	%f2033, [%rd66+1863680];
	fma.rn.f32 	%f2034, %f2033, 0f40A00000, 0f00000000;
	ld.global.f32 	%f2035, [%rd66+2191360];
	fma.rn.f32 	%f2036, %f2035, 0f40E00000, 0f00000000;
	ld.global.f32 	%f2037, [%rd66+2797568];
	fma.rn.f32 	%f2038, %f2037, 0f41900000, %f2036;
	ld.global.f32 	%f2039, [%rd66+2826240];
	fma.rn.f32 	%f2040, %f2039, 0f40C00000, %f2023;
	ld.global.f32 	%f2041, [%rd66+2871296];
	fma.rn.f32 	%f2042, %f2041, 0f41000000, 0f00000000;
	ld.global.f32 	%f2043, [%rd66+3338240];
	fma.rn.f32 	%f2115, %f2043, 0f41100000, 0f00000000;
	ld.global.f32 	%f2044, [%rd66+3424256];
	add.f32 	%f2103, %f2044, 0f00000000;
	ld.global.f32 	%f2045, [%rd66+3448832];
	fma.rn.f32 	%f2128, %f2045, 0f41700000, %f2020;
	ld.global.f32 	%f2046, [%rd66+3633152];
	fma.rn.f32 	%f2101, %f2046, 0f40C00000, %f2038;
	ld.global.f32 	%f2047, [%rd66+3547136];
	fma.rn.f32 	%f2048, %f2047, 0f41700000, %f2030;
	ld.global.f32 	%f2049, [%rd66+3670016];
	fma.rn.f32 	%f2107, %f2049, 0f41300000, 0f00000000;
	ld.global.f32 	%f2050, [%rd66+3756032];
	fma.rn.f32 	%f2118, %f2050, 0f41A00000, %f2040;
	ld.global.f32 	%f2051, [%rd66+3694592];
	fma.rn.f32 	%f2123, %f2051, 0f41000000, %f2048;
	ld.global.f32 	%f2052, [%rd66+3993600];
	fma.rn.f32 	%f2098, %f2052, 0f41200000, %f2034;
	ld.global.f32 	%f2053, [%rd66+4038656];
	fma.rn.f32 	%f2054, %f2053, 0f41900000, %f2042;
	ld.global.f32 	%f2055, [%rd66+4079616];
	fma.rn.f32 	%f37, %f2055, 0f40A00000, %f2054;
	mov.f32 	%f2100, %f2129;
	mov.f32 	%f2105, %f2129;
	mov.f32 	%f2110, %f2129;
	mov.f32 	%f2111, %f2129;
	mov.f32 	%f2112, %f2129;
	mov.f32 	%f2113, %f2129;
	mov.f32 	%f2114, %f2129;
	mov.f32 	%f2119, %f2129;
	mov.f32 	%f2122, %f2129;
	mov.f32 	%f2124, %f2129;
	mov.f32 	%f2125, %f2129;
	mov.f32 	%f2127, %f2129;
	mov.f32 	%f2129, %f37;
	bra.uni 	$L__BB1_79;
$L__BB1_7:
	setp.eq.s32 	%p44, %r1, 2;
	@%p44 bra 	$L__BB1_64;
	setp.eq.s32 	%p45, %r1, 3;
	mov.f32 	%f2098, %f2129;
	mov.f32 	%f2099, %f2129;
	mov.f32 	%f2100, %f2129;
	mov.f32 	%f2101, %f2129;
	mov.f32 	%f2102, %f2129;
	mov.f32 	%f2103, %f2129;
	mov.f32 	%f2104, %f2129;
	mov.f32 	%f2105, %f2129;
	mov.f32 	%f2106, %f2129;
	mov.f32 	%f2107, %f2129;
	mov.f32 	%f2108, %f2129;
	mov.f32 	%f2109, %f2129;
	mov.f32 	%f2110, %f2129;
	mov.f32 	%f2111, %f2129;
	mov.f32 	%f2112, %f2129;
	mov.f32 	%f2113, %f2129;
	mov.f32 	%f2114, %f2129;
	mov.f32 	%f2115, %f2129;
	mov.f32 	%f2116, %f2129;
	mov.f32 	%f2117, %f2129;
	mov.f32 	%f2118, %f2129;
	mov.f32 	%f2119, %f2129;
	mov.f32 	%f2120, %f2129;
	mov.f32 	%f2121, %f2129;
	mov.f32 	%f2122, %f2129;
	mov.f32 	%f2123, %f2129;
	mov.f32 	%f2124, %f2129;
	mov.f32 	%f2125, %f2129;
	mov.f32 	%f2126, %f2129;
	mov.f32 	%f2127, %f2129;
	mov.f32 	%f2128, %f2129;
	@%p45 bra 	$L__BB1_9;
	bra.uni 	$L__BB1_79;
$L__BB1_9:
	mov.u32 	%r114, %ctaid.y;
	shl.b32 	%r115, %r114, 7;
	mov.u32 	%r116, %tid.x;
	add.s32 	%r117, %r116, %r115;
	mul.wide.u32 	%rd61, %r117, 4;
	add.s64 	%rd62, %rd1, %rd61;
	ld.global.f32 	%f1920, [%rd62+49152];
	fma.rn.f32 	%f1921, %f1920, 0f41980000, 0f00000000;
	ld.global.f32 	%f1922, [%rd62+258048];
	fma.rn.f32 	%f2119, %f1922, 0f41800000, 0f00000000;
	ld.global.f32 	%f1923, [%rd62+307200];
	fma.rn.f32 	%f1924, %f1923, 0f41A00000, 0f00000000;
	ld.global.f32 	%f1925, [%rd62+405504];
	fma.rn.f32 	%f1926, %f1925, 0f41700000, 0f00000000;
	ld.global.f32 	%f1927, [%rd62+688128];
	fma.rn.f32 	%f2114, %f1927, 0f41A00000, %f1924;
	ld.global.f32 	%f1928, [%rd62+663552];
	fma.rn.f32 	%f2127, %f1928, 0f40E00000, %f1921;
	ld.global.f32 	%f1929, [%rd62+716800];
	fma.rn.f32 	%f1930, %f1929, 0f41200000, 0f00000000;
	ld.global.f32 	%f1931, [%rd62+897024];
	fma.rn.f32 	%f1932, %f1931, 0f40C00000, 0f00000000;
	ld.global.f32 	%f1933, [%rd62+843776];
	fma.rn.f32 	%f2105, %f1933, 0f41A00000, 0f00000000;
	ld.global.f32 	%f1934, [%rd62+1036288];
	fma.rn.f32 	%f1935, %f1934, 0f41980000, 0f00000000;
	ld.global.f32 	%f1936, [%rd62+1273856];
	fma.rn.f32 	%f2120, %f1936, 0f41900000, 0f00000000;
	ld.global.f32 	%f1937, [%rd62+1376256];
	fma.rn.f32 	%f1938, %f1937, 0f41880000, 0f00000000;
	ld.global.f32 	%f1939, [%rd62+1765376];
	fma.rn.f32 	%f2104, %f1939, 0f41400000, 0f00000000;
	ld.global.f32 	%f1940, [%rd62+1789952];
	fma.rn.f32 	%f2113, %f1940, 0f40000000, %f1926;
	ld.global.f32 	%f1941, [%rd62+1884160];
	fma.rn.f32 	%f1942, %f1941, 0f41200000, 0f00000000;
	ld.global.f32 	%f1943, [%rd62+1871872];
	fma.rn.f32 	%f68, %f1943, 0f41700000, %f1930;
	ld.global.f32 	%f1944, [%rd62+2166784];
	fma.rn.f32 	%f2110, %f1944, 0f40C00000, %f1942;
	ld.global.f32 	%f1945, [%rd62+2220032];
	add.f32 	%f1946, %f1945, 0f00000000;
	ld.global.f32 	%f1947, [%rd62+2392064];
	fma.rn.f32 	%f2107, %f1947, 0f40400000, 0f00000000;
	ld.global.f32 	%f1948, [%rd62+2764800];
	fma.rn.f32 	%f2117, %f1948, 0f41000000, %f1946;
	ld.global.f32 	%f1949, [%rd62+2994176];
	fma.rn.f32 	%f2101, %f1949, 0f41500000, %f1935;
	ld.global.f32 	%f1950, [%rd62+2932736];
	fma.rn.f32 	%f2123, %f1950, 0f40E00000, 0f00000000;
	ld.global.f32 	%f1951, [%rd62+3047424];
	fma.rn.f32 	%f2125, %f1951, 0f40A00000, 0f00000000;
	ld.global.f32 	%f1952, [%rd62+3543040];
	fma.rn.f32 	%f2100, %f1952, 0f40A00000, 0f00000000;
	ld.global.f32 	%f1953, [%rd62+3944448];
	fma.rn.f32 	%f2106, %f1953, 0f40E00000, %f1938;
	ld.global.f32 	%f1954, [%rd62+4022272];
	add.f32 	%f2116, %f1954, 0f00000000;
	ld.global.f32 	%f1955, [%rd62+4132864];
	fma.rn.f32 	%f2098, %f1955, 0f41900000, %f1932;
	mov.f32 	%f2099, %f2129;
	mov.f32 	%f2102, %f2129;
	mov.f32 	%f2103, %f2129;
	mov.f32 	%f2108, %f2129;
	mov.f32 	%f2109, %f2129;
	mov.f32 	%f2111, %f2129;
	mov.f32 	%f2112, %f2129;
	mov.f32 	%f2115, %f2129;
	mov.f32 	%f2118, %f2129;
	mov.f32 	%f2121, %f2129;
	mov.f32 	%f2122, %f2129;
	mov.f32 	%f2124, %f2129;
	mov.f32 	%f2126, %f2129;
	mov.f32 	%f2128, %f2129;
	mov.f32 	%f2129, %f68;
	bra.uni 	$L__BB1_79;
$L__BB1_10:
	setp.gt.s32 	%p38, %r1, 5;
	@%p38 bra 	$L__BB1_14;
	setp.eq.s32 	%p41, %r1, 4;
	@%p41 bra 	$L__BB1_65;
	setp.eq.s32 	%p42, %r1, 5;
	mov.f32 	%f2098, %f2129;
	mov.f32 	%f2099, %f2129;
	mov.f32 	%f2100, %f2129;
	mov.f32 	%f2101, %f2129;
	mov.f32 	%f2102, %f2129;
	mov.f32 	%f2103, %f2129;
	mov.f32 	%f2104, %f2129;
	mov.f32 	%f2105, %f2129;
	mov.f32 	%f2106, %f2129;
	mov.f32 	%f2107, %f2129;
	mov.f32 	%f2108, %f2129;
	mov.f32 	%f2109, %f2129;
	mov.f32 	%f2110, %f2129;
	mov.f32 	%f2111, %f2129;
	mov.f32 	%f2112, %f2129;
	mov.f32 	%f2113, %f2129;
	mov.f32 	%f2114, %f2129;
	mov.f32 	%f2115, %f2129;
	mov.f32 	%f2116, %f2129;
	mov.f32 	%f2117, %f2129;
	mov.f32 	%f2118, %f2129;
	mov.f32 	%f2119, %f2129;
	mov.f32 	%f2120, %f2129;
	mov.f32 	%f2121, %f2129;
	mov.f32 	%f2122, %f2129;
	mov.f32 	%f2123, %f2129;
	mov.f32 	%f2124, %f2129;
	mov.f32 	%f2125, %f2129;
	mov.f32 	%f2126, %f2129;
	mov.f32 	%f2127, %f2129;
	mov.f32 	%f2128, %f2129;
	@%p42 bra 	$L__BB1_13;
	bra.uni 	$L__BB1_79;
$L__BB1_13:
	mov.u32 	%r106, %ctaid.y;
	shl.b32 	%r107, %r106, 7;
	mov.u32 	%r108, %tid.x;
	add.s32 	%r109, %r108, %r107;
	mul.wide.u32 	%rd57, %r109, 4;
	add.s64 	%rd58, %rd1, %rd57;
	ld.global.f32 	%f1814, [%rd58+180224];
	fma.rn.f32 	%f2128, %f1814, 0f40C00000, 0f00000000;
	ld.global.f32 	%f1815, [%rd58+471040];
	fma.rn.f32 	%f2101, %f1815, 0f41700000, 0f00000000;
	ld.global.f32 	%f1816, [%rd58+421888];
	fma.rn.f32 	%f1817, %f1816, 0f41100000, 0f00000000;
	ld.global.f32 	%f1818, [%rd58+507904];
	fma.rn.f32 	%f2113, %f1818, 0f40400000, 0f00000000;
	ld.global.f32 	%f1819, [%rd58+593920];
	fma.rn.f32 	%f1820, %f1819, 0f41880000, 0f00000000;
	ld.global.f32 	%f1821, [%rd58+647168];
	fma.rn.f32 	%f1822, %f1821, 0f41100000, %f1820;
	ld.global.f32 	%f1823, [%rd58+741376];
	fma.rn.f32 	%f1824, %f1823, 0f41000000, 0f00000000;
	ld.global.f32 	%f1825, [%rd58+1011712];
	fma.rn.f32 	%f2117, %f1825, 0f41100000, 0f00000000;
	ld.global.f32 	%f1826, [%rd58+929792];
	fma.rn.f32 	%f1827, %f1826, 0f40A00000, 0f00000000;
	ld.global.f32 	%f1828, [%rd58+1142784];
	fma.rn.f32 	%f1829, %f1828, 0f41800000, 0f00000000;
	ld.global.f32 	%f1830, [%rd58+1261568];
	fma.rn.f32 	%f1831, %f1830, 0f41200000, 0f00000000;
	ld.global.f32 	%f1832, [%rd58+1294336];
	add.f32 	%f1833, %f1832, %f1827;
	ld.global.f32 	%f1834, [%rd58+1437696];
	fma.rn.f32 	%f2111, %f1834, 0f41500000, 0f00000000;
	ld.global.f32 	%f1835, [%rd58+1519616];
	fma.rn.f32 	%f2108, %f1835, 0f41800000, 0f00000000;
	ld.global.f32 	%f1836, [%rd58+1605632];
	fma.rn.f32 	%f1837, %f1836, 0f40E00000, %f1829;
	ld.global.f32 	%f1838, [%rd58+2162688];
	fma.rn.f32 	%f1839, %f1838, 0f41A00000, %f1837;
	ld.global.f32 	%f1840, [%rd58+2252800];
	fma.rn.f32 	%f2105, %f1840, 0f41A00000, 0f00000000;
	ld.global.f32 	%f1841, [%rd58+2232320];
	fma.rn.f32 	%f2127, %f1841, 0f40800000, %f1833;
	ld.global.f32 	%f1842, [%rd58+2379776];
	fma.rn.f32 	%f2103, %f1842, 0f41800000, 0f00000000;
	ld.global.f32 	%f1843, [%rd58+2506752];
	fma.rn.f32 	%f1844, %f1843, 0f40800000, 0f00000000;
	ld.global.f32 	%f1845, [%rd58+2543616];
	fma.rn.f32 	%f2118, %f1845, 0f41400000, 0f00000000;
	ld.global.f32 	%f1846, [%rd58+2797568];
	fma.rn.f32 	%f2099, %f1846, 0f41000000, %f1831;
	ld.global.f32 	%f1847, [%rd58+2768896];
	add.f32 	%f2104, %f1847, %f1844;
	ld.global.f32 	%f1848, [%rd58+2850816];
	fma.rn.f32 	%f2116, %f1848, 0f41400000, 0f00000000;
	ld.global.f32 	%f1849, [%rd58+2945024];
	fma.rn.f32 	%f1850, %f1849, 0f41880000, %f1817;
	ld.global.f32 	%f1851, [%rd58+3076096];
	fma.rn.f32 	%f1852, %f1851, 0f41500000, 0f00000000;
	ld.global.f32 	%f1853, [%rd58+3153920];
	fma.rn.f32 	%f2115, %f1853, 0f41600000, %f1839;
	ld.global.f32 	%f1854, [%rd58+3596288];
	fma.rn.f32 	%f2106, %f1854, 0f41880000, %f1850;
	ld.global.f32 	%f1855, [%rd58+3629056];
	fma.rn.f32 	%f2125, %f1855, 0f40C00000, 0f00000000;
	ld.global.f32 	%f1856, [%rd58+3715072];
	fma.rn.f32 	%f2098, %f1856, 0f41200000, %f1824;
	ld.global.f32 	%f1857, [%rd58+3788800];
	fma.rn.f32 	%f2109, %f1857, 0f41200000, %f1822;
	ld.global.f32 	%f1858, [%rd58+3821568];
	fma.rn.f32 	%f2114, %f1858, 0f41200000, %f1852;
	ld.global.f32 	%f1859, [%rd58+3809280];
	fma.rn.f32 	%f2119, %f1859, 0f41700000, 0f00000000;
	ld.global.f32 	%f1860, [%rd58+3874816];
	fma.rn.f32 	%f2120, %f1860, 0f41100000, 0f00000000;
	mov.f32 	%f2100, %f2129;
	mov.f32 	%f2102, %f2129;
	mov.f32 	%f2107, %f2129;
	mov.f32 	%f2110, %f2129;
	mov.f32 	%f2112, %f2129;
	mov.f32 	%f2121, %f2129;
	mov.f32 	%f2122, %f2129;
	mov.f32 	%f2123, %f2129;
	mov.f32 	%f2124, %f2129;
	mov.f32 	%f2126, %f2129;
	bra.uni 	$L__BB1_79;
$L__BB1_14:
	setp.eq.s32 	%p39, %r1, 6;
	@%p39 bra 	$L__BB1_66;
	setp.eq.s32 	%p40, %r1, 7;
	mov.f32 	%f2098, %f2129;
	mov.f32 	%f2099, %f2129;
	mov.f32 	%f2100, %f2129;
	mov.f32 	%f2101, %f2129;
	mov.f32 	%f2102, %f2129;
	mov.f32 	%f2103, %f2129;
	mov.f32 	%f2104, %f2129;
	mov.f32 	%f2105, %f2129;
	mov.f32 	%f2106, %f2129;
	mov.f32 	%f2107, %f2129;
	mov.f32 	%f2108, %f2129;
	mov.f32 	%f2109, %f2129;
	mov.f32 	%f2110, %f2129;
	mov.f32 	%f2111, %f2129;
	mov.f32 	%f2112, %f2129;
	mov.f32 	%f2113, %f2129;
	mov.f32 	%f2114, %f2129;
	mov.f32 	%f2115, %f2129;
	mov.f32 	%f2116, %f2129;
	mov.f32 	%f2117, %f2129;
	mov.f32 	%f2118, %f2129;
	mov.f32 	%f2119, %f2129;
	mov.f32 	%f2120, %f2129;
	mov.f32 	%f2121, %f2129;
	mov.f32 	%f2122, %f2129;
	mov.f32 	%f2123, %f2129;
	mov.f32 	%f2124, %f2129;
	mov.f32 	%f2125, %f2129;
	mov.f32 	%f2126, %f2129;
	mov.f32 	%f2127, %f2129;
	mov.f32 	%f2128, %f2129;
	@%p40 bra 	$L__BB1_16;
	bra.uni 	$L__BB1_79;
$L__BB1_16:
	mov.u32 	%r98, %ctaid.y;
	shl.b32 	%r99, %r98, 7;
	mov.u32 	%r100, %tid.x;
	add.s32 	%r101, %r100, %r99;
	mul.wide.u32 	%rd53, %r101, 4;
	add.s64 	%rd54, %rd1, %rd53;
	ld.global.f32 	%f1740, [%rd54+184320];
	fma.rn.f32 	%f2103, %f1740, 0f41800000, 0f00000000;
	ld.global.f32 	%f1741, [%rd54+147456];
	fma.rn.f32 	%f1742, %f1741, 0f41700000, 0f00000000;
	ld.global.f32 	%f1743, [%rd54+258048];
	fma.rn.f32 	%f1744, %f1743, 0f41400000, 0f00000000;
	ld.global.f32 	%f1745, [%rd54+139264];
	fma.rn.f32 	%f2122, %f1745, 0f40800000, 0f00000000;
	ld.global.f32 	%f1746, [%rd54+454656];
	fma.rn.f32 	%f2100, %f1746, 0f40E00000, 0f00000000;
	ld.global.f32 	%f1747, [%rd54+647168];
	fma.rn.f32 	%f2115, %f1747, 0f40E00000, 0f00000000;
	ld.global.f32 	%f1748, [%rd54+585728];
	fma.rn.f32 	%f1749, %f1748, 0f41500000, 0f00000000;
	ld.global.f32 	%f1750, [%rd54+774144];
	fma.rn.f32 	%f1751, %f1750, 0f40000000, 0f00000000;
	ld.global.f32 	%f1752, [%rd54+1093632];
	fma.rn.f32 	%f2104, %f1752, 0f41400000, 0f00000000;
	ld.global.f32 	%f1753, [%rd54+1183744];
	fma.rn.f32 	%f2101, %f1753, 0f40A00000, 0f00000000;
	ld.global.f32 	%f1754, [%rd54+1654784];
	fma.rn.f32 	%f1755, %f1754, 0f40E00000, %f1749;
	ld.global.f32 	%f1756, [%rd54+1744896];
	fma.rn.f32 	%f2113, %f1756, 0f40A00000, 0f00000000;
	ld.global.f32 	%f1757, [%rd54+2129920];
	add.f32 	%f2119, %f1757, 0f00000000;
	ld.global.f32 	%f1758, [%rd54+2215936];
	fma.rn.f32 	%f1759, %f1758, 0f41700000, %f1755;
	ld.global.f32 	%f1760, [%rd54+2449408];
	fma.rn.f32 	%f2106, %f1760, 0f41700000, %f1742;
	ld.global.f32 	%f1761, [%rd54+2691072];
	fma.rn.f32 	%f1762, %f1761, 0f40000000, 0f00000000;
	ld.global.f32 	%f1763, [%rd54+3063808];
	fma.rn.f32 	%f2105, %f1763, 0f41600000, 0f00000000;
	ld.global.f32 	%f1764, [%rd54+3018752];
	fma.rn.f32 	%f2125, %f1764, 0f41400000, %f1762;
	ld.global.f32 	%f1765, [%rd54+3100672];
	fma.rn.f32 	%f2126, %f1765, 0f40C00000, 0f00000000;
	ld.global.f32 	%f1766, [%rd54+3104768];
	fma.rn.f32 	%f2128, %f1766, 0f40000000, %f1759;
	ld.global.f32 	%f1767, [%rd54+3231744];
	fma.rn.f32 	%f2114, %f1767, 0f41700000, 0f00000000;
	ld.global.f32 	%f1768, [%rd54+3313664];
	fma.rn.f32 	%f2111, %f1768, 0f40400000, %f1751;
	ld.global.f32 	%f1769, [%rd54+3358720];
	fma.rn.f32 	%f2127, %f1769, 0f41000000, 0f00000000;
	ld.global.f32 	%f1770, [%rd54+3923968];
	fma.rn.f32 	%f2107, %f1770, 0f41980000, %f1744;
	ld.global.f32 	%f1771, [%rd54+3985408];
	fma.rn.f32 	%f1772, %f1771, 0f41900000, 0f00000000;
	ld.global.f32 	%f1773, [%rd54+4091904];
	fma.rn.f32 	%f2110, %f1773, 0f41300000, 0f00000000;
	ld.global.f32 	%f1774, [%rd54+4100096];
	add.f32 	%f2117, %f1774, %f1772;
	mov.f32 	%f2098, %f2129;
	mov.f32 	%f2099, %f2129;
	mov.f32 	%f2102, %f2129;
	mov.f32 	%f2108, %f2129;
	mov.f32 	%f2109, %f2129;
	mov.f32 	%f2112, %f2129;
	mov.f32 	%f2116, %f2129;
	mov.f32 	%f2118, %f2129;
	mov.f32 	%f2120, %f2129;
	mov.f32 	%f2121, %f2129;
	mov.f32 	%f2123, %f2129;
	mov.f32 	%f2124, %f2129;
	bra.uni 	$L__BB1_79;
$L__BB1_17:
	setp.gt.s32 	%p26, %r1, 11;
	@%p26 bra 	$L__BB1_25;
	setp.gt.s32 	%p32, %r1, 9;
	@%p32 bra 	$L__BB1_22;
	setp.eq.s32 	%p35, %r1, 8;
	@%p35 bra 	$L__BB1_67;
	setp.eq.s32 	%p36, %r1, 9;
	mov.f32 	%f2098, %f2129;
	mov.f32 	%f2099, %f2129;
	mov.f32 	%f2100, %f2129;
	mov.f32 	%f2101, %f2129;
	mov.f32 	%f2102, %f2129;
	mov.f32 	%f2103, %f2129;
	mov.f32 	%f2104, %f2129;
	mov.f32 	%f2105, %f2129;
	mov.f32 	%f2106, %f2129;
	mov.f32 	%f2107, %f2129;
	mov.f32 	%f2108, %f2129;
	mov.f32 	%f2109, %f2129;
	mov.f32 	%f2110, %f2129;
	mov.f32 	%f2111, %f2129;
	mov.f32 	%f2112, %f2129;
	mov.f32 	%f2113, %f2129;
	mov.f32 	%f2114, %f2129;
	mov.f32 	%f2115, %f2129;
	mov.f32 	%f2116, %f2129;
	mov.f32 	%f2117, %f2129;
	mov.f32 	%f2118, %f2129;
	mov.f32 	%f2119, %f2129;
	mov.f32 	%f2120, %f2129;
	mov.f32 	%f2121, %f2129;
	mov.f32 	%f2122, %f2129;
	mov.f32 	%f2123, %f2129;
	mov.f32 	%f2124, %f2129;
	mov.f32 	%f2125, %f2129;
	mov.f32 	%f2126, %f2129;
	mov.f32 	%f2127, %f2129;
	mov.f32 	%f2128, %f2129;
	@%p36 bra 	$L__BB1_21;
	bra.uni 	$L__BB1_79;
$L__BB1_21:
	mov.u32 	%r90, %ctaid.y;
	shl.b32 	%r91, %r90, 7;
	mov.u32 	%r92, %tid.x;
	add.s32 	%r93, %r92, %r91;
	mul.wide.u32 	%rd49, %r93, 4;
	add.s64 	%rd50, %rd1, %rd49;
	ld.global.f32 	%f1629, [%rd50+53248];
	fma.rn.f32 	%f1630, %f1629, 0f41700000, 0f00000000;
	ld.global.f32 	%f1631, [%rd50+229376];
	fma.rn.f32 	%f1632, %f1631, 0f40E00000, 0f00000000;
	ld.global.f32 	%f1633, [%rd50+176128];
	fma.rn.f32 	%f1634, %f1633, 0f41600000, %f1630;
	ld.global.f32 	%f1635, [%rd50+405504];
	fma.rn.f32 	%f1636, %f1635, 0f41500000, 0f00000000;
	ld.global.f32 	%f1637, [%rd50+483328];
	fma.rn.f32 	%f1638, %f1637, 0f41100000, %f1634;
	ld.global.f32 	%f1639, [%rd50+602112];
	fma.rn.f32 	%f1640, %f1639, 0f41100000, 0f00000000;
	ld.global.f32 	%f1641, [%rd50+753664];
	fma.rn.f32 	%f1642, %f1641, 0f41980000, 0f00000000;
	ld.global.f32 	%f1643, [%rd50+786432];
	fma.rn.f32 	%f1644, %f1643, 0f40400000, 0f00000000;
	ld.global.f32 	%f1645, [%rd50+851968];
	fma.rn.f32 	%f1646, %f1645, 0f40400000, 0f00000000;
	ld.global.f32 	%f1647, [%rd50+811008];
	fma.rn.f32 	%f1648, %f1647, 0f41980000, %f1636;
	ld.global.f32 	%f1649, [%rd50+1044480];
	fma.rn.f32 	%f2113, %f1649, 0f41900000, 0f00000000;
	ld.global.f32 	%f1650, [%rd50+937984];
	fma.rn.f32 	%f1651, %f1650, 0f41700000, %f1638;
	ld.global.f32 	%f1652, [%rd50+1110016];
	fma.rn.f32 	%f2100, %f1652, 0f40C00000, 0f00000000;
	ld.global.f32 	%f1653, [%rd50+1105920];
	fma.rn.f32 	%f2128, %f1653, 0f41500000, 0f00000000;
	ld.global.f32 	%f1654, [%rd50+1208320];
	fma.rn.f32 	%f2103, %f1654, 0f40E00000, 0f00000000;
	ld.global.f32 	%f1655, [%rd50+1269760];
	fma.rn.f32 	%f2105, %f1655, 0f40C00000, 0f00000000;
	ld.global.f32 	%f1656, [%rd50+1212416];
	fma.rn.f32 	%f1657, %f1656, 0f40A00000, 0f00000000;
	ld.global.f32 	%f1658, [%rd50+1376256];
	fma.rn.f32 	%f1659, %f1658, 0f41980000, 0f00000000;
	ld.global.f32 	%f1660, [%rd50+1400832];
	fma.rn.f32 	%f2115, %f1660, 0f41200000, 0f00000000;
	ld.global.f32 	%f1661, [%rd50+1499136];
	fma.rn.f32 	%f2102, %f1661, 0f41400000, 0f00000000;
	ld.global.f32 	%f1662, [%rd50+1490944];
	fma.rn.f32 	%f1663, %f1662, 0f41400000, %f1640;
	ld.global.f32 	%f1664, [%rd50+1646592];
	fma.rn.f32 	%f2107, %f1664, 0f40E00000, 0f00000000;
	ld.global.f32 	%f1665, [%rd50+1826816];
	fma.rn.f32 	%f2106, %f1665, 0f41900000, %f1644;
	ld.global.f32 	%f1666, [%rd50+1708032];
	fma.rn.f32 	%f2109, %f1666, 0f41100000, %f1657;
	ld.global.f32 	%f1667, [%rd50+1769472];
	fma.rn.f32 	%f2118, %f1667, 0f41100000, %f1648;
	ld.global.f32 	%f1668, [%rd50+1835008];
	fma.rn.f32 	%f2120, %f1668, 0f41800000, %f1642;
	ld.global.f32 	%f1669, [%rd50+2121728];
	add.f32 	%f2125, %f1669, 0f00000000;
	ld.global.f32 	%f1670, [%rd50+2240512];
	fma.rn.f32 	%f1671, %f1670, 0f41300000, %f1663;
	ld.global.f32 	%f1672, [%rd50+2387968];
	fma.rn.f32 	%f1673, %f1672, 0f40400000, %f1671;
	ld.global.f32 	%f1674, [%rd50+2379776];
	fma.rn.f32 	%f2122, %f1674, 0f41600000, 0f00000000;
	ld.global.f32 	%f1675, [%rd50+2879488];
	fma.rn.f32 	%f1676, %f1675, 0f41800000, %f1659;
	ld.global.f32 	%f1677, [%rd50+2928640];
	fma.rn.f32 	%f2104, %f1677, 0f41800000, %f1673;
	ld.global.f32 	%f1678, [%rd50+2916352];
	fma.rn.f32 	%f2108, %f1678, 0f41980000, %f1632;
	ld.global.f32 	%f1679, [%rd50+3076096];
	fma.rn.f32 	%f2099, %f1679, 0f41A00000, 0f00000000;
	ld.global.f32 	%f1680, [%rd50+3096576];
	fma.rn.f32 	%f2110, %f1680, 0f41300000, %f1646;
	ld.global.f32 	%f1681, [%rd50+3100672];
	fma.rn.f32 	%f2124, %f1681, 0f41000000, 0f00000000;
	ld.global.f32 	%f1682, [%rd50+3051520];
	fma.rn.f32 	%f1683, %f1682, 0f41800000, 0f00000000;
	ld.global.f32 	%f1684, [%rd50+3022848];
	fma.rn.f32 	%f2127, %f1684, 0f40800000, %f1651;
	ld.global.f32 	%f1685, [%rd50+3227648];
	fma.rn.f32 	%f2114, %f1685, 0f41100000, 0f00000000;
	ld.global.f32 	%f1686, [%rd50+3379200];
	add.f32 	%f2112, %f1686, %f1676;
	ld.global.f32 	%f1687, [%rd50+3616768];
	fma.rn.f32 	%f2126, %f1687, 0f40C00000, %f1683;
	mov.f32 	%f2098, %f2129;
	mov.f32 	%f2101, %f2129;
	mov.f32 	%f2111, %f2129;
	mov.f32 	%f2116, %f2129;
	mov.f32 	%f2117, %f2129;
	mov.f32 	%f2119, %f2129;
	mov.f32 	%f2121, %f2129;
	mov.f32 	%f2123, %f2129;
	bra.uni 	$L__BB1_79;
$L__BB1_22:
	setp.eq.s32 	%p33, %r1, 10;
	@%p33 bra 	$L__BB1_68;
	setp.eq.s32 	%p34, %r1, 11;
	mov.f32 	%f2098, %f2129;
	mov.f32 	%f2099, %f2129;
	mov.f32 	%f2100, %f2129;
	mov.f32 	%f2101, %f2129;
	mov.f32 	%f2102, %f2129;
	mov.f32 	%f2103, %f2129;
	mov.f32 	%f2104, %f2129;
	mov.f32 	%f2105, %f2129;
	mov.f32 	%f2106, %f2129;
	mov.f32 	%f2107, %f2129;
	mov.f32 	%f2108, %f2129;
	mov.f32 	%f2109, %f2129;
	mov.f32 	%f2110, %f2129;
	mov.f32 	%f2111, %f2129;
	mov.f32 	%f2112, %f2129;
	mov.f32 	%f2113, %f2129;
	mov.f32 	%f2114, %f2129;
	mov.f32 	%f2115, %f2129;
	mov.f32 	%f2116, %f2129;
	mov.f32 	%f2117, %f2129;
	mov.f32 	%f2118, %f2129;
	mov.f32 	%f2119, %f2129;
	mov.f32 	%f2120, %f2129;
	mov.f32 	%f2121, %f2129;
	mov.f32 	%f2122, %f2129;
	mov.f32 	%f2123, %f2129;
	mov.f32 	%f2124, %f2129;
	mov.f32 	%f2125, %f2129;
	mov.f32 	%f2126, %f2129;
	mov.f32 	%f2127, %f2129;
	mov.f32 	%f2128, %f2129;
	@%p34 bra 	$L__BB1_24;
	bra.uni 	$L__BB1_79;
$L__BB1_24:
	mov.u32 	%r82, %ctaid.y;
	shl.b32 	%r83, %r82, 7;
	mov.u32 	%r84, %tid.x;
	add.s32 	%r85, %r84, %r83;
	mul.wide.u32 	%rd45, %r85, 4;
	add.s64 	%rd46, %rd1, %rd45;
	ld.global.f32 	%f1528, [%rd46+77824];
	fma.rn.f32 	%f2105, %f1528, 0f41300000, 0f00000000;
	ld.global.f32 	%f1529, [%rd46+118784];
	fma.rn.f32 	%f1530, %f1529, 0f41600000, 0f00000000;
	ld.global.f32 	%f1531, [%rd46+221184];
	fma.rn.f32 	%f2114, %f1531, 0f41300000, 0f00000000;
	ld.global.f32 	%f1532, [%rd46+282624];
	fma.rn.f32 	%f2125, %f1532, 0f41700000, 0f00000000;
	ld.global.f32 	%f1533, [%rd46+438272];
	fma.rn.f32 	%f1534, %f1533, 0f41500000, 0f00000000;
	ld.global.f32 	%f1535, [%rd46+573440];
	fma.rn.f32 	%f2104, %f1535, 0f41880000, 0f00000000;
	ld.global.f32 	%f1536, [%rd46+528384];
	fma.rn.f32 	%f1537, %f1536, 0f41800000, 0f00000000;
	ld.global.f32 	%f1538, [%rd46+811008];
	fma.rn.f32 	%f1539, %f1538, 0f41700000, 0f00000000;
	ld.global.f32 	%f1540, [%rd46+921600];
	fma.rn.f32 	%f1541, %f1540, 0f40800000, 0f00000000;
	ld.global.f32 	%f1542, [%rd46+937984];
	fma.rn.f32 	%f1543, %f1542, 0f41500000, 0f00000000;
	ld.global.f32 	%f1544, [%rd46+1249280];
	fma.rn.f32 	%f2103, %f1544, 0f40400000, 0f00000000;
	ld.global.f32 	%f1545, [%rd46+1298432];
	fma.rn.f32 	%f2113, %f1545, 0f41200000, 0f00000000;
	ld.global.f32 	%f1546, [%rd46+1269760];
	fma.rn.f32 	%f2128, %f1546, 0f41100000, 0f00000000;
	ld.global.f32 	%f1547, [%rd46+1376256];
	fma.rn.f32 	%f1548, %f1547, 0f40800000, 0f00000000;
	ld.global.f32 	%f1549, [%rd46+1478656];
	fma.rn.f32 	%f1550, %f1549, 0f41800000, 0f00000000;
	ld.global.f32 	%f1551, [%rd46+1474560];
	fma.rn.f32 	%f1552, %f1551, 0f41900000, %f1548;
	ld.global.f32 	%f1553, [%rd46+1617920];
	fma.rn.f32 	%f1554, %f1553, 0f41A00000, %f1534;
	ld.global.f32 	%f1555, [%rd46+1814528];
	fma.rn.f32 	%f2099, %f1555, 0f41900000, 0f00000000;
	ld.global.f32 	%f1556, [%rd46+1961984];
	fma.rn.f32 	%f1557, %f1556, 0f41980000, 0f00000000;
	ld.global.f32 	%f1558, [%rd46+2011136];
	fma.rn.f32 	%f1559, %f1558, 0f41980000, 0f00000000;
	ld.global.f32 	%f1560, [%rd46+2039808];
	fma.rn.f32 	%f2119, %f1560, 0f40000000, 0f00000000;
	ld.global.f32 	%f1561, [%rd46+2117632];
	fma.rn.f32 	%f1562, %f1561, 0f40800000, %f1559;
	ld.global.f32 	%f1563, [%rd46+2220032];
	fma.rn.f32 	%f2124, %f1563, 0f40000000, %f1543;
	ld.global.f32 	%f1564, [%rd46+2269184];
	fma.rn.f32 	%f1565, %f1564, 0f40800000, %f1530;
	ld.global.f32 	%f1566, [%rd46+2387968];
	fma.rn.f32 	%f1567, %f1566, 0f41880000, 0f00000000;
	ld.global.f32 	%f1568, [%rd46+2482176];
	fma.rn.f32 	%f1569, %f1568, 0f40400000, %f1552;
	ld.global.f32 	%f1570, [%rd46+2469888];
	fma.rn.f32 	%f2121, %f1570, 0f40000000, %f1554;
	ld.global.f32 	%f1571, [%rd46+2736128];
	fma.rn.f32 	%f1572, %f1571, 0f41800000, 0f00000000;
	ld.global.f32 	%f1573, [%rd46+2650112];
	fma.rn.f32 	%f2127, %f1573, 0f41300000, %f1537;
	ld.global.f32 	%f1574, [%rd46+2756608];
	fma.rn.f32 	%f2107, %f1574, 0f41800000, %f1541;
	ld.global.f32 	%f1575, [%rd46+3055616];
	fma.rn.f32 	%f2102, %f1575, 0f41A00000, 0f00000000;
	ld.global.f32 	%f1576, [%rd46+3117056];
	fma.rn.f32 	%f2110, %f1576, 0f40E00000, %f1550;
	ld.global.f32 	%f1577, [%rd46+3411968];
	fma.rn.f32 	%f2118, %f1577, 0f41A00000, %f1562;
	ld.global.f32 	%f1578, [%rd46+3563520];
	fma.rn.f32 	%f2111, %f1578, 0f41400000, %f1557;
	ld.global.f32 	%f1579, [%rd46+3612672];
	fma.rn.f32 	%f2122, %f1579, 0f41400000, %f1565;
	ld.global.f32 	%f1580, [%rd46+4112384];
	fma.rn.f32 	%f2098, %f1580, 0f41200000, %f1567;
	ld.global.f32 	%f1581, [%rd46+4145152];
	fma.rn.f32 	%f2101, %f1581, 0f41800000, %f1572;
	ld.global.f32 	%f1582, [%rd46+4177920];
	fma.rn.f32 	%f2108, %f1582, 0f40800000, %f1539;
	fma.rn.f32 	%f2116, %f1580, 0f40800000, %f1569;
	mov.f32 	%f2100, %f2129;
	mov.f32 	%f2106, %f2129;
	mov.f32 	%f2109, %f2129;
	mov.f32 	%f2112, %f2129;
	mov.f32 	%f2115, %f2129;
	mov.f32 	%f2117, %f2129;
	mov.f32 	%f2120, %f2129;
	mov.f32 	%f2123, %f2129;
	mov.f32 	%f2126, %f2129;
	bra.uni 	$L__BB1_79;
$L__BB1_25:
	setp.gt.s32 	%p27, %r1, 13;
	@%p27 bra 	$L__BB1_29;
	setp.eq.s32 	%p30, %r1, 12;
	@%p30 bra 	$L__BB1_69;
	setp.eq.s32 	%p31, %r1, 13;
	mov.f32 	%f2098, %f2129;
	mov.f32 	%f2099, %f2129;
	mov.f32 	%f2100, %f2129;
	mov.f32 	%f2101, %f2129;
	mov.f32 	%f2102, %f2129;
	mov.f32 	%f2103, %f2129;
	mov.f32 	%f2104, %f2129;
	mov.f32 	%f2105, %f2129;
	mov.f32 	%f2106, %f2129;
	mov.f32 	%f2107, %f2129;
	mov.f32 	%f2108, %f2129;
	mov.f32 	%f2109, %f2129;
	mov.f32 	%f2110, %f2129;
	mov.f32 	%f2111, %f2129;
	mov.f32 	%f2112, %f2129;
	mov.f32 	%f2113, %f2129;
	mov.f32 	%f2114, %f2129;
	mov.f32 	%f2115, %f2129;
	mov.f32 	%f2116, %f2129;
	mov.f32 	%f2117, %f2129;
	mov.f32 	%f2118, %f2129;
	mov.f32 	%f2119, %f2129;
	mov.f32 	%f2120, %f2129;
	mov.f32 	%f2121, %f2129;
	mov.f32 	%f2122, %f2129;
	mov.f32 	%f2123, %f2129;
	mov.f32 	%f2124, %f2129;
	mov.f32 	%f2125, %f2129;
	mov.f32 	%f2126, %f2129;
	mov.f32 	%f2127, %f2129;
	mov.f32 	%f2128, %f2129;
	@%p31 bra 	$L__BB1_28;
	bra.uni 	$L__BB1_79;
$L__BB1_28:
	mov.u32 	%r74, %ctaid.y;
	shl.b32 	%r75, %r74, 7;
	mov.u32 	%r76, %tid.x;
	add.s32 	%r77, %r76, %r75;
	mul.wide.u32 	%rd41, %r77, 4;
	add.s64 	%rd42, %rd1, %rd41;
	ld.global.f32 	%f1439, [%rd42+335872];
	fma.rn.f32 	%f1440, %f1439, 0f41800000, 0f00000000;
	ld.global.f32 	%f1441, [%rd42+360448];
	fma.rn.f32 	%f1442, %f1441, 0f40800000, 0f00000000;
	ld.global.f32 	%f1443, [%rd42+475136];
	fma.rn.f32 	%f1444, %f1443, 0f41A00000, 0f00000000;
	ld.global.f32 	%f1445, [%rd42+585728];
	fma.rn.f32 	%f261, %f1445, 0f41400000, 0f00000000;
	ld.global.f32 	%f1446, [%rd42+786432];
	fma.rn.f32 	%f2112, %f1446, 0f40400000, 0f00000000;
	ld.global.f32 	%f1447, [%rd42+970752];
	fma.rn.f32 	%f2122, %f1447, 0f40000000, 0f00000000;
	ld.global.f32 	%f1448, [%rd42+1155072];
	fma.rn.f32 	%f2101, %f1448, 0f41880000, 0f00000000;
	ld.global.f32 	%f1449, [%rd42+1167360];
	fma.rn.f32 	%f1450, %f1449, 0f41600000, %f1444;
	ld.global.f32 	%f1451, [%rd42+1191936];
	fma.rn.f32 	%f1452, %f1451, 0f40A00000, 0f00000000;
	ld.global.f32 	%f1453, [%rd42+1253376];
	fma.rn.f32 	%f2121, %f1453, 0f41980000, 0f00000000;
	ld.global.f32 	%f1454, [%rd42+1363968];
	fma.rn.f32 	%f2100, %f1454, 0f41400000, 0f00000000;
	ld.global.f32 	%f1455, [%rd42+1511424];
	fma.rn.f32 	%f2118, %f1455, 0f41300000, 0f00000000;
	ld.global.f32 	%f1456, [%rd42+1650688];
	fma.rn.f32 	%f1457, %f1456, 0f41980000, 0f00000000;
	ld.global.f32 	%f1458, [%rd42+1597440];
	fma.rn.f32 	%f1459, %f1458, 0f41500000, %f1452;
	ld.global.f32 	%f1460, [%rd42+1826816];
	fma.rn.f32 	%f2103, %f1460, 0f40A00000, %f1440;
	ld.global.f32 	%f1461, [%rd42+1802240];
	fma.rn.f32 	%f2120, %f1461, 0f41700000, 0f00000000;
	ld.global.f32 	%f1462, [%rd42+1933312];
	fma.rn.f32 	%f1463, %f1462, 0f41880000, %f1459;
	ld.global.f32 	%f1464, [%rd42+2027520];
	fma.rn.f32 	%f1465, %f1464, 0f40000000, 0f00000000;
	ld.global.f32 	%f1466, [%rd42+2351104];
	fma.rn.f32 	%f1467, %f1466, 0f41200000, 0f00000000;
	ld.global.f32 	%f1468, [%rd42+2289664];
	fma.rn.f32 	%f2113, %f1468, 0f40E00000, %f1463;
	ld.global.f32 	%f1469, [%rd42+2445312];
	fma.rn.f32 	%f1470, %f1469, 0f40000000, 0f00000000;
	ld.global.f32 	%f1471, [%rd42+2457600];
	fma.rn.f32 	%f2115, %f1471, 0f40800000, 0f00000000;
	ld.global.f32 	%f1472, [%rd42+2396160];
	fma.rn.f32 	%f1473, %f1472, 0f41100000, 0f00000000;
	ld.global.f32 	%f1474, [%rd42+2715648];
	fma.rn.f32 	%f2108, %f1474, 0f40800000, 0f00000000;
	ld.global.f32 	%f1475, [%rd42+2654208];
	fma.rn.f32 	%f2111, %f1475, 0f41300000, 0f00000000;
	fma.rn.f32 	%f1476, %f1474, 0f41880000, %f1473;
	ld.global.f32 	%f1477, [%rd42+2973696];
	fma.rn.f32 	%f2128, %f1477, 0f40400000, %f1450;
	ld.global.f32 	%f1478, [%rd42+3125248];
	fma.rn.f32 	%f1479, %f1478, 0f41100000, %f1470;
	ld.global.f32 	%f1480, [%rd42+3194880];
	fma.rn.f32 	%f2099, %f1480, 0f40A00000, 0f00000000;
	ld.global.f32 	%f1481, [%rd42+3268608];
	fma.rn.f32 	%f2116, %f1481, 0f40A00000, %f1476;
	ld.global.f32 	%f1482, [%rd42+3186688];
	fma.rn.f32 	%f1483, %f1482, 0f41500000, 0f00000000;
	ld.global.f32 	%f1484, [%rd42+3411968];
	fma.rn.f32 	%f2124, %f1484, 0f40000000, %f1465;
	ld.global.f32 	%f1485, [%rd42+3776512];
	fma.rn.f32 	%f2126, %f1485, 0f41880000, %f1483;
	ld.global.f32 	%f1486, [%rd42+3817472];
	fma.rn.f32 	%f1487, %f1486, 0f41000000, %f1457;
	ld.global.f32 	%f1488, [%rd42+3919872];
	fma.rn.f32 	%f2106, %f1488, 0f41700000, %f1487;
	ld.global.f32 	%f1489, [%rd42+4186112];
	fma.rn.f32 	%f2102, %f1489, 0f41700000, %f1479;
	ld.global.f32 	%f1490, [%rd42+4157440];
	fma.rn.f32 	%f2105, %f1490, 0f40000000, %f1467;
	ld.global.f32 	%f1491, [%rd42+4067328];
	fma.rn.f32 	%f2119, %f1491, 0f41600000, %f1442;
	mov.f32 	%f2098, %f2129;
	mov.f32 	%f2104, %f2129;
	mov.f32 	%f2107, %f2129;
	mov.f32 	%f2109, %f2129;
	mov.f32 	%f2110, %f2129;
	mov.f32 	%f2114, %f2129;
	mov.f32 	%f2117, %f2129;
	mov.f32 	%f2123, %f2129;
	mov.f32 	%f2125, %f2129;
	mov.f32 	%f2127, %f2129;
	mov.f32 	%f2129, %f261;
	bra.uni 	$L__BB1_79;
$L__BB1_29:
	setp.eq.s32 	%p28, %r1, 14;
	@%p28 bra 	$L__BB1_70;
	setp.eq.s32 	%p29, %r1, 15;
	mov.f32 	%f2098, %f2129;
	mov.f32 	%f2099, %f2129;
	mov.f32 	%f2100, %f2129;
	mov.f32 	%f2101, %f2129;
	mov.f32 	%f2102, %f2129;
	mov.f32 	%f2103, %f2129;
	mov.f32 	%f2104, %f2129;
	mov.f32 	%f2105, %f2129;
	mov.f32 	%f2106, %f2129;
	mov.f32 	%f2107, %f2129;
	mov.f32 	%f2108, %f2129;
	mov.f32 	%f2109, %f2129;
	mov.f32 	%f2110, %f2129;
	mov.f32 	%f2111, %f2129;
	mov.f32 	%f2112, %f2129;
	mov.f32 	%f2113, %f2129;
	mov.f32 	%f2114, %f2129;
	mov.f32 	%f2115, %f2129;
	mov.f32 	%f2116, %f2129;
	mov.f32 	%f2117, %f2129;
	mov.f32 	%f2118, %f2129;
	mov.f32 	%f2119, %f2129;
	mov.f32 	%f2120, %f2129;
	mov.f32 	%f2121, %f2129;
	mov.f32 	%f2122, %f2129;
	mov.f32 	%f2123, %f2129;
	mov.f32 	%f2124, %f2129;
	mov.f32 	%f2125, %f2129;
	mov.f32 	%f2126, %f2129;
	mov.f32 	%f2127, %f2129;
	mov.f32 	%f2128, %f2129;
	@%p29 bra 	$L__BB1_31;
	bra.uni 	$L__BB1_79;
$L__BB1_31:
	mov.u32 	%r66, %ctaid.y;
	shl.b32 	%r67, %r66, 7;
	mov.u32 	%r68, %tid.x;
	add.s32 	%r69, %r68, %r67;
	mul.wide.u32 	%rd37, %r69, 4;
	add.s64 	%rd38, %rd1, %rd37;
	ld.global.f32 	%f1350, [%rd38+81920];
	fma.rn.f32 	%f2114, %f1350, 0f41100000, 0f00000000;
	ld.global.f32 	%f1351, [%rd38+16384];
	fma.rn.f32 	%f2119, %f1351, 0f41300000, 0f00000000;
	ld.global.f32 	%f1352, [%rd38+200704];
	fma.rn.f32 	%f2099, %f1352, 0f40E00000, 0f00000000;
	ld.global.f32 	%f1353, [%rd38+151552];
	fma.rn.f32 	%f1354, %f1353, 0f40800000, 0f00000000;
	ld.global.f32 	%f1355, [%rd38+335872];
	fma.rn.f32 	%f1356, %f1355, 0f41800000, 0f00000000;
	ld.global.f32 	%f1357, [%rd38+495616];
	fma.rn.f32 	%f1358, %f1357, 0f41100000, 0f00000000;
	ld.global.f32 	%f1359, [%rd38+487424];
	fma.rn.f32 	%f308, %f1359, 0f40400000, 0f00000000;
	ld.global.f32 	%f1360, [%rd38+778240];
	fma.rn.f32 	%f2116, %f1360, 0f41100000, %f1354;
	ld.global.f32 	%f1361, [%rd38+815104];
	fma.rn.f32 	%f1362, %f1361, 0f41400000, 0f00000000;
	fma.rn.f32 	%f2105, %f1361, 0f41200000, 0f00000000;
	ld.global.f32 	%f1363, [%rd38+991232];
	fma.rn.f32 	%f1364, %f1363, 0f40A00000, 0f00000000;
	ld.global.f32 	%f1365, [%rd38+1015808];
	fma.rn.f32 	%f1366, %f1365, 0f41500000, %f1364;
	ld.global.f32 	%f1367, [%rd38+1097728];
	fma.rn.f32 	%f1368, %f1367, 0f40800000, %f1358;
	ld.global.f32 	%f1369, [%rd38+1601536];
	fma.rn.f32 	%f1370, %f1369, 0f41880000, 0f00000000;
	ld.global.f32 	%f1371, [%rd38+1830912];
	fma.rn.f32 	%f1372, %f1371, 0f41880000, 0f00000000;
	ld.global.f32 	%f1373, [%rd38+1839104];
	fma.rn.f32 	%f2100, %f1373, 0f40400000, %f1370;
	ld.global.f32 	%f1374, [%rd38+2109440];
	fma.rn.f32 	%f2121, %f1374, 0f40000000, 0f00000000;
	ld.global.f32 	%f1375, [%rd38+2293760];
	fma.rn.f32 	%f2102, %f1375, 0f41880000, 0f00000000;
	ld.global.f32 	%f1376, [%rd38+2338816];
	fma.rn.f32 	%f1377, %f1376, 0f41800000, 0f00000000;
	ld.global.f32 	%f1378, [%rd38+2457600];
	fma.rn.f32 	%f1379, %f1378, 0f41500000, 0f00000000;
	ld.global.f32 	%f1380, [%rd38+2490368];
	fma.rn.f32 	%f2111, %f1380, 0f40000000, %f1368;
	ld.global.f32 	%f1381, [%rd38+2543616];
	fma.rn.f32 	%f1382, %f1381, 0f40400000, 0f00000000;
	fma.rn.f32 	%f1383, %f1380, 0f41100000, %f1372;
	ld.global.f32 	%f1384, [%rd38+2891776];
	fma.rn.f32 	%f2108, %f1384, 0f41600000, 0f00000000;
	ld.global.f32 	%f1385, [%rd38+3121152];
	fma.rn.f32 	%f2126, %f1385, 0f41A00000, %f1382;
	ld.global.f32 	%f1386, [%rd38+3256320];
	fma.rn.f32 	%f2123, %f1386, 0f41600000, %f1379;
	ld.global.f32 	%f1387, [%rd38+3387392];
	fma.rn.f32 	%f2106, %f1387, 0f40400000, %f1356;
	ld.global.f32 	%f1388, [%rd38+3452928];
	fma.rn.f32 	%f2115, %f1388, 0f40E00000, %f1366;
	ld.global.f32 	%f1389, [%rd38+3731456];
	fma.rn.f32 	%f2128, %f1389, 0f41900000, %f1383;
	ld.global.f32 	%f1390, [%rd38+3846144];
	fma.rn.f32 	%f2098, %f1390, 0f40400000, %f1362;
	ld.global.f32 	%f1391, [%rd38+3899392];
	fma.rn.f32 	%f2118, %f1391, 0f41000000, %f1377;
	ld.global.f32 	%f1392, [%rd38+3973120];
	fma.rn.f32 	%f2117, %f1392, 0f41700000, 0f00000000;
	mov.f32 	%f2101, %f2129;
	mov.f32 	%f2103, %f2129;
	mov.f32 	%f2104, %f2129;
	mov.f32 	%f2107, %f2129;
	mov.f32 	%f2109, %f2129;
	mov.f32 	%f2110, %f2129;
	mov.f32 	%f2112, %f2129;
	mov.f32 	%f2113, %f2129;
	mov.f32 	%f2120, %f2129;
	mov.f32 	%f2122, %f2129;
	mov.f32 	%f2124, %f2129;
	mov.f32 	%f2125, %f2129;
	mov.f32 	%f2127, %f2129;
	mov.f32 	%f2129, %f308;
	bra.uni 	$L__BB1_79;
$L__BB1_32:
	setp.gt.s32 	%p2, %r1, 23;
	@%p2 bra 	$L__BB1_48;
	setp.gt.s32 	%p14, %r1, 19;
	@%p14 bra 	$L__BB1_41;
	setp.gt.s32 	%p20, %r1, 17;
	@%p20 bra 	$L__BB1_38;
	setp.eq.s32 	%p23, %r1, 16;
	@%p23 bra 	$L__BB1_71;
	setp.eq.s32 	%p24, %r1, 17;
	mov.f32 	%f2098, %f2129;
	mov.f32 	%f2099, %f2129;
	mov.f32 	%f2100, %f2129;
	mov.f32 	%f2101, %f2129;
	mov.f32 	%f2102, %f2129;
	mov.f32 	%f2103, %f2129;
	mov.f32 	%f2104, %f2129;
	mov.f32 	%f2105, %f2129;
	mov.f32 	%f2106, %f2129;
	mov.f32 	%f2107, %f2129;
	mov.f32 	%f2108, %f2129;
	mov.f32 	%f2109, %f2129;
	mov.f32 	%f2110, %f2129;
	mov.f32 	%f2111, %f2129;
	mov.f32 	%f2112, %f2129;
	mov.f32 	%f2113, %f2129;
	mov.f32 	%f2114, %f2129;
	mov.f32 	%f2115, %f2129;
	mov.f32 	%f2116, %f2129;
	mov.f32 	%f2117, %f2129;
	mov.f32 	%f2118, %f2129;
	mov.f32 	%f2119, %f2129;
	mov.f32 	%f2120, %f2129;
	mov.f32 	%f2121, %f2129;
	mov.f32 	%f2122, %f2129;
	mov.f32 	%f2123, %f2129;
	mov.f32 	%f2124, %f2129;
	mov.f32 	%f2125, %f2129;
	mov.f32 	%f2126, %f2129;
	mov.f32 	%f2127, %f2129;
	mov.f32 	%f2128, %f2129;
	@%p24 bra 	$L__BB1_37;
	bra.uni 	$L__BB1_79;
$L__BB1_37:
	mov.u32 	%r58, %ctaid.y;
	shl.b32 	%r59, %r58, 7;
	mov.u32 	%r60, %tid.x;
	add.s32 	%r61, %r60, %r59;
	mul.wide.u32 	%rd33, %r61, 4;
	add.s64 	%rd34, %rd1, %rd33;
	ld.global.f32 	%f1278, [%rd34+61440];
	fma.rn.f32 	%f2123, %f1278, 0f41980000, 0f00000000;
	ld.global.f32 	%f1279, [%rd34+135168];
	fma.rn.f32 	%f1280, %f1279, 0f41600000, 0f00000000;
	ld.global.f32 	%f1281, [%rd34+274432];
	fma.rn.f32 	%f1282, %f1281, 0f41000000, 0f00000000;
	ld.global.f32 	%f1283, [%rd34+475136];
	fma.rn.f32 	%f1284, %f1283, 0f40800000, 0f00000000;
	ld.global.f32 	%f1285, [%rd34+540672];
	fma.rn.f32 	%f2127, %f1285, 0f41500000, 0f00000000;
	ld.global.f32 	%f1286, [%rd34+700416];
	fma.rn.f32 	%f2100, %f1286, 0f41200000, 0f00000000;
	ld.global.f32 	%f1287, [%rd34+819200];
	fma.rn.f32 	%f348, %f1287, 0f41000000, 0f00000000;
	ld.global.f32 	%f1288, [%rd34+1069056];
	fma.rn.f32 	%f1289, %f1288, 0f41800000, 0f00000000;
	ld.global.f32 	%f1290, [%rd34+1257472];
	fma.rn.f32 	%f1291, %f1290, 0f41600000, %f1289;
	ld.global.f32 	%f1292, [%rd34+1703936];
	fma.rn.f32 	%f2121, %f1292, 0f41880000, 0f00000000;
	ld.global.f32 	%f1293, [%rd34+2220032];
	fma.rn.f32 	%f2124, %f1293, 0f41700000, %f1280;
	ld.global.f32 	%f1294, [%rd34+2367488];
	fma.rn.f32 	%f1295, %f1294, 0f41400000, 0f00000000;
	ld.global.f32 	%f1296, [%rd34+2482176];
	fma.rn.f32 	%f2111, %f1296, 0f41900000, 0f00000000;
	ld.global.f32 	%f1297, [%rd34+2486272];
	fma.rn.f32 	%f2112, %f1297, 0f40000000, 0f00000000;
	ld.global.f32 	%f1298, [%rd34+2801664];
	fma.rn.f32 	%f1299, %f1298, 0f41800000, 0f00000000;
	ld.global.f32 	%f1300, [%rd34+2793472];
	add.f32 	%f1301, %f1300, 0f00000000;
	ld.global.f32 	%f1302, [%rd34+2871296];
	fma.rn.f32 	%f1303, %f1302, 0f41300000, %f1282;
	ld.global.f32 	%f1304, [%rd34+3235840];
	fma.rn.f32 	%f2101, %f1304, 0f41400000, 0f00000000;
	ld.global.f32 	%f1305, [%rd34+3264512];
	fma.rn.f32 	%f2106, %f1305, 0f41700000, 0f00000000;
	ld.global.f32 	%f1306, [%rd34+3211264];
	fma.rn.f32 	%f1307, %f1306, 0f41800000, 0f00000000;
	ld.global.f32 	%f1308, [%rd34+3399680];
	fma.rn.f32 	%f1309, %f1308, 0f40C00000, %f1299;
	ld.global.f32 	%f1310, [%rd34+3338240];
	fma.rn.f32 	%f2117, %f1310, 0f41700000, %f1301;
	ld.global.f32 	%f1311, [%rd34+3497984];
	fma.rn.f32 	%f2105, %f1311, 0f40800000, %f1309;
	ld.global.f32 	%f1312, [%rd34+3424256];
	fma.rn.f32 	%f2113, %f1312, 0f41800000, %f1284;
	ld.global.f32 	%f1313, [%rd34+3768320];
	fma.rn.f32 	%f2119, %f1313, 0f41800000, %f1291;
	ld.global.f32 	%f1314, [%rd34+3911680];
	fma.rn.f32 	%f2102, %f1314, 0f41700000, 0f00000000;
	ld.global.f32 	%f1315, [%rd34+4001792];
	fma.rn.f32 	%f2099, %f1315, 0f40800000, 0f00000000;
	ld.global.f32 	%f1316, [%rd34+4034560];
	fma.rn.f32 	%f2109, %f1316, 0f40000000, %f1295;
	ld.global.f32 	%f1317, [%rd34+3985408];
	fma.rn.f32 	%f2120, %f1317, 0f41900000, %f1303;
	ld.global.f32 	%f1318, [%rd34+4046848];
	add.f32 	%f2122, %f1318, %f1307;
	mov.f32 	%f2098, %f2129;
	mov.f32 	%f2103, %f2129;
	mov.f32 	%f2104, %f2129;
	mov.f32 	%f2107, %f2129;
	mov.f32 	%f2108, %f2129;
	mov.f32 	%f2110, %f2129;
	mov.f32 	%f2114, %f2129;
	mov.f32 	%f2115, %f2129;
	mov.f32 	%f2116, %f2129;
	mov.f32 	%f2118, %f2129;
	mov.f32 	%f2125, %f2129;
	mov.f32 	%f2126, %f2129;
	mov.f32 	%f2128, %f2129;
	mov.f32 	%f2129, %f348;
	bra.uni 	$L__BB1_79;
$L__BB1_38:
	setp.eq.s32 	%p21, %r1, 18;
	@%p21 bra 	$L__BB1_72;
	setp.eq.s32 	%p22, %r1, 19;
	mov.f32 	%f2098, %f2129;
	mov.f32 	%f2099, %f2129;
	mov.f32 	%f2100, %f2129;
	mov.f32 	%f2101, %f2129;
	mov.f32 	%f2102, %f2129;
	mov.f32 	%f2103, %f2129;
	mov.f32 	%f2104, %f2129;
	mov.f32 	%f2105, %f2129;
	mov.f32 	%f2106, %f2129;
	mov.f32 	%f2107, %f2129;
	mov.f32 	%f2108, %f2129;
	mov.f32 	%f2109, %f2129;
	mov.f32 	%f2110, %f2129;
	mov.f32 	%f2111, %f2129;
	mov.f32 	%f2112, %f2129;
	mov.f32 	%f2113, %f2129;
	mov.f32 	%f2114, %f2129;
	mov.f32 	%f2115, %f2129;
	mov.f32 	%f2116, %f2129;
	mov.f32 	%f2117, %f2129;
	mov.f32 	%f2118, %f2129;
	mov.f32 	%f2119, %f2129;
	mov.f32 	%f2120, %f2129;
	mov.f32 	%f2121, %f2129;
	mov.f32 	%f2122, %f2129;
	mov.f32 	%f2123, %f2129;
	mov.f32 	%f2124, %f2129;
	mov.f32 	%f2125, %f2129;
	mov.f32 	%f2126, %f2129;
	mov.f32 	%f2127, %f2129;
	mov.f32 	%f2128, %f2129;
	@%p22 bra 	$L__BB1_40;
	bra.uni 	$L__BB1_79;
$L__BB1_40:
	mov.u32 	%r50, %ctaid.y;
	shl.b32 	%r51, %r50, 7;
	mov.u32 	%r52, %tid.x;
	add.s32 	%r53, %r52, %r51;
	mul.wide.u32 	%rd29, %r53, 4;
	add.s64 	%rd30, %rd1, %rd29;
	ld.global.f32 	%f1208, [%rd30+352256];
	fma.rn.f32 	%f2119, %f1208, 0f41700000, 0f00000000;
	ld.global.f32 	%f1209, [%rd30+278528];
	fma.rn.f32 	%f1210, %f1209, 0f40E00000, 0f00000000;
	ld.global.f32 	%f1211, [%rd30+520192];
	fma.rn.f32 	%f1212, %f1211, 0f41000000, 0f00000000;
	ld.global.f32 	%f1213, [%rd30+561152];
	fma.rn.f32 	%f1214, %f1213, 0f41800000, 0f00000000;
	ld.global.f32 	%f1215, [%rd30+909312];
	fma.rn.f32 	%f1216, %f1215, 0f40800000, 0f00000000;
	ld.global.f32 	%f1217, [%rd30+1097728];
	fma.rn.f32 	%f2121, %f1217, 0f41000000, 0f00000000;
	ld.global.f32 	%f1218, [%rd30+1224704];
	fma.rn.f32 	%f2104, %f1218, 0f41700000, 0f00000000;
	ld.global.f32 	%f1219, [%rd30+1507328];
	fma.rn.f32 	%f2098, %f1219, 0f40000000, %f1216;
	ld.global.f32 	%f1220, [%rd30+1474560];
	fma.rn.f32 	%f1221, %f1220, 0f41500000, 0f00000000;
	ld.global.f32 	%f1222, [%rd30+1458176];
	fma.rn.f32 	%f2126, %f1222, 0f41300000, 0f00000000;
	ld.global.f32 	%f1223, [%rd30+2023424];
	fma.rn.f32 	%f1224, %f1223, 0f41980000, 0f00000000;
	ld.global.f32 	%f1225, [%rd30+2031616];
	fma.rn.f32 	%f2124, %f1225, 0f41200000, %f1210;
	ld.global.f32 	%f1226, [%rd30+2011136];
	fma.rn.f32 	%f383, %f1226, 0f41800000, %f1214;
	ld.global.f32 	%f1227, [%rd30+2129920];
	fma.rn.f32 	%f2115, %f1227, 0f41700000, 0f00000000;
	ld.global.f32 	%f1228, [%rd30+2408448];
	fma.rn.f32 	%f2111, %f1228, 0f41A00000, 0f00000000;
	ld.global.f32 	%f1229, [%rd30+2633728];
	fma.rn.f32 	%f2118, %f1229, 0f40A00000, 0f00000000;
	ld.global.f32 	%f1230, [%rd30+2646016];
	fma.rn.f32 	%f2122, %f1230, 0f41500000, 0f00000000;
	ld.global.f32 	%f1231, [%rd30+2875392];
	fma.rn.f32 	%f2109, %f1231, 0f41400000, %f1224;
	ld.global.f32 	%f1232, [%rd30+2834432];
	fma.rn.f32 	%f2120, %f1232, 0f41980000, 0f00000000;
	ld.global.f32 	%f1233, [%rd30+2785280];
	fma.rn.f32 	%f2125, %f1233, 0f41700000, 0f00000000;
	ld.global.f32 	%f1234, [%rd30+3129344];
	fma.rn.f32 	%f1235, %f1234, 0f40800000, 0f00000000;
	ld.global.f32 	%f1236, [%rd30+3035136];
	fma.rn.f32 	%f2123, %f1236, 0f41100000, %f1221;
	ld.global.f32 	%f1237, [%rd30+3633152];
	fma.rn.f32 	%f2107, %f1237, 0f41880000, 0f00000000;
	ld.global.f32 	%f1238, [%rd30+3653632];
	fma.rn.f32 	%f2110, %f1238, 0f41200000, %f1235;
	ld.global.f32 	%f1239, [%rd30+3629056];
	fma.rn.f32 	%f1240, %f1239, 0f40800000, %f1212;
	ld.global.f32 	%f1241, [%rd30+3813376];
	fma.rn.f32 	%f2105, %f1241, 0f40800000, 0f00000000;
	ld.global.f32 	%f1242, [%rd30+4169728];
	fma.rn.f32 	%f2100, %f1242, 0f40E00000, 0f00000000;
	ld.global.f32 	%f1243, [%rd30+4153344];
	fma.rn.f32 	%f2112, %f1243, 0f41900000, 0f00000000;
	ld.global.f32 	%f1244, [%rd30+4067328];
	fma.rn.f32 	%f2127, %f1244, 0f40000000, %f1240;
	mov.f32 	%f2099, %f2129;
	mov.f32 	%f2101, %f2129;
	mov.f32 	%f2102, %f2129;
	mov.f32 	%f2103, %f2129;
	mov.f32 	%f2106, %f2129;
	mov.f32 	%f2108, %f2129;
	mov.f32 	%f2113, %f2129;
	mov.f32 	%f2114, %f2129;
	mov.f32 	%f2116, %f2129;
	mov.f32 	%f2117, %f2129;
	mov.f32 	%f2128, %f2129;
	mov.f32 	%f2129, %f383;
	bra.uni 	$L__BB1_79;
$L__BB1_41:
	setp.gt.s32 	%p15, %r1, 21;
	@%p15 bra 	$L__BB1_45;
	setp.eq.s32 	%p18, %r1, 20;
	@%p18 bra 	$L__BB1_73;
	setp.eq.s32 	%p19, %r1, 21;
	mov.f32 	%f2098, %f2129;
	mov.f32 	%f2099, %f2129;
	mov.f32 	%f2100, %f2129;
	mov.f32 	%f2101, %f2129;
	mov.f32 	%f2102, %f2129;
	mov.f32 	%f2103, %f2129;
	mov.f32 	%f2104, %f2129;
	mov.f32 	%f2105, %f2129;
	mov.f32 	%f2106, %f2129;
	mov.f32 	%f2107, %f2129;
	mov.f32 	%f2108, %f2129;
	mov.f32 	%f2109, %f2129;
	mov.f32 	%f2110, %f2129;
	mov.f32 	%f2111, %f2129;
	mov.f32 	%f2112, %f2129;
	mov.f32 	%f2113, %f2129;
	mov.f32 	%f2114, %f2129;
	mov.f32 	%f2115, %f2129;
	mov.f32 	%f2116, %f2129;
	mov.f32 	%f2117, %f2129;
	mov.f32 	%f2118, %f2129;
	mov.f32 	%f2119, %f2129;
	mov.f32 	%f2120, %f2129;
	mov.f32 	%f2121, %f2129;
	mov.f32 	%f2122, %f2129;
	mov.f32 	%f2123, %f2129;
	mov.f32 	%f2124, %f2129;
	mov.f32 	%f2125, %f2129;
	mov.f32 	%f2126, %f2129;
	mov.f32 	%f2127, %f2129;
	mov.f32 	%f2128, %f2129;
	@%p19 bra 	$L__BB1_44;
	bra.uni 	$L__BB1_79;
$L__BB1_44:
	mov.u32 	%r42, %ctaid.y;
	shl.b32 	%r43, %r42, 7;
	mov.u32 	%r44, %tid.x;
	add.s32 	%r45, %r44, %r43;
	mul.wide.u32 	%rd25, %r45, 4;
	add.s64 	%rd26, %rd1, %rd25;
	ld.global.f32 	%f1115, [%rd26+12288];
	fma.rn.f32 	%f1116, %f1115, 0f40A00000, 0f00000000;
	ld.global.f32 	%f1117, [%rd26+159744];
	add.f32 	%f2125, %f1117, 0f00000000;
	ld.global.f32 	%f1118, [%rd26+339968];
	fma.rn.f32 	%f2116, %f1118, 0f41880000, 0f00000000;
	ld.global.f32 	%f1119, [%rd26+425984];
	fma.rn.f32 	%f1120, %f1119, 0f41A00000, 0f00000000;
	ld.global.f32 	%f1121, [%rd26+634880];
	fma.rn.f32 	%f2104, %f1121, 0f41200000, 0f00000000;
	ld.global.f32 	%f1122, [%rd26+561152];
	fma.rn.f32 	%f1123, %f1122, 0f41800000, %f1120;
	ld.global.f32 	%f1124, [%rd26+626688];
	add.f32 	%f2123, %f1124, 0f00000000;
	ld.global.f32 	%f1125, [%rd26+655360];
	fma.rn.f32 	%f2124, %f1125, 0f41980000, 0f00000000;
	ld.global.f32 	%f1126, [%rd26+1081344];
	fma.rn.f32 	%f2112, %f1126, 0f41900000, 0f00000000;
	ld.global.f32 	%f1127, [%rd26+1114112];
	fma.rn.f32 	%f2119, %f1127, 0f41200000, 0f00000000;
	ld.global.f32 	%f1128, [%rd26+1388544];
	fma.rn.f32 	%f2110, %f1128, 0f41200000, 0f00000000;
	ld.global.f32 	%f1129, [%rd26+1601536];
	fma.rn.f32 	%f1130, %f1129, 0f40A00000, 0f00000000;
	ld.global.f32 	%f1131, [%rd26+1667072];
	fma.rn.f32 	%f2111, %f1131, 0f41100000, 0f00000000;
	ld.global.f32 	%f1132, [%rd26+1699840];
	fma.rn.f32 	%f1133, %f1132, 0f40400000, %f1123;
	ld.global.f32 	%f1134, [%rd26+1634304];
	fma.rn.f32 	%f2120, %f1134, 0f41700000, 0f00000000;
	ld.global.f32 	%f1135, [%rd26+1716224];
	fma.rn.f32 	%f2115, %f1135, 0f41700000, %f1133;
	ld.global.f32 	%f1136, [%rd26+1740800];
	fma.rn.f32 	%f1137, %f1136, 0f41700000, 0f00000000;
	fma.rn.f32 	%f1138, %f1135, 0f41800000, 0f00000000;
	ld.global.f32 	%f1139, [%rd26+1945600];
	fma.rn.f32 	%f2114, %f1139, 0f41200000, 0f00000000;
	ld.global.f32 	%f1140, [%rd26+1900544];
	fma.rn.f32 	%f2122, %f1140, 0f41A00000, 0f00000000;
	ld.global.f32 	%f1141, [%rd26+1978368];
	fma.rn.f32 	%f2108, %f1141, 0f41800000, 0f00000000;
	ld.global.f32 	%f1142, [%rd26+2183168];
	fma.rn.f32 	%f1143, %f1142, 0f40E00000, %f1137;
	ld.global.f32 	%f1144, [%rd26+2580480];
	fma.rn.f32 	%f2128, %f1144, 0f41100000, %f1138;
	ld.global.f32 	%f1145, [%rd26+2666496];
	fma.rn.f32 	%f2105, %f1145, 0f40A00000, 0f00000000;
	ld.global.f32 	%f1146, [%rd26+2646016];
	fma.rn.f32 	%f1147, %f1146, 0f41800000, 0f00000000;
	ld.global.f32 	%f1148, [%rd26+2961408];
	fma.rn.f32 	%f2107, %f1148, 0f41000000, %f1147;
	ld.global.f32 	%f1149, [%rd26+2916352];
	fma.rn.f32 	%f1150, %f1149, 0f41100000, %f1143;
	ld.global.f32 	%f1151, [%rd26+3358720];
	fma.rn.f32 	%f2121, %f1151, 0f40C00000, %f1150;
	ld.global.f32 	%f1152, [%rd26+3543040];
	fma.rn.f32 	%f2106, %f1152, 0f41900000, 0f00000000;
	ld.global.f32 	%f1153, [%rd26+3571712];
	fma.rn.f32 	%f438, %f1153, 0f41200000, %f1116;
	ld.global.f32 	%f1154, [%rd26+4149248];
	add.f32 	%f2098, %f1154, %f1130;
	ld.global.f32 	%f1155, [%rd26+4116480];
	fma.rn.f32 	%f2118, %f1155, 0f41000000, 0f00000000;
	mov.f32 	%f2099, %f2129;
	mov.f32 	%f2100, %f2129;
	mov.f32 	%f2101, %f2129;
	mov.f32 	%f2102, %f2129;
	mov.f32 	%f2103, %f2129;
	mov.f32 	%f2109, %f2129;
	mov.f32 	%f2113, %f2129;
	mov.f32 	%f2117, %f2129;
	mov.f32 	%f2126, %f2129;
	mov.f32 	%f2127, %f2129;
	mov.f32 	%f2129, %f438;
	bra.uni 	$L__BB1_79;
$L__BB1_45:
	setp.eq.s32 	%p16, %r1, 22;
	@%p16 bra 	$L__BB1_74;
	setp.eq.s32 	%p17, %r1, 23;
	mov.f32 	%f2098, %f2129;
	mov.f32 	%f2099, %f2129;
	mov.f32 	%f2100, %f2129;
	mov.f32 	%f2101, %f2129;
	mov.f32 	%f2102, %f2129;
	mov.f32 	%f2103, %f2129;
	mov.f32 	%f2104, %f2129;
	mov.f32 	%f2105, %f2129;
	mov.f32 	%f2106, %f2129;
	mov.f32 	%f2107, %f2129;
	mov.f32 	%f2108, %f2129;
	mov.f32 	%f2109, %f2129;
	mov.f32 	%f2110, %f2129;
	mov.f32 	%f2111, %f2129;
	mov.f32 	%f2112, %f2129;
	mov.f32 	%f2113, %f2129;
	mov.f32 	%f2114, %f2129;
	mov.f32 	%f2115, %f2129;
	mov.f32 	%f2116, %f2129;
	mov.f32 	%f2117, %f2129;
	mov.f32 	%f2118, %f2129;
	mov.f32 	%f2119, %f2129;
	mov.f32 	%f2120, %f2129;
	mov.f32 	%f2121, %f2129;
	mov.f32 	%f2122, %f2129;
	mov.f32 	%f2123, %f2129;
	mov.f32 	%f2124, %f2129;
	mov.f32 	%f2125, %f2129;
	mov.f32 	%f2126, %f2129;
	mov.f32 	%f2127, %f2129;
	mov.f32 	%f2128, %f2129;
	@%p17 bra 	$L__BB1_47;
	bra.uni 	$L__BB1_79;
$L__BB1_47:
	mov.u32 	%r34, %ctaid.y;
	shl.b32 	%r35, %r34, 7;
	mov.u32 	%r36, %tid.x;
	add.s32 	%r37, %r36, %r35;
	mul.wide.u32 	%rd21, %r37, 4;
	add.s64 	%rd22, %rd1, %rd21;
	ld.global.f32 	%f1032, [%rd22+90112];
	fma.rn.f32 	%f1033, %f1032, 0f40000000, 0f00000000;
	ld.global.f32 	%f1034, [%rd22+143360];
	add.f32 	%f1035, %f1034, 0f00000000;
	ld.global.f32 	%f1036, [%rd22+335872];
	fma.rn.f32 	%f2118, %f1036, 0f40800000, 0f00000000;
	ld.global.f32 	%f1037, [%rd22+483328];
	fma.rn.f32 	%f1038, %f1037, 0f41800000, 0f00000000;
	ld.global.f32 	%f1039, [%rd22+561152];
	fma.rn.f32 	%f2121, %f1039, 0f40E00000, 0f00000000;
	ld.global.f32 	%f1040, [%rd22+638976];
	fma.rn.f32 	%f1041, %f1040, 0f41700000, 0f00000000;
	ld.global.f32 	%f1042, [%rd22+770048];
	fma.rn.f32 	%f2109, %f1042, 0f41900000, 0f00000000;
	ld.global.f32 	%f1043, [%rd22+692224];
	fma.rn.f32 	%f2120, %f1043, 0f40400000, 0f00000000;
	ld.global.f32 	%f1044, [%rd22+823296];
	fma.rn.f32 	%f2124, %f1044, 0f41100000, 0f00000000;
	ld.global.f32 	%f1045, [%rd22+847872];
	fma.rn.f32 	%f2126, %f1045, 0f41300000, %f1033;
	ld.global.f32 	%f1046, [%rd22+991232];
	fma.rn.f32 	%f2115, %f1046, 0f40C00000, 0f00000000;
	ld.global.f32 	%f1047, [%rd22+1044480];
	fma.rn.f32 	%f1048, %f1047, 0f41600000, %f1041;
	ld.global.f32 	%f1049, [%rd22+1032192];
	fma.rn.f32 	%f1050, %f1049, 0f41600000, 0f00000000;
	ld.global.f32 	%f1051, [%rd22+1236992];
	fma.rn.f32 	%f1052, %f1051, 0f40400000, 0f00000000;
	ld.global.f32 	%f1053, [%rd22+1327104];
	fma.rn.f32 	%f2112, %f1053, 0f40000000, 0f00000000;
	ld.global.f32 	%f1054, [%rd22+1515520];
	fma.rn.f32 	%f2101, %f1054, 0f41880000, 0f00000000;
	ld.global.f32 	%f1055, [%rd22+1507328];
	fma.rn.f32 	%f1056, %f1055, 0f41400000, %f1050;
	ld.global.f32 	%f1057, [%rd22+1597440];
	fma.rn.f32 	%f1058, %f1057, 0f41200000, %f1038;
	ld.global.f32 	%f1059, [%rd22+1622016];
	fma.rn.f32 	%f2125, %f1059, 0f40A00000, 0f00000000;
	ld.global.f32 	%f1060, [%rd22+1802240];
	fma.rn.f32 	%f2099, %f1060, 0f40000000, 0f00000000;
	ld.global.f32 	%f1061, [%rd22+1798144];
	add.f32 	%f2110, %f1061, 0f00000000;
	ld.global.f32 	%f1062, [%rd22+1871872];
	fma.rn.f32 	%f2104, %f1062, 0f40800000, 0f00000000;
	ld.global.f32 	%f1063, [%rd22+1929216];
	fma.rn.f32 	%f2119, %f1063, 0f40800000, 0f00000000;
	ld.global.f32 	%f1064, [%rd22+2285568];
	fma.rn.f32 	%f2106, %f1064, 0f41980000, %f1052;
	ld.global.f32 	%f1065, [%rd22+2355200];
	fma.rn.f32 	%f2122, %f1065, 0f40A00000, %f1048;
	ld.global.f32 	%f1066, [%rd22+2482176];
	fma.rn.f32 	%f2100, %f1066, 0f41A00000, 0f00000000;
	ld.global.f32 	%f1067, [%rd22+2502656];
	fma.rn.f32 	%f2111, %f1067, 0f40C00000, %f1058;
	ld.global.f32 	%f1068, [%rd22+2711552];
	fma.rn.f32 	%f2105, %f1068, 0f41A00000, %f1035;
	ld.global.f32 	%f1069, [%rd22+2908160];
	add.f32 	%f2113, %f1069, 0f00000000;
	ld.global.f32 	%f1070, [%rd22+3502080];
	fma.rn.f32 	%f2128, %f1070, 0f41100000, %f1056;
	ld.global.f32 	%f1071, [%rd22+4005888];
	fma.rn.f32 	%f2116, %f1071, 0f41300000, 0f00000000;
	mov.f32 	%f2098, %f2129;
	mov.f32 	%f2102, %f2129;
	mov.f32 	%f2103, %f2129;
	mov.f32 	%f2107, %f2129;
	mov.f32 	%f2108, %f2129;
	mov.f32 	%f2114, %f2129;
	mov.f32 	%f2117, %f2129;
	mov.f32 	%f2123, %f2129;
	mov.f32 	%f2127, %f2129;
	bra.uni 	$L__BB1_79;
$L__BB1_48:
	setp.gt.s32 	%p3, %r1, 27;
	@%p3 bra 	$L__BB1_56;
	setp.gt.s32 	%p9, %r1, 25;
	@%p9 bra 	$L__BB1_53;
	setp.eq.s32 	%p12, %r1, 24;
	@%p12 bra 	$L__BB1_75;
	setp.eq.s32 	%p13, %r1, 25;
	mov.f32 	%f2098, %f2129;
	mov.f32 	%f2099, %f2129;
	mov.f32 	%f2100, %f2129;
	mov.f32 	%f2101, %f2129;
	mov.f32 	%f2102, %f2129;
	mov.f32 	%f2103, %f2129;
	mov.f32 	%f2104, %f2129;
	mov.f32 	%f2105, %f2129;
	mov.f32 	%f2106, %f2129;
	mov.f32 	%f2107, %f2129;
	mov.f32 	%f2108, %f2129;
	mov.f32 	%f2109, %f2129;
	mov.f32 	%f2110, %f2129;
	mov.f32 	%f2111, %f2129;
	mov.f32 	%f2112, %f2129;
	mov.f32 	%f2113, %f2129;
	mov.f32 	%f2114, %f2129;
	mov.f32 	%f2115, %f2129;
	mov.f32 	%f2116, %f2129;
	mov.f32 	%f2117, %f2129;
	mov.f32 	%f2118, %f2129;
	mov.f32 	%f2119, %f2129;
	mov.f32 	%f2120, %f2129;
	mov.f32 	%f2121, %f2129;
	mov.f32 	%f2122, %f2129;
	mov.f32 	%f2123, %f2129;
	mov.f32 	%f2124, %f2129;
	mov.f32 	%f2125, %f2129;
	mov.f32 	%f2126, %f2129;
	mov.f32 	%f2127, %f2129;
	mov.f32 	%f2128, %f2129;
	@%p13 bra 	$L__BB1_52;
	bra.uni 	$L__BB1_79;
$L__BB1_52:
	ld.param.u64 	%rd134, [_Z20matrixMultiplicationPfS_S__param_1];
	mov.u32 	%r26, %ctaid.y;
	shl.b32 	%r27, %r26, 7;
	mov.u32 	%r28, %tid.x;
	add.s32 	%r29, %r28, %r27;
	cvta.to.global.u64 	%rd16, %rd134;
	mul.wide.u32 	%rd17, %r29, 4;
	add.s64 	%rd18, %rd16, %rd17;
	ld.global.f32 	%f931, [%rd18+69632];
	fma.rn.f32 	%f2127, %f931, 0f41100000, 0f00000000;
	ld.global.f32 	%f932, [%rd18+339968];
	fma.rn.f32 	%f933, %f932, 0f41500000, 0f00000000;
	ld.global.f32 	%f934, [%rd18+376832];
	fma.rn.f32 	%f2111, %f934, 0f41900000, 0f00000000;
	ld.global.f32 	%f935, [%rd18+499712];
	fma.rn.f32 	%f936, %f935, 0f41900000, 0f00000000;
	ld.global.f32 	%f937, [%rd18+618496];
	fma.rn.f32 	%f2098, %f937, 0f41A00000, 0f00000000;
	ld.global.f32 	%f938, [%rd18+720896];
	fma.rn.f32 	%f939, %f938, 0f40E00000, 0f00000000;
	ld.global.f32 	%f940, [%rd18+884736];
	fma.rn.f32 	%f941, %f940, 0f41200000, 0f00000000;
	ld.global.f32 	%f942, [%rd18+798720];
	fma.rn.f32 	%f2119, %f942, 0f41700000, 0f00000000;
	ld.global.f32 	%f943, [%rd18+905216];
	fma.rn.f32 	%f2122, %f943, 0f40400000, 0f00000000;
	ld.global.f32 	%f944, [%rd18+946176];
	fma.rn.f32 	%f945, %f944, 0f41500000, %f933;
	ld.global.f32 	%f946, [%rd18+978944];
	fma.rn.f32 	%f2100, %f946, 0f41300000, %f945;
	ld.global.f32 	%f947, [%rd18+1110016];
	fma.rn.f32 	%f2104, %f947, 0f41700000, 0f00000000;
	ld.global.f32 	%f948, [%rd18+1048576];
	add.f32 	%f949, %f948, 0f00000000;
	ld.global.f32 	%f950, [%rd18+1253376];
	fma.rn.f32 	%f2105, %f950, 0f40A00000, %f949;
	ld.global.f32 	%f951, [%rd18+1339392];
	fma.rn.f32 	%f2113, %f951, 0f41600000, 0f00000000;
	ld.global.f32 	%f952, [%rd18+1466368];
	fma.rn.f32 	%f953, %f952, 0f41300000, 0f00000000;
	ld.global.f32 	%f954, [%rd18+1499136];
	fma.rn.f32 	%f2116, %f954, 0f41300000, %f936;
	ld.global.f32 	%f955, [%rd18+1601536];
	fma.rn.f32 	%f511, %f955, 0f41300000, 0f00000000;
	ld.global.f32 	%f956, [%rd18+1757184];
	fma.rn.f32 	%f2126, %f956, 0f40A00000, 0f00000000;
	ld.global.f32 	%f957, [%rd18+2318336];
	fma.rn.f32 	%f2123, %f957, 0f41400000, 0f00000000;
	ld.global.f32 	%f958, [%rd18+2383872];
	fma.rn.f32 	%f959, %f958, 0f40E00000, 0f00000000;
	ld.global.f32 	%f960, [%rd18+2371584];
	fma.rn.f32 	%f961, %f960, 0f41800000, 0f00000000;
	ld.global.f32 	%f962, [%rd18+2596864];
	fma.rn.f32 	%f2102, %f962, 0f40C00000, 0f00000000;
	ld.global.f32 	%f963, [%rd18+2564096];
	fma.rn.f32 	%f2106, %f963, 0f41300000, 0f00000000;
	ld.global.f32 	%f964, [%rd18+2588672];
	fma.rn.f32 	%f2115, %f964, 0f41600000, 0f00000000;
	ld.global.f32 	%f965, [%rd18+2772992];
	fma.rn.f32 	%f2103, %f965, 0f40A00000, 0f00000000;
	ld.global.f32 	%f966, [%rd18+2867200];
	fma.rn.f32 	%f2110, %f966, 0f41600000, %f959;
	ld.global.f32 	%f967, [%rd18+3117056];
	fma.rn.f32 	%f2128, %f967, 0f41100000, 0f00000000;
	ld.global.f32 	%f968, [%rd18+3186688];
	fma.rn.f32 	%f2109, %f968, 0f41200000, 0f00000000;
	ld.global.f32 	%f969, [%rd18+3198976];
	fma.rn.f32 	%f2117, %f969, 0f40A00000, %f939;
	ld.global.f32 	%f970, [%rd18+3649536];
	fma.rn.f32 	%f2112, %f970, 0f40E00000, %f941;
	ld.global.f32 	%f971, [%rd18+3637248];
	fma.rn.f32 	%f2120, %f971, 0f40400000, 0f00000000;
	ld.global.f32 	%f972, [%rd18+3686400];
	fma.rn.f32 	%f2121, %f972, 0f41900000, %f961;
	ld.global.f32 	%f973, [%rd18+3817472];
	fma.rn.f32 	%f2108, %f973, 0f40400000, 0f00000000;
	ld.global.f32 	%f974, [%rd18+3981312];
	fma.rn.f32 	%f2099, %f974, 0f41500000, %f953;
	ld.global.f32 	%f975, [%rd18+3993600];
	fma.rn.f32 	%f2124, %f975, 0f41200000, 0f00000000;
	ld.global.f32 	%f976, [%rd18+4190208];
	fma.rn.f32 	%f2101, %f976, 0f41880000, 0f00000000;
	mov.f32 	%f2107, %f2129;
	mov.f32 	%f2114, %f2129;
	mov.f32 	%f2118, %f2129;
	mov.f32 	%f2125, %f2129;
	mov.f32 	%f2129, %f511;
	bra.uni 	$L__BB1_79;
$L__BB1_53:
	setp.eq.s32 	%p10, %r1, 26;
	@%p10 bra 	$L__BB1_76;
	setp.eq.s32 	%p11, %r1, 27;
	mov.f32 	%f2098, %f2129;
	mov.f32 	%f2099, %f2129;
	mov.f32 	%f2100, %f2129;
	mov.f32 	%f2101, %f2129;
	mov.f32 	%f2102, %f2129;
	mov.f32 	%f2103, %f2129;
	mov.f32 	%f2104, %f2129;
	mov.f32 	%f2105, %f2129;
	mov.f32 	%f2106, %f2129;
	mov.f32 	%f2107, %f2129;
	mov.f32 	%f2108, %f2129;
	mov.f32 	%f2109, %f2129;
	mov.f32 	%f2110, %f2129;
	mov.f32 	%f2111, %f2129;
	mov.f32 	%f2112, %f2129;
	mov.f32 	%f2113, %f2129;
	mov.f32 	%f2114, %f2129;
	mov.f32 	%f2115, %f2129;
	mov.f32 	%f2116, %f2129;
	mov.f32 	%f2117, %f2129;
	mov.f32 	%f2118, %f2129;
	mov.f32 	%f2119, %f2129;
	mov.f32 	%f2120, %f2129;
	mov.f32 	%f2121, %f2129;
	mov.f32 	%f2122, %f2129;
	mov.f32 	%f2123, %f2129;
	mov.f32 	%f2124, %f2129;
	mov.f32 	%f2125, %f2129;
	mov.f32 	%f2126, %f2129;
	mov.f32 	%f2127, %f2129;
	mov.f32 	%f2128, %f2129;
	@%p11 bra 	$L__BB1_55;
	bra.uni 	$L__BB1_79;
$L__BB1_55:
	mov.u32 	%r18, %ctaid.y;
	shl.b32 	%r19, %r18, 7;
	mov.u32 	%r20, %tid.x;
	add.s32 	%r21, %r20, %r19;
	mul.wide.u32 	%rd12, %r21, 4;
	add.s64 	%rd13, %rd1, %rd12;
	ld.global.f32 	%f832, [%rd13+155648];
	fma.rn.f32 	%f833, %f832, 0f40A00000, 0f00000000;
	ld.global.f32 	%f834, [%rd13+364544];
	fma.rn.f32 	%f835, %f834, 0f40C00000, 0f00000000;
	ld.global.f32 	%f836, [%rd13+376832];
	fma.rn.f32 	%f837, %f836, 0f41100000, 0f00000000;
	ld.global.f32 	%f838, [%rd13+454656];
	fma.rn.f32 	%f839, %f838, 0f41200000, %f837;
	ld.global.f32 	%f840, [%rd13+614400];
	fma.rn.f32 	%f841, %f840, 0f41A00000, 0f00000000;
	ld.global.f32 	%f842, [%rd13+700416];
	fma.rn.f32 	%f843, %f842, 0f41700000, 0f00000000;
	fma.rn.f32 	%f844, %f842, 0f40C00000, 0f00000000;
	ld.global.f32 	%f845, [%rd13+778240];
	fma.rn.f32 	%f846, %f845, 0f41900000, 0f00000000;
	ld.global.f32 	%f847, [%rd13+913408];
	fma.rn.f32 	%f848, %f847, 0f41800000, 0f00000000;
	ld.global.f32 	%f849, [%rd13+860160];
	fma.rn.f32 	%f2110, %f849, 0f41000000, 0f00000000;
	ld.global.f32 	%f850, [%rd13+872448];
	fma.rn.f32 	%f2125, %f850, 0f41880000, 0f00000000;
	ld.global.f32 	%f851, [%rd13+1015808];
	fma.rn.f32 	%f852, %f851, 0f40A00000, %f835;
	ld.global.f32 	%f853, [%rd13+937984];
	fma.rn.f32 	%f854, %f853, 0f41000000, 0f00000000;
	ld.global.f32 	%f855, [%rd13+1105920];
	fma.rn.f32 	%f2103, %f855, 0f41200000, 0f00000000;
	ld.global.f32 	%f856, [%rd13+1191936];
	fma.rn.f32 	%f857, %f856, 0f41100000, %f852;
	ld.global.f32 	%f858, [%rd13+1261568];
	fma.rn.f32 	%f2114, %f858, 0f41980000, 0f00000000;
	ld.global.f32 	%f859, [%rd13+1601536];
	fma.rn.f32 	%f2111, %f859, 0f41600000, %f844;
	ld.global.f32 	%f860, [%rd13+1654784];
	fma.rn.f32 	%f2113, %f860, 0f41A00000, 0f00000000;
	ld.global.f32 	%f861, [%rd13+1732608];
	fma.rn.f32 	%f862, %f861, 0f41500000, %f841;
	ld.global.f32 	%f863, [%rd13+1912832];
	add.f32 	%f864, %f863, %f848;
	ld.global.f32 	%f865, [%rd13+1970176];
	fma.rn.f32 	%f2104, %f865, 0f41500000, 0f00000000;
	ld.global.f32 	%f866, [%rd13+2084864];
	fma.rn.f32 	%f2117, %f866, 0f40A00000, 0f00000000;
	ld.global.f32 	%f867, [%rd13+1990656];
	fma.rn.f32 	%f2126, %f867, 0f40C00000, 0f00000000;
	ld.global.f32 	%f868, [%rd13+2449408];
	fma.rn.f32 	%f2098, %f868, 0f41A00000, %f833;
	ld.global.f32 	%f869, [%rd13+2441216];
	fma.rn.f32 	%f2112, %f869, 0f41100000, 0f00000000;
	ld.global.f32 	%f870, [%rd13+2379776];
	fma.rn.f32 	%f2121, %f870, 0f41800000, 0f00000000;
	ld.global.f32 	%f871, [%rd13+2695168];
	fma.rn.f32 	%f2123, %f871, 0f41900000, %f839;
	ld.global.f32 	%f872, [%rd13+2904064];
	fma.rn.f32 	%f873, %f872, 0f41400000, %f857;
	ld.global.f32 	%f874, [%rd13+3149824];
	fma.rn.f32 	%f2107, %f874, 0f40000000, %f854;
	ld.global.f32 	%f875, [%rd13+3338240];
	fma.rn.f32 	%f2099, %f875, 0f40000000, %f864;
	ld.global.f32 	%f876, [%rd13+3502080];
	fma.rn.f32 	%f2105, %f876, 0f41880000, %f873;
	ld.global.f32 	%f877, [%rd13+3493888];
	fma.rn.f32 	%f2115, %f877, 0f41100000, 0f00000000;
	ld.global.f32 	%f878, [%rd13+3489792];
	fma.rn.f32 	%f879, %f878, 0f41800000, %f862;
	ld.global.f32 	%f880, [%rd13+3522560];
	fma.rn.f32 	%f2122, %f880, 0f41000000, %f846;
	ld.global.f32 	%f881, [%rd13+3854336];
	fma.rn.f32 	%f2119, %f881, 0f40800000, %f879;
	ld.global.f32 	%f882, [%rd13+3997696];
	fma.rn.f32 	%f2106, %f882, 0f40C00000, %f843;
	mov.f32 	%f2100, %f2129;
	mov.f32 	%f2101, %f2129;
	mov.f32 	%f2102, %f2129;
	mov.f32 	%f2108, %f2129;
	mov.f32 	%f2109, %f2129;
	mov.f32 	%f2116, %f2129;
	mov.f32 	%f2118, %f2129;
	mov.f32 	%f2120, %f2129;
	mov.f32 	%f2124, %f2129;
	mov.f32 	%f2127, %f2129;
	mov.f32 	%f2128, %f2129;
	bra.uni 	$L__BB1_79;
$L__BB1_56:
	setp.gt.s32 	%p4, %r1, 29;
	@%p4 bra 	$L__BB1_60;
	setp.eq.s32 	%p7, %r1, 28;
	@%p7 bra 	$L__BB1_77;
	setp.eq.s32 	%p8, %r1, 29;
	mov.f32 	%f2098, %f2129;
	mov.f32 	%f2099, %f2129;
	mov.f32 	%f2100, %f2129;
	mov.f32 	%f2101, %f2129;
	mov.f32 	%f2102, %f2129;
	mov.f32 	%f2103, %f2129;
	mov.f32 	%f2104, %f2129;
	mov.f32 	%f2105, %f2129;
	mov.f32 	%f2106, %f2129;
	mov.f32 	%f2107, %f2129;
	mov.f32 	%f2108, %f2129;
	mov.f32 	%f2109, %f2129;
	mov.f32 	%f2110, %f2129;
	mov.f32 	%f2111, %f2129;
	mov.f32 	%f2112, %f2129;
	mov.f32 	%f2113, %f2129;
	mov.f32 	%f2114, %f2129;
	mov.f32 	%f2115, %f2129;
	mov.f32 	%f2116, %f2129;
	mov.f32 	%f2117, %f2129;
	mov.f32 	%f2118, %f2129;
	mov.f32 	%f2119, %f2129;
	mov.f32 	%f2120, %f2129;
	mov.f32 	%f2121, %f2129;
	mov.f32 	%f2122, %f2129;
	mov.f32 	%f2123, %f2129;
	mov.f32 	%f2124, %f2129;
	mov.f32 	%f2125, %f2129;
	mov.f32 	%f2126, %f2129;
	mov.f32 	%f2127, %f2129;
	mov.f32 	%f2128, %f2129;
	@%p8 bra 	$L__BB1_59;
	bra.uni 	$L__BB1_79;
$L__BB1_59:
	mov.u32 	%r10, %ctaid.y;
	shl.b32 	%r11, %r10, 7;
	mov.u32 	%r12, %tid.x;
	add.s32 	%r13, %r12, %r11;
	mul.wide.u32 	%rd8, %r13, 4;
	add.s64 	%rd9, %rd1, %rd8;
	ld.global.f32 	%f752, [%rd9+204800];
	fma.rn.f32 	%f2106, %f752, 0f41400000, 0f00000000;
	ld.global.f32 	%f753, [%rd9+249856];
	fma.rn.f32 	%f754, %f753, 0f41800000, 0f00000000;
	ld.global.f32 	%f755, [%rd9+532480];
	fma.rn.f32 	%f756, %f755, 0f40E00000, 0f00000000;
	ld.global.f32 	%f757, [%rd9+782336];
	add.f32 	%f758, %f757, 0f00000000;
	ld.global.f32 	%f759, [%rd9+770048];
	fma.rn.f32 	%f760, %f759, 0f41700000, 0f00000000;
	ld.global.f32 	%f761, [%rd9+700416];
	fma.rn.f32 	%f762, %f761, 0f41200000, %f754;
	ld.global.f32 	%f763, [%rd9+892928];
	fma.rn.f32 	%f2099, %f763, 0f41400000, 0f00000000;
	ld.global.f32 	%f764, [%rd9+823296];
	fma.rn.f32 	%f765, %f764, 0f41A00000, 0f00000000;
	ld.global.f32 	%f766, [%rd9+909312];
	fma.rn.f32 	%f2123, %f766, 0f41600000, 0f00000000;
	ld.global.f32 	%f767, [%rd9+1024000];
	fma.rn.f32 	%f2102, %f767, 0f41600000, 0f00000000;
	ld.global.f32 	%f768, [%rd9+970752];
	fma.rn.f32 	%f2114, %f768, 0f40800000, 0f00000000;
	ld.global.f32 	%f769, [%rd9+1576960];
	fma.rn.f32 	%f2111, %f769, 0f40800000, 0f00000000;
	ld.global.f32 	%f770, [%rd9+1699840];
	fma.rn.f32 	%f771, %f770, 0f41100000, %f760;
	ld.global.f32 	%f772, [%rd9+1654784];
	fma.rn.f32 	%f2117, %f772, 0f40000000, 0f00000000;
	ld.global.f32 	%f773, [%rd9+1839104];
	fma.rn.f32 	%f2104, %f773, 0f41700000, %f765;
	fma.rn.f32 	%f2116, %f773, 0f41100000, %f771;
	ld.global.f32 	%f774, [%rd9+1986560];
	fma.rn.f32 	%f775, %f774, 0f41600000, %f756;
	ld.global.f32 	%f776, [%rd9+2146304];
	fma.rn.f32 	%f777, %f776, 0f41880000, 0f00000000;
	ld.global.f32 	%f778, [%rd9+2809856];
	fma.rn.f32 	%f599, %f778, 0f41880000, %f775;
	ld.global.f32 	%f779, [%rd9+3100672];
	fma.rn.f32 	%f2119, %f779, 0f40800000, %f777;
	ld.global.f32 	%f780, [%rd9+3190784];
	fma.rn.f32 	%f2101, %f780, 0f41700000, 0f00000000;
	ld.global.f32 	%f781, [%rd9+3682304];
	fma.rn.f32 	%f2098, %f781, 0f40E00000, 0f00000000;
	ld.global.f32 	%f782, [%rd9+3743744];
	add.f32 	%f2107, %f782, %f758;
	ld.global.f32 	%f783, [%rd9+3702784];
	add.f32 	%f2118, %f783, 0f00000000;
	ld.global.f32 	%f784, [%rd9+3923968];
	fma.rn.f32 	%f2121, %f784, 0f41200000, %f762;
	mov.f32 	%f2100, %f2129;
	mov.f32 	%f2103, %f2129;
	mov.f32 	%f2105, %f2129;
	mov.f32 	%f2108, %f2129;
	mov.f32 	%f2109, %f2129;
	mov.f32 	%f2110, %f2129;
	mov.f32 	%f2112, %f2129;
	mov.f32 	%f2113, %f2129;
	mov.f32 	%f2115, %f2129;
	mov.f32 	%f2120, %f2129;
	mov.f32 	%f2122, %f2129;
	mov.f32 	%f2124, %f2129;
	mov.f32 	%f2125, %f2129;
	mov.f32 	%f2126, %f2129;
	mov.f32 	%f2127, %f2129;
	mov.f32 	%f2128, %f2129;
	mov.f32 	%f2129, %f599;
	bra.uni 	$L__BB1_79;
$L__BB1_60:
	setp.eq.s32 	%p5, %r1, 30;
	@%p5 bra 	$L__BB1_78;
	setp.eq.s32 	%p6, %r1, 31;
	mov.f32 	%f2098, %f2129;
	mov.f32 	%f2099, %f2129;
	mov.f32 	%f2100, %f2129;
	mov.f32 	%f2101, %f2129;
	mov.f32 	%f2102, %f2129;
	mov.f32 	%f2103, %f2129;
	mov.f32 	%f2104, %f2129;
	mov.f32 	%f2105, %f2129;
	mov.f32 	%f2106, %f2129;
	mov.f32 	%f2107, %f2129;
	mov.f32 	%f2108, %f2129;
	mov.f32 	%f2109, %f2129;
	mov.f32 	%f2110, %f2129;
	mov.f32 	%f2111, %f2129;
	mov.f32 	%f2112, %f2129;
	mov.f32 	%f2113, %f2129;
	mov.f32 	%f2114, %f2129;
	mov.f32 	%f2115, %f2129;
	mov.f32 	%f2116, %f2129;
	mov.f32 	%f2117, %f2129;
	mov.f32 	%f2118, %f2129;
	mov.f32 	%f2119, %f2129;
	mov.f32 	%f2120, %f2129;
	mov.f32 	%f2121, %f2129;
	mov.f32 	%f2122, %f2129;
	mov.f32 	%f2123, %f2129;
	mov.f32 	%f2124, %f2129;
	mov.f32 	%f2125, %f2129;
	mov.f32 	%f2126, %f2129;
	mov.f32 	%f2127, %f2129;
	mov.f32 	%f2128, %f2129;
	@%p6 bra 	$L__BB1_62;
	bra.uni 	$L__BB1_79;
$L__BB1_62:
	mov.u32 	%r2, %ctaid.y;
	shl.b32 	%r3, %r2, 7;
	mov.u32 	%r4, %tid.x;
	add.s32 	%r5, %r4, %r3;
	mul.wide.u32 	%rd4, %r5, 4;
	add.s64 	%rd5, %rd1, %rd4;
	ld.global.f32 	%f676, [%rd5+282624];
	fma.rn.f32 	%f2125, %f676, 0f41900000, 0f00000000;
	ld.global.f32 	%f677, [%rd5+339968];
	fma.rn.f32 	%f678, %f677, 0f41A00000, 0f00000000;
	ld.global.f32 	%f679, [%rd5+421888];
	fma.rn.f32 	%f680, %f679, 0f41880000, 0f00000000;
	ld.global.f32 	%f681, [%rd5+475136];
	fma.rn.f32 	%f2100, %f681, 0f41600000, 0f00000000;
	ld.global.f32 	%f682, [%rd5+1015808];
	fma.rn.f32 	%f683, %f682, 0f41900000, 0f00000000;
	ld.global.f32 	%f684, [%rd5+946176];
	fma.rn.f32 	%f685, %f684, 0f41100000, 0f00000000;
	ld.global.f32 	%f686, [%rd5+1216512];
	fma.rn.f32 	%f687, %f686, 0f41600000, 0f00000000;
	ld.global.f32 	%f688, [%rd5+1294336];
	fma.rn.f32 	%f2119, %f688, 0f41400000, 0f00000000;
	ld.global.f32 	%f689, [%rd5+1363968];
	fma.rn.f32 	%f2112, %f689, 0f41100000, %f687;
	ld.global.f32 	%f690, [%rd5+1712128];
	fma.rn.f32 	%f691, %f690, 0f41900000, 0f00000000;
	ld.global.f32 	%f692, [%rd5+1945600];
	fma.rn.f32 	%f693, %f692, 0f40C00000, 0f00000000;
	ld.global.f32 	%f694, [%rd5+2039808];
	fma.rn.f32 	%f2117, %f694, 0f40A00000, %f685;
	ld.global.f32 	%f695, [%rd5+2428928];
	fma.rn.f32 	%f2105, %f695, 0f41800000, %f693;
	ld.global.f32 	%f696, [%rd5+2416640];
	fma.rn.f32 	%f2124, %f696, 0f40E00000, 0f00000000;
	ld.global.f32 	%f697, [%rd5+2363392];
	fma.rn.f32 	%f698, %f697, 0f41600000, %f678;
	ld.global.f32 	%f699, [%rd5+2547712];
	fma.rn.f32 	%f2098, %f699, 0f41900000, %f680;
	ld.global.f32 	%f700, [%rd5+2646016];
	add.f32 	%f2118, %f700, 0f00000000;
	ld.global.f32 	%f701, [%rd5+2981888];
	fma.rn.f32 	%f702, %f701, 0f40000000, %f683;
	ld.global.f32 	%f703, [%rd5+3141632];
	fma.rn.f32 	%f2109, %f703, 0f41000000, %f702;
	ld.global.f32 	%f704, [%rd5+3219456];
	fma.rn.f32 	%f2115, %f704, 0f41700000, %f691;
	ld.global.f32 	%f705, [%rd5+3547136];
	fma.rn.f32 	%f2121, %f705, 0f41900000, 0f00000000;
	ld.global.f32 	%f706, [%rd5+3538944];
	fma.rn.f32 	%f2127, %f706, 0f40400000, %f698;
	ld.global.f32 	%f707, [%rd5+3883008];
	fma.rn.f32 	%f2113, %f707, 0f41A00000, 0f00000000;
	ld.global.f32 	%f708, [%rd5+4038656];
	fma.rn.f32 	%f2123, %f708, 0f41880000, 0f00000000;
	ld.global.f32 	%f709, [%rd5+4034560];
	fma.rn.f32 	%f2126, %f709, 0f40400000, 0f00000000;
	ld.global.f32 	%f710, [%rd5+4182016];
	fma.rn.f32 	%f2099, %f710, 0f41980000, 0f00000000;
	ld.global.f32 	%f711, [%rd5+4132864];
	fma.rn.f32 	%f2122, %f711, 0f41900000, 0f00000000;
	mov.f32 	%f2101, %f2129;
	mov.f32 	%f2102, %f2129;
	mov.f32 	%f2103, %f2129;
	mov.f32 	%f2104, %f2129;
	mov.f32 	%f2106, %f2129;
	mov.f32 	%f2107, %f2129;
	mov.f32 	%f2108, %f2129;
	mov.f32 	%f2110, %f2129;
	mov.f32 	%f2111, %f2129;
	mov.f32 	%f2114, %f2129;
	mov.f32 	%f2116, %f2129;
	mov.f32 	%f2120, %f2129;
	mov.f32 	%f2128, %f2129;
	bra.uni 	$L__BB1_79;
$L__BB1_63:
	mov.u32 	%r126, %ctaid.y;
	shl.b32 	%r127, %r126, 7;
	mov.u32 	%r128, %tid.x;
	add.s32 	%r129, %r128, %r127;
	mul.wide.u32 	%rd67, %r129, 4;
	add.s64 	%rd68, %rd1, %rd67;
	ld.global.f32 	%f2057, [%rd68+204800];
	fma.rn.f32 	%f2107, %f2057, 0f40000000, 0f00000000;
	ld.global.f32 	%f2058, [%rd68+897024];
	fma.rn.f32 	%f2102, %f2058, 0f40800000, 0f00000000;
	ld.global.f32 	%f2059, [%rd68+1499136];
	fma.rn.f32 	%f2060, %f2059, 0f41400000, 0f00000000;
	ld.global.f32 	%f2061, [%rd68+1712128];
	fma.rn.f32 	%f2062, %f2061, 0f41980000, 0f00000000;
	ld.global.f32 	%f2063, [%rd68+1826816];
	fma.rn.f32 	%f2121, %f2063, 0f41300000, 0f00000000;
	ld.global.f32 	%f2064, [%rd68+1896448];
	fma.rn.f32 	%f2065, %f2064, 0f41000000, 0f00000000;
	ld.global.f32 	%f2066, [%rd68+1929216];
	fma.rn.f32 	%f2067, %f2066, 0f40C00000, 0f00000000;
	ld.global.f32 	%f2068, [%rd68+2076672];
	fma.rn.f32 	%f2069, %f2068, 0f40E00000, %f2062;
	ld.global.f32 	%f2070, [%rd68+2002944];
	fma.rn.f32 	%f2071, %f2070, 0f41700000, 0f00000000;
	ld.global.f32 	%f2072, [%rd68+2183168];
	fma.rn.f32 	%f2113, %f2072, 0f40A00000, 0f00000000;
	ld.global.f32 	%f2073, [%rd68+2289664];
	fma.rn.f32 	%f2074, %f2073, 0f41500000, 0f00000000;
	ld.global.f32 	%f2075, [%rd68+2232320];
	add.f32 	%f2117, %f2075, 0f00000000;
	ld.global.f32 	%f2076, [%rd68+2383872];
	fma.rn.f32 	%f2077, %f2076, 0f40400000, 0f00000000;
	ld.global.f32 	%f2078, [%rd68+2789376];
	fma.rn.f32 	%f2116, %f2078, 0f40000000, %f2071;
	ld.global.f32 	%f2079, [%rd68+2818048];
	fma.rn.f32 	%f2080, %f2079, 0f41880000, %f2067;
	ld.global.f32 	%f2081, [%rd68+2859008];
	fma.rn.f32 	%f2119, %f2081, 0f40A00000, %f2080;
	ld.global.f32 	%f2082, [%rd68+2973696];
	fma.rn.f32 	%f2114, %f2082, 0f41900000, %f2069;
	ld.global.f32 	%f2083, [%rd68+3182592];
	fma.rn.f32 	%f2084, %f2083, 0f41880000, %f2060;
	ld.global.f32 	%f2085, [%rd68+3334144];
	fma.rn.f32 	%f2108, %f2085, 0f41800000, 0f00000000;
	ld.global.f32 	%f2086, [%rd68+3469312];
	fma.rn.f32 	%f2087, %f2086, 0f41500000, %f2065;
	ld.global.f32 	%f2088, [%rd68+3571712];
	fma.rn.f32 	%f2111, %f2088, 0f41A00000, %f2077;
	ld.global.f32 	%f2089, [%rd68+3788800];
	fma.rn.f32 	%f2100, %f2089, 0f40800000, 0f00000000;
	ld.global.f32 	%f2090, [%rd68+3772416];
	fma.rn.f32 	%f2101, %f2090, 0f41700000, 0f00000000;
	ld.global.f32 	%f2091, [%rd68+3706880];
	fma.rn.f32 	%f2106, %f2091, 0f41880000, 0f00000000;
	ld.global.f32 	%f2092, [%rd68+3739648];
	fma.rn.f32 	%f2093, %f2092, 0f41100000, %f2087;
	ld.global.f32 	%f2094, [%rd68+3911680];
	fma.rn.f32 	%f2109, %f2094, 0f41A00000, %f2093;
	ld.global.f32 	%f2095, [%rd68+3829760];
	fma.rn.f32 	%f2122, %f2095, 0f41880000, %f2084;
	ld.global.f32 	%f2096, [%rd68+3846144];
	fma.rn.f32 	%f2127, %f2096, 0f40E00000, 0f00000000;
	ld.global.f32 	%f2097, [%rd68+4030464];
	fma.rn.f32 	%f2099, %f2097, 0f41200000, %f2074;
	mov.f32 	%f2098, %f2129;
	mov.f32 	%f2103, %f2129;
	mov.f32 	%f2104, %f2129;
	mov.f32 	%f2105, %f2129;
	mov.f32 	%f2110, %f2129;
	mov.f32 	%f2112, %f2129;
	mov.f32 	%f2115, %f2129;
	mov.f32 	%f2118, %f2129;
	mov.f32 	%f2120, %f2129;
	mov.f32 	%f2123, %f2129;
	mov.f32 	%f2124, %f2129;
	mov.f32 	%f2125, %f2129;
	mov.f32 	%f2126, %f2129;
	mov.f32 	%f2128, %f2129;
	bra.uni 	$L__BB1_79;
$L__BB1_64:
	mov.u32 	%r118, %ctaid.y;
	shl.b32 	%r119, %r118, 7;
	mov.u32 	%r120, %tid.x;
	add.s32 	%r121, %r120, %r119;
	mul.wide.u32 	%rd63, %r121, 4;
	add.s64 	%rd64, %rd1, %rd63;
	ld.global.f32 	%f1957, [%rd64+122880];
	fma.rn.f32 	%f2125, %f1957, 0f41600000, 0f00000000;
	ld.global.f32 	%f1958, [%rd64+372736];
	fma.rn.f32 	%f2101, %f1958, 0f41500000, 0f00000000;
	ld.global.f32 	%f1959, [%rd64+323584];
	fma.rn.f32 	%f2107, %f1959, 0f41800000, 0f00000000;
	ld.global.f32 	%f1960, [%rd64+442368];
	fma.rn.f32 	%f1961, %f1960, 0f41200000, 0f00000000;
	ld.global.f32 	%f1962, [%rd64+618496];
	fma.rn.f32 	%f1963, %f1962, 0f41500000, 0f00000000;
	ld.global.f32 	%f1964, [%rd64+675840];
	fma.rn.f32 	%f2115, %f1964, 0f41800000, 0f00000000;
	ld.global.f32 	%f1965, [%rd64+843776];
	fma.rn.f32 	%f1966, %f1965, 0f41800000, 0f00000000;
	ld.global.f32 	%f1967, [%rd64+876544];
	fma.rn.f32 	%f1968, %f1967, 0f40C00000, 0f00000000;
	ld.global.f32 	%f1969, [%rd64+819200];
	fma.rn.f32 	%f1970, %f1969, 0f41A00000, 0f00000000;
	ld.global.f32 	%f1971, [%rd64+1024000];
	fma.rn.f32 	%f1972, %f1971, 0f41700000, 0f00000000;
	ld.global.f32 	%f1973, [%rd64+1036288];
	fma.rn.f32 	%f2127, %f1973, 0f40800000, %f1963;
	ld.global.f32 	%f1974, [%rd64+1126400];
	fma.rn.f32 	%f2099, %f1974, 0f40E00000, %f1966;
	add.f32 	%f1975, %f1974, 0f00000000;
	ld.global.f32 	%f1976, [%rd64+1269760];
	fma.rn.f32 	%f2104, %f1976, 0f40800000, %f1972;
	ld.global.f32 	%f1977, [%rd64+1265664];
	fma.rn.f32 	%f1978, %f1977, 0f40A00000, %f1970;
	ld.global.f32 	%f1979, [%rd64+1523712];
	fma.rn.f32 	%f45, %f1979, 0f41800000, 0f00000000;
	ld.global.f32 	%f1980, [%rd64+1695744];
	fma.rn.f32 	%f1981, %f1980, 0f41700000, 0f00000000;
	ld.global.f32 	%f1982, [%rd64+1593344];
	fma.rn.f32 	%f1983, %f1982, 0f40800000, 0f00000000;
	ld.global.f32 	%f1984, [%rd64+1814528];
	fma.rn.f32 	%f1985, %f1984, 0f41400000, %f1981;
	ld.global.f32 	%f1986, [%rd64+1822720];
	fma.rn.f32 	%f1987, %f1986, 0f41500000, 0f00000000;
	ld.global.f32 	%f1988, [%rd64+1757184];
	fma.rn.f32 	%f2110, %f1988, 0f40800000, 0f00000000;
	ld.global.f32 	%f1989, [%rd64+1957888];
	fma.rn.f32 	%f2100, %f1989, 0f40400000, %f1985;
	ld.global.f32 	%f1990, [%rd64+1892352];
	fma.rn.f32 	%f2105, %f1990, 0f41000000, 0f00000000;
	ld.global.f32 	%f1991, [%rd64+1884160];
	fma.rn.f32 	%f1992, %f1991, 0f40400000, 0f00000000;
	ld.global.f32 	%f1993, [%rd64+2355200];
	fma.rn.f32 	%f2121, %f1993, 0f41600000, 0f00000000;
	ld.global.f32 	%f1994, [%rd64+2445312];
	fma.rn.f32 	%f1995, %f1994, 0f41100000, %f1961;
	ld.global.f32 	%f1996, [%rd64+2584576];
	fma.rn.f32 	%f1997, %f1996, 0f41500000, %f1992;
	ld.global.f32 	%f1998, [%rd64+2568192];
	fma.rn.f32 	%f2109, %f1998, 0f41100000, 0f00000000;
	ld.global.f32 	%f1999, [%rd64+2834432];
	fma.rn.f32 	%f2103, %f1999, 0f40C00000, %f1983;
	ld.global.f32 	%f2000, [%rd64+2756608];
	fma.rn.f32 	%f2118, %f2000, 0f40E00000, %f1968;
	ld.global.f32 	%f2001, [%rd64+2891776];
	fma.rn.f32 	%f2126, %f2001, 0f40000000, 0f00000000;
	ld.global.f32 	%f2002, [%rd64+3096576];
	fma.rn.f32 	%f2106, %f2002, 0f41100000, %f1997;
	ld.global.f32 	%f2003, [%rd64+3031040];
	fma.rn.f32 	%f2116, %f2003, 0f40400000, %f1995;
	ld.global.f32 	%f2004, [%rd64+3297280];
	fma.rn.f32 	%f2120, %f2004, 0f40C00000, %f1978;
	ld.global.f32 	%f2005, [%rd64+3477504];
	fma.rn.f32 	%f2119, %f2005, 0f41100000, 0f00000000;
	ld.global.f32 	%f2006, [%rd64+3481600];
	fma.rn.f32 	%f2122, %f2006, 0f41300000, 0f00000000;
	ld.global.f32 	%f2007, [%rd64+3637248];
	fma.rn.f32 	%f2102, %f2007, 0f41700000, %f1987;
	ld.global.f32 	%f2008, [%rd64+4153344];
	fma.rn.f32 	%f2124, %f2008, 0f41980000, %f1975;
	mov.f32 	%f2098, %f2129;
	mov.f32 	%f2108, %f2129;
	mov.f32 	%f2111, %f2129;
	mov.f32 	%f2112, %f2129;
	mov.f32 	%f2113, %f2129;
	mov.f32 	%f2114, %f2129;
	mov.f32 	%f2117, %f2129;
	mov.f32 	%f2123, %f2129;
	mov.f32 	%f2128, %f2129;
	mov.f32 	%f2129, %f45;
	bra.uni 	$L__BB1_79;
$L__BB1_65:
	mov.u32 	%r110, %ctaid.y;
	shl.b32 	%r111, %r110, 7;
	mov.u32 	%r112, %tid.x;
	add.s32 	%r113, %r112, %r111;
	mul.wide.u32 	%rd59, %r113, 4;
	add.s64 	%rd60, %rd1, %rd59;
	ld.global.f32 	%f1862, [%rd60+4096];
	fma.rn.f32 	%f2110, %f1862, 0f41200000, 0f00000000;
	ld.global.f32 	%f1863, [%rd60+73728];
	fma.rn.f32 	%f1864, %f1863, 0f41A00000, 0f00000000;
	ld.global.f32 	%f1865, [%rd60+335872];
	fma.rn.f32 	%f2106, %f1865, 0f41500000, 0f00000000;
	ld.global.f32 	%f1866, [%rd60+348160];
	fma.rn.f32 	%f1867, %f1866, 0f41400000, 0f00000000;
	ld.global.f32 	%f1868, [%rd60+540672];
	fma.rn.f32 	%f1869, %f1868, 0f40400000, 0f00000000;
	ld.global.f32 	%f1870, [%rd60+614400];
	fma.rn.f32 	%f1871, %f1870, 0f41A00000, %f1864;
	ld.global.f32 	%f1872, [%rd60+671744];
	fma.rn.f32 	%f1873, %f1872, 0f41300000, 0f00000000;
	ld.global.f32 	%f1874, [%rd60+827392];
	fma.rn.f32 	%f1875, %f1874, 0f41100000, %f1869;
	ld.global.f32 	%f1876, [%rd60+790528];
	fma.rn.f32 	%f1877, %f1876, 0f41200000, %f1871;
	ld.global.f32 	%f1878, [%rd60+880640];
	fma.rn.f32 	%f1879, %f1878, 0f41A00000, 0f00000000;
	ld.global.f32 	%f1880, [%rd60+1138688];
	fma.rn.f32 	%f2101, %f1880, 0f41500000, %f1875;
	ld.global.f32 	%f1881, [%rd60+1052672];
	fma.rn.f32 	%f1882, %f1881, 0f41000000, 0f00000000;
	ld.global.f32 	%f1883, [%rd60+1200128];
	fma.rn.f32 	%f1884, %f1883, 0f41900000, 0f00000000;
	ld.global.f32 	%f1885, [%rd60+1433600];
	fma.rn.f32 	%f1886, %f1885, 0f41800000, 0f00000000;
	ld.global.f32 	%f1887, [%rd60+1327104];
	fma.rn.f32 	%f1888, %f1887, 0f41600000, %f1884;
	ld.global.f32 	%f1889, [%rd60+1654784];
	fma.rn.f32 	%f2120, %f1889, 0f41700000, %f1888;
	ld.global.f32 	%f1890, [%rd60+1658880];
	fma.rn.f32 	%f1891, %f1890, 0f41980000, 0f00000000;
	ld.global.f32 	%f1892, [%rd60+2011136];
	fma.rn.f32 	%f1893, %f1892, 0f40000000, %f1879;
	ld.global.f32 	%f1894, [%rd60+2420736];
	fma.rn.f32 	%f2119, %f1894, 0f41000000, %f1893;
	ld.global.f32 	%f1895, [%rd60+2424832];
	fma.rn.f32 	%f2123, %f1895, 0f41100000, %f1891;
	ld.global.f32 	%f1896, [%rd60+2674688];
	fma.rn.f32 	%f1897, %f1896, 0f41300000, %f1867;
	ld.global.f32 	%f1898, [%rd60+2867200];
	fma.rn.f32 	%f2102, %f1898, 0f41300000, 0f00000000;
	ld.global.f32 	%f1899, [%rd60+2822144];
	fma.rn.f32 	%f1900, %f1899, 0f41980000, 0f00000000;
	ld.global.f32 	%f1901, [%rd60+2990080];
	fma.rn.f32 	%f1902, %f1901, 0f41880000, 0f00000000;
	ld.global.f32 	%f1903, [%rd60+3194880];
	fma.rn.f32 	%f1904, %f1903, 0f41880000, %f1882;
	ld.global.f32 	%f1905, [%rd60+3260416];
	fma.rn.f32 	%f2111, %f1905, 0f41900000, 0f00000000;
	ld.global.f32 	%f1906, [%rd60+3170304];
	fma.rn.f32 	%f1907, %f1906, 0f41100000, 0f00000000;
	ld.global.f32 	%f1908, [%rd60+3284992];
	fma.rn.f32 	%f2115, %f1908, 0f41000000, 0f00000000;
	ld.global.f32 	%f1909, [%rd60+3457024];
	fma.rn.f32 	%f2105, %f1909, 0f40000000, %f1904;
	ld.global.f32 	%f1910, [%rd60+3559424];
	fma.rn.f32 	%f2121, %f1910, 0f41700000, %f1902;
	ld.global.f32 	%f1911, [%rd60+3674112];
	fma.rn.f32 	%f2107, %f1911, 0f41A00000, %f1886;
	ld.global.f32 	%f1912, [%rd60+3764224];
	fma.rn.f32 	%f2117, %f1912, 0f41400000, 0f00000000;
	ld.global.f32 	%f1913, [%rd60+3739648];
	add.f32 	%f2118, %f1913, 0f00000000;
	ld.global.f32 	%f1914, [%rd60+3928064];
	fma.rn.f32 	%f2108, %f1914, 0f40000000, %f1897;
	ld.global.f32 	%f1915, [%rd60+3846144];
	fma.rn.f32 	%f2114, %f1915, 0f41600000, %f1877;
	ld.global.f32 	%f1916, [%rd60+4018176];
	fma.rn.f32 	%f2103, %f1916, 0f40000000, %f1873;
	ld.global.f32 	%f1917, [%rd60+3977216];
	fma.rn.f32 	%f2104, %f1917, 0f40800000, %f1900;
	ld.global.f32 	%f1918, [%rd60+3989504];
	fma.rn.f32 	%f2128, %f1918, 0f41600000, %f1907;
	mov.f32 	%f2098, %f2129;
	mov.f32 	%f2099, %f2129;
	mov.f32 	%f2100, %f2129;
	mov.f32 	%f2109, %f2129;
	mov.f32 	%f2112, %f2129;
	mov.f32 	%f2113, %f2129;
	mov.f32 	%f2116, %f2129;
	mov.f32 	%f2122, %f2129;
	mov.f32 	%f2124, %f2129;
	mov.f32 	%f2125, %f2129;
	mov.f32 	%f2126, %f2129;
	mov.f32 	%f2127, %f2129;
	bra.uni 	$L__BB1_79;
$L__BB1_66:
	mov.u32 	%r102, %ctaid.y;
	shl.b32 	%r103, %r102, 7;
	mov.u32 	%r104, %tid.x;
	add.s32 	%r105, %r104, %r103;
	mul.wide.u32 	%rd55, %r105, 4;
	add.s64 	%rd56, %rd1, %rd55;
	ld.global.f32 	%f1776, [%rd56+94208];
	fma.rn.f32 	%f1777, %f1776, 0f41400000, 0f00000000;
	ld.global.f32 	%f1778, [%rd56+389120];
	fma.rn.f32 	%f1779, %f1778, 0f41600000, 0f00000000;
	ld.global.f32 	%f1780, [%rd56+286720];
	fma.rn.f32 	%f1781, %f1780, 0f40E00000, 0f00000000;
	ld.global.f32 	%f1782, [%rd56+401408];
	fma.rn.f32 	%f1783, %f1782, 0f41980000, 0f00000000;
	ld.global.f32 	%f1784, [%rd56+544768];
	fma.rn.f32 	%f1785, %f1784, 0f40C00000, %f1779;
	ld.global.f32 	%f1786, [%rd56+647168];
	fma.rn.f32 	%f2124, %f1786, 0f41700000, 0f00000000;
	ld.global.f32 	%f1787, [%rd56+1015808];
	fma.rn.f32 	%f2121, %f1787, 0f40400000, 0f00000000;
	ld.global.f32 	%f1788, [%rd56+1277952];
	fma.rn.f32 	%f2122, %f1788, 0f40000000, 0f00000000;
	ld.global.f32 	%f1789, [%rd56+1449984];
	fma.rn.f32 	%f2110, %f1789, 0f40800000, 0f00000000;
	ld.global.f32 	%f1790, [%rd56+1638400];
	fma.rn.f32 	%f1791, %f1790, 0f41800000, 0f00000000;
	ld.global.f32 	%f1792, [%rd56+1785856];
	fma.rn.f32 	%f2103, %f1792, 0f40E00000, 0f00000000;
	ld.global.f32 	%f1793, [%rd56+1826816];
	fma.rn.f32 	%f2113, %f1793, 0f40E00000, %f1781;
	ld.global.f32 	%f1794, [%rd56+1998848];
	fma.rn.f32 	%f1795, %f1794, 0f41A00000, %f1783;
	ld.global.f32 	%f1796, [%rd56+2179072];
	fma.rn.f32 	%f1797, %f1796, 0f41000000, 0f00000000;
	ld.global.f32 	%f1798, [%rd56+2482176];
	fma.rn.f32 	%f2101, %f1798, 0f41700000, 0f00000000;
	ld.global.f32 	%f1799, [%rd56+2379776];
	fma.rn.f32 	%f2120, %f1799, 0f41300000, 0f00000000;
	ld.global.f32 	%f1800, [%rd56+2375680];
	fma.rn.f32 	%f2125, %f1800, 0f40E00000, 0f00000000;
	ld.global.f32 	%f1801, [%rd56+2506752];
	fma.rn.f32 	%f2098, %f1801, 0f41A00000, %f1791;
	ld.global.f32 	%f1802, [%rd56+2523136];
	add.f32 	%f2112, %f1802, 0f00000000;
	ld.global.f32 	%f1803, [%rd56+2600960];
	fma.rn.f32 	%f2115, %f1803, 0f41900000, %f1797;
	ld.global.f32 	%f1804, [%rd56+2748416];
	fma.rn.f32 	%f2109, %f1804, 0f41500000, %f1785;
	ld.global.f32 	%f1805, [%rd56+3076096];
	fma.rn.f32 	%f1806, %f1805, 0f41800000, 0f00000000;
	ld.global.f32 	%f1807, [%rd56+3129344];
	fma.rn.f32 	%f2108, %f1807, 0f41800000, 0f00000000;
	ld.global.f32 	%f1808, [%rd56+3235840];
	fma.rn.f32 	%f2111, %f1808, 0f41A00000, 0f00000000;
	ld.global.f32 	%f1809, [%rd56+3334144];
	fma.rn.f32 	%f2102, %f1809, 0f40E00000, %f1795;
	ld.global.f32 	%f1810, [%rd56+3424256];
	fma.rn.f32 	%f2107, %f1810, 0f40A00000, %f1806;
	ld.global.f32 	%f1811, [%rd56+3592192];
	fma.rn.f32 	%f2105, %f1811, 0f41500000, 0f00000000;
	ld.global.f32 	%f1812, [%rd56+3776512];
	fma.rn.f32 	%f2123, %f1812, 0f41A00000, %f1777;
	mov.f32 	%f2099, %f2129;
	mov.f32 	%f2100, %f2129;
	mov.f32 	%f2104, %f2129;
	mov.f32 	%f2106, %f2129;
	mov.f32 	%f2114, %f2129;
	mov.f32 	%f2116, %f2129;
	mov.f32 	%f2117, %f2129;
	mov.f32 	%f2118, %f2129;
	mov.f32 	%f2119, %f2129;
	mov.f32 	%f2126, %f2129;
	mov.f32 	%f2127, %f2129;
	mov.f32 	%f2128, %f2129;
	bra.uni 	$L__BB1_79;
$L__BB1_67:
	mov.u32 	%r94, %ctaid.y;
	shl.b32 	%r95, %r94, 7;
	mov.u32 	%r96, %tid.x;
	add.s32 	%r97, %r96, %r95;
	mul.wide.u32 	%rd51, %r97, 4;
	add.s64 	%rd52, %rd1, %rd51;
	ld.global.f32 	%f1689, [%rd52+344064];
	add.f32 	%f2110, %f1689, 0f00000000;
	ld.global.f32 	%f1690, [%rd52+745472];
	fma.rn.f32 	%f2113, %f1690, 0f41600000, 0f00000000;
	ld.global.f32 	%f1691, [%rd52+733184];
	fma.rn.f32 	%f2114, %f1691, 0f41300000, 0f00000000;
	ld.global.f32 	%f1692, [%rd52+675840];
	fma.rn.f32 	%f1693, %f1692, 0f41400000, 0f00000000;
	ld.global.f32 	%f1694, [%rd52+782336];
	fma.rn.f32 	%f1695, %f1694, 0f41400000, 0f00000000;
	fma.rn.f32 	%f160, %f1692, 0f41800000, 0f00000000;
	ld.global.f32 	%f1696, [%rd52+929792];
	fma.rn.f32 	%f2098, %f1696, 0f41100000, 0f00000000;
	ld.global.f32 	%f1697, [%rd52+954368];
	fma.rn.f32 	%f1698, %f1697, 0f40800000, 0f00000000;
	ld.global.f32 	%f1699, [%rd52+987136];
	fma.rn.f32 	%f1700, %f1699, 0f40800000, 0f00000000;
	ld.global.f32 	%f1701, [%rd52+1044480];
	fma.rn.f32 	%f1702, %f1701, 0f40400000, 0f00000000;
	ld.global.f32 	%f1703, [%rd52+1191936];
	fma.rn.f32 	%f1704, %f1703, 0f40000000, %f1702;
	ld.global.f32 	%f1705, [%rd52+1409024];
	fma.rn.f32 	%f1706, %f1705, 0f40000000, 0f00000000;
	ld.global.f32 	%f1707, [%rd52+1482752];
	fma.rn.f32 	%f2126, %f1707, 0f40E00000, 0f00000000;
	ld.global.f32 	%f1708, [%rd52+1449984];
	fma.rn.f32 	%f1709, %f1708, 0f40A00000, %f1695;
	ld.global.f32 	%f1710, [%rd52+1646592];
	fma.rn.f32 	%f1711, %f1710, 0f41700000, 0f00000000;
	ld.global.f32 	%f1712, [%rd52+1642496];
	fma.rn.f32 	%f2115, %f1712, 0f41200000, %f1693;
	ld.global.f32 	%f1713, [%rd52+1572864];
	fma.rn.f32 	%f2128, %f1713, 0f41900000, %f1709;
	ld.global.f32 	%f1714, [%rd52+1712128];
	fma.rn.f32 	%f2104, %f1714, 0f41980000, %f1698;
	ld.global.f32 	%f1715, [%rd52+1933312];
	fma.rn.f32 	%f1716, %f1715, 0f40400000, 0f00000000;
	ld.global.f32 	%f1717, [%rd52+1986560];
	fma.rn.f32 	%f2101, %f1717, 0f40A00000, 0f00000000;
	ld.global.f32 	%f1718, [%rd52+2146304];
	fma.rn.f32 	%f2106, %f1718, 0f41A00000, 0f00000000;
	ld.global.f32 	%f1719, [%rd52+2150400];
	fma.rn.f32 	%f1720, %f1719, 0f41000000, 0f00000000;
	ld.global.f32 	%f1721, [%rd52+2375680];
	fma.rn.f32 	%f2124, %f1721, 0f41000000, %f1716;
	ld.global.f32 	%f1722, [%rd52+2748416];
	add.f32 	%f1723, %f1722, 0f00000000;
	ld.global.f32 	%f1724, [%rd52+2850816];
	fma.rn.f32 	%f2118, %f1724, 0f40800000, 0f00000000;
	ld.global.f32 	%f1725, [%rd52+2949120];
	fma.rn.f32 	%f2105, %f1725, 0f41980000, %f1700;
	ld.global.f32 	%f1726, [%rd52+3035136];
	fma.rn.f32 	%f1727, %f1726, 0f41300000, 0f00000000;
	ld.global.f32 	%f1728, [%rd52+3063808];
	fma.rn.f32 	%f2107, %f1728, 0f40C00000, %f1704;
	ld.global.f32 	%f1729, [%rd52+3031040];
	fma.rn.f32 	%f1730, %f1729, 0f41900000, %f1706;
	ld.global.f32 	%f1731, [%rd52+3268608];
	fma.rn.f32 	%f2103, %f1731, 0f41A00000, 0f00000000;
	ld.global.f32 	%f1732, [%rd52+3444736];
	fma.rn.f32 	%f2099, %f1732, 0f41A00000, %f1727;
	ld.global.f32 	%f1733, [%rd52+3641344];
	fma.rn.f32 	%f2102, %f1733, 0f41400000, %f1711;
	ld.global.f32 	%f1734, [%rd52+3739648];
	fma.rn.f32 	%f2120, %f1734, 0f41880000, %f1723;
	ld.global.f32 	%f1735, [%rd52+3760128];
	fma.rn.f32 	%f2127, %f1735, 0f41200000, %f1720;
	ld.global.f32 	%f1736, [%rd52+3874816];
	fma.rn.f32 	%f2100, %f1736, 0f40A00000, 0f00000000;
	ld.global.f32 	%f1737, [%rd52+3989504];
	add.f32 	%f2111, %f1737, %f1730;
	ld.global.f32 	%f1738, [%rd52+3960832];
	fma.rn.f32 	%f2123, %f1738, 0f40400000, 0f00000000;
	mov.f32 	%f2108, %f2129;
	mov.f32 	%f2109, %f2129;
	mov.f32 	%f2112, %f2129;
	mov.f32 	%f2116, %f2129;
	mov.f32 	%f2117, %f2129;
	mov.f32 	%f2119, %f2129;
	mov.f32 	%f2121, %f2129;
	mov.f32 	%f2122, %f2129;
	mov.f32 	%f2125, %f2129;
	mov.f32 	%f2129, %f160;
	bra.uni 	$L__BB1_79;
$L__BB1_68:
	mov.u32 	%r86, %ctaid.y;
	shl.b32 	%r87, %r86, 7;
	mov.u32 	%r88, %tid.x;
	add.s32 	%r89, %r88, %r87;
	mul.wide.u32 	%rd47, %r89, 4;
	add.s64 	%rd48, %rd1, %rd47;
	ld.global.f32 	%f1584, [%rd48+20480];
	fma.rn.f32 	%f1585, %f1584, 0f40C00000, 0f00000000;
	ld.global.f32 	%f1586, [%rd48+176128];
	fma.rn.f32 	%f1587, %f1586, 0f41000000, 0f00000000;
	ld.global.f32 	%f1588, [%rd48+192512];
	fma.rn.f32 	%f1589, %f1588, 0f41800000, 0f00000000;
	ld.global.f32 	%f1590, [%rd48+327680];
	fma.rn.f32 	%f1591, %f1590, 0f40400000, 0f00000000;
	ld.global.f32 	%f1592, [%rd48+389120];
	fma.rn.f32 	%f1593, %f1592, 0f41880000, 0f00000000;
	ld.global.f32 	%f1594, [%rd48+425984];
	fma.rn.f32 	%f1595, %f1594, 0f40400000, %f1589;
	ld.global.f32 	%f1596, [%rd48+598016];
	fma.rn.f32 	%f2104, %f1596, 0f40C00000, 0f00000000;
	ld.global.f32 	%f1597, [%rd48+684032];
	fma.rn.f32 	%f1598, %f1597, 0f41100000, %f1591;
	ld.global.f32 	%f1599, [%rd48+774144];
	fma.rn.f32 	%f1600, %f1599, 0f41000000, 0f00000000;
	ld.global.f32 	%f1601, [%rd48+753664];
	fma.rn.f32 	%f1602, %f1601, 0f41200000, 0f00000000;
	ld.global.f32 	%f1603, [%rd48+782336];
	fma.rn.f32 	%f1604, %f1603, 0f41000000, 0f00000000;
	ld.global.f32 	%f1605, [%rd48+1064960];
	fma.rn.f32 	%f2117, %f1605, 0f40800000, 0f00000000;
	ld.global.f32 	%f1606, [%rd48+1150976];
	fma.rn.f32 	%f205, %f1606, 0f41100000, %f1595;
	ld.global.f32 	%f1607, [%rd48+1236992];
	fma.rn.f32 	%f2122, %f1607, 0f40400000, 0f00000000;
	ld.global.f32 	%f1608, [%rd48+1572864];
	fma.rn.f32 	%f2098, %f1608, 0f40A00000, %f1598;
	ld.global.f32 	%f1609, [%rd48+1679360];
	fma.rn.f32 	%f2108, %f1609, 0f40400000, 0f00000000;
	ld.global.f32 	%f1610, [%rd48+1695744];
	fma.rn.f32 	%f1611, %f1610, 0f41880000, %f1585;
	ld.global.f32 	%f1612, [%rd48+1581056];
	fma.rn.f32 	%f2125, %f1612, 0f41200000, %f1593;
	ld.global.f32 	%f1613, [%rd48+1691648];
	fma.rn.f32 	%f1614, %f1613, 0f40000000, 0f00000000;
	ld.global.f32 	%f1615, [%rd48+2072576];
	fma.rn.f32 	%f2101, %f1615, 0f41500000, 0f00000000;
	ld.global.f32 	%f1616, [%rd48+2793472];
	fma.rn.f32 	%f2100, %f1616, 0f40C00000, %f1600;
	ld.global.f32 	%f1617, [%rd48+3002368];
	fma.rn.f32 	%f2105, %f1617, 0f40800000, 0f00000000;
	ld.global.f32 	%f1618, [%rd48+3084288];
	fma.rn.f32 	%f1619, %f1618, 0f40400000, %f1587;
	ld.global.f32 	%f1620, [%rd48+3039232];
	fma.rn.f32 	%f2118, %f1620, 0f41000000, 0f00000000;
	ld.global.f32 	%f1621, [%rd48+3301376];
	fma.rn.f32 	%f2099, %f1621, 0f40E00000, %f1619;
	ld.global.f32 	%f1622, [%rd48+3637248];
	fma.rn.f32 	%f2126, %f1622, 0f41A00000, %f1614;
	ld.global.f32 	%f1623, [%rd48+3784704];
	fma.rn.f32 	%f2114, %f1623, 0f40E00000, %f1611;
	ld.global.f32 	%f1624, [%rd48+3801088];
	fma.rn.f32 	%f2120, %f1624, 0f41800000, 0f00000000;
	ld.global.f32 	%f1625, [%rd48+3915776];
	fma.rn.f32 	%f2127, %f1625, 0f41800000, %f1604;
	ld.global.f32 	%f1626, [%rd48+3952640];
	fma.rn.f32 	%f2115, %f1626, 0f41700000, 0f00000000;
	ld.global.f32 	%f1627, [%rd48+4157440];
	fma.rn.f32 	%f2102, %f1627, 0f40000000, %f1602;
	mov.f32 	%f2103, %f2129;
	mov.f32 	%f2106, %f2129;
	mov.f32 	%f2107, %f2129;
	mov.f32 	%f2109, %f2129;
	mov.f32 	%f2110, %f2129;
	mov.f32 	%f2111, %f2129;
	mov.f32 	%f2112, %f2129;
	mov.f32 	%f2113, %f2129;
	mov.f32 	%f2116, %f2129;
	mov.f32 	%f2119, %f2129;
	mov.f32 	%f2121, %f2129;
	mov.f32 	%f2123, %f2129;
	mov.f32 	%f2124, %f2129;
	mov.f32 	%f2128, %f2129;
	mov.f32 	%f2129, %f205;
	bra.uni 	$L__BB1_79;
$L__BB1_69:
	mov.u32 	%r78, %ctaid.y;
	shl.b32 	%r79, %r78, 7;
	mov.u32 	%r80, %tid.x;
	add.s32 	%r81, %r80, %r79;
	mul.wide.u32 	%rd43, %r81, 4;
	add.s64 	%rd44, %rd1, %rd43;
	ld.global.f32 	%f1493, [%rd44+53248];
	fma.rn.f32 	%f1494, %f1493, 0f40400000, 0f00000000;
	ld.global.f32 	%f1495, [%rd44+135168];
	fma.rn.f32 	%f2099, %f1495, 0f41600000, 0f00000000;
	ld.global.f32 	%f1496, [%rd44+868352];
	fma.rn.f32 	%f2115, %f1496, 0f41800000, 0f00000000;
	ld.global.f32 	%f1497, [%rd44+847872];
	fma.rn.f32 	%f2126, %f1497, 0f40000000, 0f00000000;
	ld.global.f32 	%f1498, [%rd44+958464];
	fma.rn.f32 	%f2100, %f1498, 0f41200000, 0f00000000;
	ld.global.f32 	%f1499, [%rd44+933888];
	add.f32 	%f1500, %f1499, 0f00000000;
	ld.global.f32 	%f1501, [%rd44+1089536];
	fma.rn.f32 	%f1502, %f1501, 0f40000000, 0f00000000;
	ld.global.f32 	%f1503, [%rd44+1499136];
	fma.rn.f32 	%f1504, %f1503, 0f40000000, %f1500;
	ld.global.f32 	%f1505, [%rd44+1474560];
	fma.rn.f32 	%f2110, %f1505, 0f40E00000, %f1494;
	ld.global.f32 	%f1506, [%rd44+1560576];
	fma.rn.f32 	%f1507, %f1506, 0f41A00000, 0f00000000;
	ld.global.f32 	%f1508, [%rd44+1781760];
	fma.rn.f32 	%f2105, %f1508, 0f41600000, 0f00000000;
	ld.global.f32 	%f1509, [%rd44+1896448];
	fma.rn.f32 	%f1510, %f1509, 0f41100000, 0f00000000;
	ld.global.f32 	%f1511, [%rd44+1941504];
	fma.rn.f32 	%f2104, %f1511, 0f40000000, %f1504;
	ld.global.f32 	%f1512, [%rd44+1871872];
	fma.rn.f32 	%f2118, %f1512, 0f40400000, 0f00000000;
	ld.global.f32 	%f1513, [%rd44+2031616];
	fma.rn.f32 	%f2101, %f1513, 0f41800000, 0f00000000;
	ld.global.f32 	%f1514, [%rd44+1966080];
	fma.rn.f32 	%f1515, %f1514, 0f41600000, 0f00000000;
	ld.global.f32 	%f1516, [%rd44+2125824];
	fma.rn.f32 	%f2103, %f1516, 0f41100000, 0f00000000;
	ld.global.f32 	%f1517, [%rd44+2187264];
	fma.rn.f32 	%f2121, %f1517, 0f41980000, 0f00000000;
	ld.global.f32 	%f1518, [%rd44+2301952];
	fma.rn.f32 	%f2125, %f1518, 0f41000000, %f1502;
	ld.global.f32 	%f1519, [%rd44+2449408];
	fma.rn.f32 	%f2114, %f1519, 0f41100000, 0f00000000;
	ld.global.f32 	%f1520, [%rd44+3067904];
	fma.rn.f32 	%f2117, %f1520, 0f40400000, 0f00000000;
	ld.global.f32 	%f1521, [%rd44+3141632];
	fma.rn.f32 	%f1522, %f1521, 0f41900000, %f1515;
	ld.global.f32 	%f1523, [%rd44+3440640];
	fma.rn.f32 	%f2102, %f1523, 0f41800000, %f1510;
	ld.global.f32 	%f1524, [%rd44+3850240];
	fma.rn.f32 	%f2116, %f1524, 0f40E00000, 0f00000000;
	ld.global.f32 	%f1525, [%rd44+3915776];
	fma.rn.f32 	%f2123, %f1525, 0f41600000, %f1522;
	ld.global.f32 	%f1526, [%rd44+3993600];
	fma.rn.f32 	%f2128, %f1526, 0f41880000, %f1507;
	mov.f32 	%f2098, %f2129;
	mov.f32 	%f2106, %f2129;
	mov.f32 	%f2107, %f2129;
	mov.f32 	%f2108, %f2129;
	mov.f32 	%f2109, %f2129;
	mov.f32 	%f2111, %f2129;
	mov.f32 	%f2112, %f2129;
	mov.f32 	%f2113, %f2129;
	mov.f32 	%f2119, %f2129;
	mov.f32 	%f2120, %f2129;
	mov.f32 	%f2122, %f2129;
	mov.f32 	%f2124, %f2129;
	mov.f32 	%f2127, %f2129;
	bra.uni 	$L__BB1_79;
$L__BB1_70:
	mov.u32 	%r70, %ctaid.y;
	shl.b32 	%r71, %r70, 7;
	mov.u32 	%r72, %tid.x;
	add.s32 	%r73, %r72, %r71;
	mul.wide.u32 	%rd39, %r73, 4;
	add.s64 	%rd40, %rd1, %rd39;
	ld.global.f32 	%f1394, [%rd40+32768];
	fma.rn.f32 	%f2099, %f1394, 0f41400000, 0f00000000;
	ld.global.f32 	%f1395, [%rd40+372736];
	fma.rn.f32 	%f2102, %f1395, 0f40000000, 0f00000000;
	ld.global.f32 	%f1396, [%rd40+352256];
	fma.rn.f32 	%f2107, %f1396, 0f41500000, 0f00000000;
	ld.global.f32 	%f1397, [%rd40+815104];
	fma.rn.f32 	%f2123, %f1397, 0f41200000, 0f00000000;
	ld.global.f32 	%f1398, [%rd40+851968];
	fma.rn.f32 	%f1399, %f1398, 0f41200000, 0f00000000;
	ld.global.f32 	%f1400, [%rd40+888832];
	fma.rn.f32 	%f1401, %f1400, 0f41200000, 0f00000000;
	ld.global.f32 	%f1402, [%rd40+991232];
	fma.rn.f32 	%f2111, %f1402, 0f41500000, 0f00000000;
	ld.global.f32 	%f1403, [%rd40+1150976];
	fma.rn.f32 	%f1404, %f1403, 0f41100000, %f1399;
	ld.global.f32 	%f1405, [%rd40+1191936];
	fma.rn.f32 	%f1406, %f1405, 0f41000000, 0f00000000;
	ld.global.f32 	%f1407, [%rd40+1216512];
	fma.rn.f32 	%f1408, %f1407, 0f41700000, 0f00000000;
	ld.global.f32 	%f1409, [%rd40+1564672];
	fma.rn.f32 	%f2104, %f1409, 0f41800000, 0f00000000;
	ld.global.f32 	%f1410, [%rd40+1466368];
	fma.rn.f32 	%f2125, %f1410, 0f41980000, %f1404;
	ld.global.f32 	%f1411, [%rd40+1781760];
	fma.rn.f32 	%f2110, %f1411, 0f41800000, 0f00000000;
	ld.global.f32 	%f1412, [%rd40+1929216];
	fma.rn.f32 	%f2106, %f1412, 0f41900000, %f1406;
	ld.global.f32 	%f1413, [%rd40+2015232];
	fma.rn.f32 	%f2113, %f1413, 0f40C00000, 0f00000000;
	ld.global.f32 	%f1414, [%rd40+2441216];
	add.f32 	%f1415, %f1414, 0f00000000;
	ld.global.f32 	%f1416, [%rd40+2727936];
	fma.rn.f32 	%f2100, %f1416, 0f41300000, 0f00000000;
	ld.global.f32 	%f1417, [%rd40+2662400];
	fma.rn.f32 	%f1418, %f1417, 0f41980000, %f1401;
	ld.global.f32 	%f1419, [%rd40+2764800];
	fma.rn.f32 	%f1420, %f1419, 0f41880000, %f1418;
	ld.global.f32 	%f1421, [%rd40+2908160];
	fma.rn.f32 	%f2115, %f1421, 0f40000000, 0f00000000;
	ld.global.f32 	%f1422, [%rd40+3059712];
	fma.rn.f32 	%f2119, %f1422, 0f41500000, 0f00000000;
	ld.global.f32 	%f1423, [%rd40+3178496];
	fma.rn.f32 	%f1424, %f1423, 0f41400000, %f1415;
	ld.global.f32 	%f1425, [%rd40+3170304];
	fma.rn.f32 	%f2108, %f1425, 0f41880000, 0f00000000;
	ld.global.f32 	%f1426, [%rd40+3350528];
	fma.rn.f32 	%f1427, %f1426, 0f41700000, 0f00000000;
	ld.global.f32 	%f1428, [%rd40+3403776];
	fma.rn.f32 	%f2101, %f1428, 0f41400000, %f1427;
	ld.global.f32 	%f1429, [%rd40+3452928];
	fma.rn.f32 	%f2105, %f1429, 0f41700000, %f1424;
	ld.global.f32 	%f1430, [%rd40+3440640];
	fma.rn.f32 	%f1431, %f1430, 0f41900000, %f1408;
	ld.global.f32 	%f1432, [%rd40+3567616];
	fma.rn.f32 	%f2122, %f1432, 0f41400000, 0f00000000;
	ld.global.f32 	%f1433, [%rd40+3563520];
	fma.rn.f32 	%f2126, %f1433, 0f40C00000, %f1420;
	ld.global.f32 	%f1434, [%rd40+3702784];
	fma.rn.f32 	%f2109, %f1434, 0f41700000, 0f00000000;
	ld.global.f32 	%f1435, [%rd40+3981312];
	fma.rn.f32 	%f2117, %f1435, 0f41980000, 0f00000000;
	ld.global.f32 	%f1436, [%rd40+4165632];
	fma.rn.f32 	%f2118, %f1436, 0f40E00000, 0f00000000;
	ld.global.f32 	%f1437, [%rd40+4067328];
	fma.rn.f32 	%f2120, %f1437, 0f41A00000, %f1431;
	mov.f32 	%f2098, %f2129;
	mov.f32 	%f2103, %f2129;
	mov.f32 	%f2112, %f2129;
	mov.f32 	%f2114, %f2129;
	mov.f32 	%f2116, %f2129;
	mov.f32 	%f2121, %f2129;
	mov.f32 	%f2124, %f2129;
	mov.f32 	%f2127, %f2129;
	mov.f32 	%f2128, %f2129;
	bra.uni 	$L__BB1_79;
$L__BB1_71:
	mov.u32 	%r62, %ctaid.y;
	shl.b32 	%r63, %r62, 7;
	mov.u32 	%r64, %tid.x;
	add.s32 	%r65, %r64, %r63;
	mul.wide.u32 	%rd35, %r65, 4;
	add.s64 	%rd36, %rd1, %rd35;
	ld.global.f32 	%f1320, [%rd36+40960];
	fma.rn.f32 	%f2115, %f1320, 0f41100000, 0f00000000;
	ld.global.f32 	%f1321, [%rd36+262144];
	fma.rn.f32 	%f1322, %f1321, 0f41600000, 0f00000000;
	ld.global.f32 	%f1323, [%rd36+499712];
	fma.rn.f32 	%f2118, %f1323, 0f41880000, 0f00000000;
	ld.global.f32 	%f1324, [%rd36+626688];
	fma.rn.f32 	%f2109, %f1324, 0f40000000, 0f00000000;
	ld.global.f32 	%f1325, [%rd36+987136];
	fma.rn.f32 	%f2101, %f1325, 0f41600000, 0f00000000;
	ld.global.f32 	%f1326, [%rd36+1323008];
	fma.rn.f32 	%f328, %f1326, 0f40C00000, 0f00000000;
	ld.global.f32 	%f1327, [%rd36+1511424];
	fma.rn.f32 	%f2126, %f1327, 0f40800000, 0f00000000;
	ld.global.f32 	%f1328, [%rd36+1662976];
	fma.rn.f32 	%f2111, %f1328, 0f41600000, 0f00000000;
	ld.global.f32 	%f1329, [%rd36+1806336];
	fma.rn.f32 	%f2110, %f1329, 0f41500000, 0f00000000;
	ld.global.f32 	%f1330, [%rd36+2076672];
	fma.rn.f32 	%f2107, %f1330, 0f41980000, 0f00000000;
	ld.global.f32 	%f1331, [%rd36+2273280];
	fma.rn.f32 	%f2121, %f1331, 0f41500000, 0f00000000;
	ld.global.f32 	%f1332, [%rd36+2433024];
	fma.rn.f32 	%f1333, %f1332, 0f40A00000, 0f00000000;
	ld.global.f32 	%f1334, [%rd36+2449408];
	fma.rn.f32 	%f2116, %f1334, 0f41800000, 0f00000000;
	ld.global.f32 	%f1335, [%rd36+2469888];
	fma.rn.f32 	%f2122, %f1335, 0f41500000, 0f00000000;
	ld.global.f32 	%f1336, [%rd36+2674688];
	fma.rn.f32 	%f2108, %f1336, 0f41500000, 0f00000000;
	ld.global.f32 	%f1337, [%rd36+2666496];
	fma.rn.f32 	%f1338, %f1337, 0f41A00000, %f1333;
	ld.global.f32 	%f1339, [%rd36+2707456];
	fma.rn.f32 	%f2127, %f1339, 0f40800000, %f1322;
	ld.global.f32 	%f1340, [%rd36+2854912];
	fma.rn.f32 	%f2113, %f1340, 0f41200000, 0f00000000;
	ld.global.f32 	%f1341, [%rd36+2838528];
	fma.rn.f32 	%f1342, %f1341, 0f41700000, 0f00000000;
	ld.global.f32 	%f1343, [%rd36+3158016];
	fma.rn.f32 	%f2102, %f1343, 0f41600000, 0f00000000;
	ld.global.f32 	%f1344, [%rd36+3297280];
	fma.rn.f32 	%f2098, %f1344, 0f40800000, 0f00000000;
	ld.global.f32 	%f1345, [%rd36+3416064];
	fma.rn.f32 	%f2106, %f1345, 0f41100000, 0f00000000;
	ld.global.f32 	%f1346, [%rd36+3657728];
	add.f32 	%f2104, %f1346, 0f00000000;
	ld.global.f32 	%f1347, [%rd36+3842048];
	fma.rn.f32 	%f2125, %f1347, 0f41600000, %f1342;
	ld.global.f32 	%f1348, [%rd36+3952640];
	fma.rn.f32 	%f2114, %f1348, 0f41600000, %f1338;
	mov.f32 	%f2099, %f2129;
	mov.f32 	%f2100, %f2129;
	mov.f32 	%f2103, %f2129;
	mov.f32 	%f2105, %f2129;
	mov.f32 	%f2112, %f2129;
	mov.f32 	%f2117, %f2129;
	mov.f32 	%f2119, %f2129;
	mov.f32 	%f2120, %f2129;
	mov.f32 	%f2123, %f2129;
	mov.f32 	%f2124, %f2129;
	mov.f32 	%f2128, %f2129;
	mov.f32 	%f2129, %f328;
	bra.uni 	$L__BB1_79;
$L__BB1_72:
	mov.u32 	%r54, %ctaid.y;
	shl.b32 	%r55, %r54, 7;
	mov.u32 	%r56, %tid.x;
	add.s32 	%r57, %r56, %r55;
	mul.wide.u32 	%rd31, %r57, 4;
	add.s64 	%rd32, %rd1, %rd31;
	ld.global.f32 	%f1246, [%rd32+249856];
	fma.rn.f32 	%f2103, %f1246, 0f40A00000, 0f00000000;
	ld.global.f32 	%f1247, [%rd32+135168];
	fma.rn.f32 	%f2119, %f1247, 0f40E00000, 0f00000000;
	ld.global.f32 	%f1248, [%rd32+479232];
	fma.rn.f32 	%f1249, %f1248, 0f40A00000, 0f00000000;
	ld.global.f32 	%f1250, [%rd32+765952];
	fma.rn.f32 	%f2113, %f1250, 0f40A00000, 0f00000000;
	ld.global.f32 	%f1251, [%rd32+839680];
	fma.rn.f32 	%f1252, %f1251, 0f41300000, 0f00000000;
	ld.global.f32 	%f1253, [%rd32+983040];
	fma.rn.f32 	%f2126, %f1253, 0f41900000, %f1249;
	ld.global.f32 	%f1254, [%rd32+1138688];
	fma.rn.f32 	%f2124, %f1254, 0f41600000, 0f00000000;
	ld.global.f32 	%f1255, [%rd32+1511424];
	fma.rn.f32 	%f1256, %f1255, 0f40A00000, 0f00000000;
	ld.global.f32 	%f1257, [%rd32+1699840];
	fma.rn.f32 	%f2121, %f1257, 0f41500000, 0f00000000;
	ld.global.f32 	%f1258, [%rd32+1777664];
	fma.rn.f32 	%f1259, %f1258, 0f41A00000, 0f00000000;
	ld.global.f32 	%f1260, [%rd32+1916928];
	fma.rn.f32 	%f1261, %f1260, 0f41500000, 0f00000000;
	ld.global.f32 	%f1262, [%rd32+1990656];
	fma.rn.f32 	%f1263, %f1262, 0f41600000, %f1256;
	ld.global.f32 	%f1264, [%rd32+2027520];
	fma.rn.f32 	%f1265, %f1264, 0f41500000, 0f00000000;
	ld.global.f32 	%f1266, [%rd32+2154496];
	add.f32 	%f1267, %f1266, %f1263;
	ld.global.f32 	%f1268, [%rd32+2494464];
	fma.rn.f32 	%f2098, %f1268, 0f41100000, %f1261;
	ld.global.f32 	%f1269, [%rd32+2609152];
	fma.rn.f32 	%f2111, %f1269, 0f41700000, %f1267;
	ld.global.f32 	%f1270, [%rd32+3063808];
	fma.rn.f32 	%f2123, %f1270, 0f41980000, %f1259;
	ld.global.f32 	%f1271, [%rd32+3158016];
	fma.rn.f32 	%f1272, %f1271, 0f41000000, 0f00000000;
	ld.global.f32 	%f1273, [%rd32+3391488];
	fma.rn.f32 	%f2116, %f1273, 0f40400000, %f1265;
	ld.global.f32 	%f1274, [%rd32+3301376];
	fma.rn.f32 	%f2127, %f1274, 0f41900000, %f1272;
	ld.global.f32 	%f1275, [%rd32+3477504];
	fma.rn.f32 	%f2128, %f1275, 0f41400000, %f1252;
	ld.global.f32 	%f1276, [%rd32+4026368];
	fma.rn.f32 	%f376, %f1276, 0f40C00000, 0f00000000;
	mov.f32 	%f2099, %f2129;
	mov.f32 	%f2100, %f2129;
	mov.f32 	%f2101, %f2129;
	mov.f32 	%f2102, %f2129;
	mov.f32 	%f2104, %f2129;
	mov.f32 	%f2105, %f2129;
	mov.f32 	%f2106, %f2129;
	mov.f32 	%f2107, %f2129;
	mov.f32 	%f2108, %f2129;
	mov.f32 	%f2109, %f2129;
	mov.f32 	%f2110, %f2129;
	mov.f32 	%f2112, %f2129;
	mov.f32 	%f2114, %f2129;
	mov.f32 	%f2115, %f2129;
	mov.f32 	%f2117, %f2129;
	mov.f32 	%f2118, %f2129;
	mov.f32 	%f2120, %f2129;
	mov.f32 	%f2122, %f2129;
	mov.f32 	%f2125, %f2129;
	mov.f32 	%f2129, %f376;
	bra.uni 	$L__BB1_79;
$L__BB1_73:
	mov.u32 	%r46, %ctaid.y;
	shl.b32 	%r47, %r46, 7;
	mov.u32 	%r48, %tid.x;
	add.s32 	%r49, %r48, %r47;
	mul.wide.u32 	%rd27, %r49, 4;
	add.s64 	%rd28, %rd1, %rd27;
	ld.global.f32 	%f1157, [%rd28+274432];
	fma.rn.f32 	%f1158, %f1157, 0f40400000, 0f00000000;
	ld.global.f32 	%f1159, [%rd28+323584];
	fma.rn.f32 	%f2100, %f1159, 0f40800000, %f1158;
	ld.global.f32 	%f1160, [%rd28+286720];
	fma.rn.f32 	%f2126, %f1160, 0f41000000, 0f00000000;
	ld.global.f32 	%f1161, [%rd28+507904];
	fma.rn.f32 	%f2117, %f1161, 0f40C00000, 0f00000000;
	ld.global.f32 	%f1162, [%rd28+540672];
	add.f32 	%f1163, %f1162, 0f00000000;
	ld.global.f32 	%f1164, [%rd28+589824];
	fma.rn.f32 	%f1165, %f1164, 0f41000000, 0f00000000;
	ld.global.f32 	%f1166, [%rd28+696320];
	add.f32 	%f2109, %f1166, 0f00000000;
	ld.global.f32 	%f1167, [%rd28+663552];
	fma.rn.f32 	%f2116, %f1167, 0f40400000, 0f00000000;
	ld.global.f32 	%f1168, [%rd28+827392];
	fma.rn.f32 	%f2103, %f1168, 0f41600000, 0f00000000;
	ld.global.f32 	%f1169, [%rd28+925696];
	fma.rn.f32 	%f1170, %f1169, 0f41500000, 0f00000000;
	ld.global.f32 	%f1171, [%rd28+1105920];
	fma.rn.f32 	%f2128, %f1171, 0f41300000, 0f00000000;
	ld.global.f32 	%f1172, [%rd28+1228800];
	fma.rn.f32 	%f1173, %f1172, 0f41800000, %f1170;
	ld.global.f32 	%f1174, [%rd28+1372160];
	fma.rn.f32 	%f1175, %f1174, 0f41900000, 0f00000000;
	ld.global.f32 	%f1176, [%rd28+1392640];
	fma.rn.f32 	%f1177, %f1176, 0f41600000, %f1175;
	ld.global.f32 	%f1178, [%rd28+1388544];
	fma.rn.f32 	%f1179, %f1178, 0f41800000, 0f00000000;
	ld.global.f32 	%f1180, [%rd28+1536000];
	fma.rn.f32 	%f1181, %f1180, 0f40A00000, 0f00000000;
	ld.global.f32 	%f1182, [%rd28+1667072];
	fma.rn.f32 	%f1183, %f1182, 0f41100000, 0f00000000;
	fma.rn.f32 	%f2115, %f1182, 0f41500000, 0f00000000;
	ld.global.f32 	%f1184, [%rd28+1781760];
	fma.rn.f32 	%f2110, %f1184, 0f41400000, %f1163;
	ld.global.f32 	%f1185, [%rd28+1830912];
	fma.rn.f32 	%f1186, %f1185, 0f41200000, %f1173;
	ld.global.f32 	%f1187, [%rd28+1945600];
	fma.rn.f32 	%f1188, %f1187, 0f41700000, %f1177;
	ld.global.f32 	%f1189, [%rd28+2117632];
	fma.rn.f32 	%f1190, %f1189, 0f41400000, 0f00000000;
	ld.global.f32 	%f1191, [%rd28+2273280];
	fma.rn.f32 	%f1192, %f1191, 0f41300000, 0f00000000;
	ld.global.f32 	%f1193, [%rd28+2404352];
	fma.rn.f32 	%f2125, %f1193, 0f40000000, %f1190;
	ld.global.f32 	%f1194, [%rd28+2609152];
	fma.rn.f32 	%f2114, %f1194, 0f41600000, 0f00000000;
	ld.global.f32 	%f1195, [%rd28+2629632];
	fma.rn.f32 	%f2102, %f1195, 0f41200000, 0f00000000;
	ld.global.f32 	%f1196, [%rd28+2748416];
	fma.rn.f32 	%f2121, %f1196, 0f40800000, %f1192;
	ld.global.f32 	%f1197, [%rd28+2990080];
	fma.rn.f32 	%f2107, %f1197, 0f41200000, %f1181;
	ld.global.f32 	%f1198, [%rd28+2916352];
	fma.rn.f32 	%f2113, %f1198, 0f41500000, 0f00000000;
	ld.global.f32 	%f1199, [%rd28+2899968];
	fma.rn.f32 	%f1200, %f1199, 0f40000000, %f1165;
	ld.global.f32 	%f1201, [%rd28+3129344];
	fma.rn.f32 	%f2112, %f1201, 0f40400000, %f1186;
	ld.global.f32 	%f1202, [%rd28+3567616];
	fma.rn.f32 	%f2111, %f1202, 0f41980000, %f1179;
	ld.global.f32 	%f1203, [%rd28+3686400];
	fma.rn.f32 	%f2105, %f1203, 0f41600000, %f1183;
	ld.global.f32 	%f1204, [%rd28+3870720];
	fma.rn.f32 	%f2098, %f1204, 0f41000000, 0f00000000;
	ld.global.f32 	%f1205, [%rd28+4112384];
	fma.rn.f32 	%f2106, %f1205, 0f41700000, %f1188;
	ld.global.f32 	%f1206, [%rd28+4108288];
	fma.rn.f32 	%f2119, %f1206, 0f41200000, %f1200;
	mov.f32 	%f2099, %f2129;
	mov.f32 	%f2101, %f2129;
	mov.f32 	%f2104, %f2129;
	mov.f32 	%f2108, %f2129;
	mov.f32 	%f2118, %f2129;
	mov.f32 	%f2120, %f2129;
	mov.f32 	%f2122, %f2129;
	mov.f32 	%f2123, %f2129;
	mov.f32 	%f2124, %f2129;
	mov.f32 	%f2127, %f2129;
	bra.uni 	$L__BB1_79;
$L__BB1_74:
	mov.u32 	%r38, %ctaid.y;
	shl.b32 	%r39, %r38, 7;
	mov.u32 	%r40, %tid.x;
	add.s32 	%r41, %r40, %r39;
	mul.wide.u32 	%rd23, %r41, 4;
	add.s64 	%rd24, %rd1, %rd23;
	ld.global.f32 	%f1073, [%rd24+16384];
	fma.rn.f32 	%f2112, %f1073, 0f41880000, 0f00000000;
	ld.global.f32 	%f1074, [%rd24+299008];
	fma.rn.f32 	%f1075, %f1074, 0f41300000, 0f00000000;
	ld.global.f32 	%f1076, [%rd24+507904];
	fma.rn.f32 	%f1077, %f1076, 0f41000000, 0f00000000;
	ld.global.f32 	%f1078, [%rd24+487424];
	fma.rn.f32 	%f1079, %f1078, 0f41200000, 0f00000000;
	ld.global.f32 	%f1080, [%rd24+557056];
	fma.rn.f32 	%f1081, %f1080, 0f40E00000, 0f00000000;
	ld.global.f32 	%f1082, [%rd24+647168];
	fma.rn.f32 	%f1083, %f1082, 0f41300000, %f1077;
	ld.global.f32 	%f1084, [%rd24+663552];
	add.f32 	%f1085, %f1084, 0f00000000;
	ld.global.f32 	%f1086, [%rd24+745472];
	fma.rn.f32 	%f2120, %f1086, 0f40E00000, %f1085;
	ld.global.f32 	%f1087, [%rd24+1011712];
	fma.rn.f32 	%f2107, %f1087, 0f41880000, 0f00000000;
	ld.global.f32 	%f1088, [%rd24+1015808];
	fma.rn.f32 	%f2109, %f1088, 0f40400000, 0f00000000;
	ld.global.f32 	%f1089, [%rd24+921600];
	fma.rn.f32 	%f1090, %f1089, 0f40400000, 0f00000000;
	ld.global.f32 	%f1091, [%rd24+954368];
	fma.rn.f32 	%f1092, %f1091, 0f41A00000, %f1083;
	ld.global.f32 	%f1093, [%rd24+1122304];
	fma.rn.f32 	%f1094, %f1093, 0f41700000, %f1092;
	ld.global.f32 	%f1095, [%rd24+1105920];
	fma.rn.f32 	%f2128, %f1095, 0f41800000, 0f00000000;
	ld.global.f32 	%f1096, [%rd24+1351680];
	fma.rn.f32 	%f2105, %f1096, 0f41A00000, 0f00000000;
	ld.global.f32 	%f1097, [%rd24+1409024];
	fma.rn.f32 	%f1098, %f1097, 0f40400000, 0f00000000;
	ld.global.f32 	%f1099, [%rd24+1466368];
	fma.rn.f32 	%f1100, %f1099, 0f41400000, %f1094;
	ld.global.f32 	%f1101, [%rd24+1581056];
	fma.rn.f32 	%f2100, %f1101, 0f41100000, 0f00000000;
	ld.global.f32 	%f1102, [%rd24+1843200];
	fma.rn.f32 	%f2127, %f1102, 0f40C00000, %f1079;
	ld.global.f32 	%f1103, [%rd24+2318336];
	fma.rn.f32 	%f2119, %f1103, 0f41880000, 0f00000000;
	ld.global.f32 	%f1104, [%rd24+2461696];
	fma.rn.f32 	%f2106, %f1104, 0f40A00000, 0f00000000;
	ld.global.f32 	%f1105, [%rd24+2506752];
	fma.rn.f32 	%f2113, %f1105, 0f41000000, 0f00000000;
	ld.global.f32 	%f1106, [%rd24+2662400];
	fma.rn.f32 	%f2099, %f1106, 0f41300000, %f1081;
	ld.global.f32 	%f1107, [%rd24+3080192];
	fma.rn.f32 	%f2111, %f1107, 0f41400000, %f1090;
	ld.global.f32 	%f1108, [%rd24+3244032];
	fma.rn.f32 	%f2115, %f1108, 0f41600000, 0f00000000;
	ld.global.f32 	%f1109, [%rd24+3477504];
	fma.rn.f32 	%f2117, %f1109, 0f41A00000, 0f00000000;
	ld.global.f32 	%f1110, [%rd24+3653632];
	fma.rn.f32 	%f2104, %f1110, 0f40C00000, 0f00000000;
	ld.global.f32 	%f1111, [%rd24+4009984];
	fma.rn.f32 	%f2101, %f1111, 0f41100000, %f1075;
	ld.global.f32 	%f1112, [%rd24+3969024];
	fma.rn.f32 	%f2123, %f1112, 0f40000000, %f1098;
	ld.global.f32 	%f1113, [%rd24+4157440];
	fma.rn.f32 	%f2126, %f1113, 0f41100000, %f1100;
	mov.f32 	%f2098, %f2129;
	mov.f32 	%f2102, %f2129;
	mov.f32 	%f2103, %f2129;
	mov.f32 	%f2108, %f2129;
	mov.f32 	%f2110, %f2129;
	mov.f32 	%f2114, %f2129;
	mov.f32 	%f2116, %f2129;
	mov.f32 	%f2118, %f2129;
	mov.f32 	%f2121, %f2129;
	mov.f32 	%f2122, %f2129;
	mov.f32 	%f2124, %f2129;
	mov.f32 	%f2125, %f2129;
	bra.uni 	$L__BB1_79;
$L__BB1_75:
	mov.u32 	%r30, %ctaid.y;
	shl.b32 	%r31, %r30, 7;
	mov.u32 	%r32, %tid.x;
	add.s32 	%r33, %r32, %r31;
	mul.wide.u32 	%rd19, %r33, 4;
	add.s64 	%rd20, %rd1, %rd19;
	ld.global.f32 	%f978, [%rd20+57344];
	fma.rn.f32 	%f979, %f978, 0f41400000, 0f00000000;
	ld.global.f32 	%f980, [%rd20+126976];
	fma.rn.f32 	%f2121, %f980, 0f41600000, %f979;
	ld.global.f32 	%f981, [%rd20+65536];
	fma.rn.f32 	%f2128, %f981, 0f40E00000, 0f00000000;
	ld.global.f32 	%f982, [%rd20+147456];
	fma.rn.f32 	%f983, %f982, 0f41000000, 0f00000000;
	ld.global.f32 	%f984, [%rd20+430080];
	fma.rn.f32 	%f985, %f984, 0f40C00000, 0f00000000;
	ld.global.f32 	%f986, [%rd20+548864];
	fma.rn.f32 	%f2115, %f986, 0f41100000, 0f00000000;
	ld.global.f32 	%f987, [%rd20+552960];
	fma.rn.f32 	%f988, %f987, 0f40000000, 0f00000000;
	ld.global.f32 	%f989, [%rd20+937984];
	fma.rn.f32 	%f990, %f989, 0f40C00000, 0f00000000;
	ld.global.f32 	%f991, [%rd20+1150976];
	fma.rn.f32 	%f992, %f991, 0f41500000, 0f00000000;
	ld.global.f32 	%f993, [%rd20+1204224];
	fma.rn.f32 	%f994, %f993, 0f41800000, %f990;
	ld.global.f32 	%f995, [%rd20+1527808];
	fma.rn.f32 	%f996, %f995, 0f41300000, 0f00000000;
	ld.global.f32 	%f997, [%rd20+1982464];
	fma.rn.f32 	%f998, %f997, 0f40800000, 0f00000000;
	ld.global.f32 	%f999, [%rd20+1994752];
	fma.rn.f32 	%f2106, %f999, 0f41400000, %f998;
	ld.global.f32 	%f1000, [%rd20+1998848];
	fma.rn.f32 	%f1001, %f1000, 0f41880000, 0f00000000;
	ld.global.f32 	%f1002, [%rd20+2170880];
	fma.rn.f32 	%f2101, %f1002, 0f41200000, 0f00000000;
	ld.global.f32 	%f1003, [%rd20+2318336];
	fma.rn.f32 	%f1004, %f1003, 0f40000000, %f996;
	ld.global.f32 	%f1005, [%rd20+2555904];
	fma.rn.f32 	%f1006, %f1005, 0f40E00000, %f983;
	ld.global.f32 	%f1007, [%rd20+2617344];
	fma.rn.f32 	%f2113, %f1007, 0f41900000, 0f00000000;
	ld.global.f32 	%f1008, [%rd20+2547712];
	fma.rn.f32 	%f2118, %f1008, 0f40E00000, 0f00000000;
	ld.global.f32 	%f1009, [%rd20+2666496];
	fma.rn.f32 	%f1010, %f1009, 0f40E00000, 0f00000000;
	ld.global.f32 	%f1011, [%rd20+2703360];
	fma.rn.f32 	%f2110, %f1011, 0f40000000, %f1006;
	ld.global.f32 	%f1012, [%rd20+2838528];
	fma.rn.f32 	%f1013, %f1012, 0f41A00000, %f1010;
	ld.global.f32 	%f1014, [%rd20+2752512];
	fma.rn.f32 	%f1015, %f1014, 0f40A00000, %f992;
	ld.global.f32 	%f1016, [%rd20+2908160];
	fma.rn.f32 	%f1017, %f1016, 0f40400000, %f1001;
	ld.global.f32 	%f1018, [%rd20+2912256];
	fma.rn.f32 	%f2107, %f1018, 0f41700000, %f1017;
	ld.global.f32 	%f1019, [%rd20+3100672];
	fma.rn.f32 	%f2100, %f1019, 0f41000000, %f1004;
	ld.global.f32 	%f1020, [%rd20+3018752];
	fma.rn.f32 	%f2103, %f1020, 0f41900000, %f1013;
	ld.global.f32 	%f1021, [%rd20+3076096];
	fma.rn.f32 	%f2105, %f1021, 0f41100000, 0f00000000;
	ld.global.f32 	%f1022, [%rd20+3059712];
	fma.rn.f32 	%f2111, %f1022, 0f40C00000, %f994;
	ld.global.f32 	%f1023, [%rd20+3022848];
	fma.rn.f32 	%f495, %f1023, 0f40A00000, 0f00000000;
	ld.global.f32 	%f1024, [%rd20+3235840];
	fma.rn.f32 	%f2123, %f1024, 0f41900000, 0f00000000;
	ld.global.f32 	%f1025, [%rd20+3248128];
	fma.rn.f32 	%f2127, %f1025, 0f41500000, %f985;
	ld.global.f32 	%f1026, [%rd20+3854336];
	fma.rn.f32 	%f2125, %f1026, 0f40400000, %f988;
	ld.global.f32 	%f1027, [%rd20+3964928];
	fma.rn.f32 	%f2122, %f1027, 0f40E00000, %f1015;
	ld.global.f32 	%f1028, [%rd20+4026368];
	fma.rn.f32 	%f1029, %f1028, 0f41300000, 0f00000000;
	ld.global.f32 	%f1030, [%rd20+4186112];
	fma.rn.f32 	%f2126, %f1030, 0f40E00000, %f1029;
	mov.f32 	%f2098, %f2129;
	mov.f32 	%f2099, %f2129;
	mov.f32 	%f2102, %f2129;
	mov.f32 	%f2104, %f2129;
	mov.f32 	%f2108, %f2129;
	mov.f32 	%f2109, %f2129;
	mov.f32 	%f2112, %f2129;
	mov.f32 	%f2114, %f2129;
	mov.f32 	%f2116, %f2129;
	mov.f32 	%f2117, %f2129;
	mov.f32 	%f2119, %f2129;
	mov.f32 	%f2120, %f2129;
	mov.f32 	%f2124, %f2129;
	mov.f32 	%f2129, %f495;
	bra.uni 	$L__BB1_79;
$L__BB1_76:
	mov.u32 	%r22, %ctaid.y;
	shl.b32 	%r23, %r22, 7;
	mov.u32 	%r24, %tid.x;
	add.s32 	%r25, %r24, %r23;
	mul.wide.u32 	%rd14, %r25, 4;
	add.s64 	%rd15, %rd1, %rd14;
	ld.global.f32 	%f884, [%rd15+90112];
	fma.rn.f32 	%f885, %f884, 0f41400000, 0f00000000;
	ld.global.f32 	%f886, [%rd15+40960];
	fma.rn.f32 	%f887, %f886, 0f41600000, 0f00000000;
	ld.global.f32 	%f888, [%rd15+172032];
	fma.rn.f32 	%f2101, %f888, 0f41880000, 0f00000000;
	ld.global.f32 	%f889, [%rd15+278528];
	fma.rn.f32 	%f890, %f889, 0f41200000, 0f00000000;
	ld.global.f32 	%f891, [%rd15+675840];
	fma.rn.f32 	%f892, %f891, 0f41800000, 0f00000000;
	ld.global.f32 	%f893, [%rd15+868352];
	fma.rn.f32 	%f2098, %f893, 0f41200000, 0f00000000;
	ld.global.f32 	%f894, [%rd15+839680];
	fma.rn.f32 	%f895, %f894, 0f41400000, 0f00000000;
	ld.global.f32 	%f896, [%rd15+1110016];
	add.f32 	%f897, %f896, 0f00000000;
	ld.global.f32 	%f898, [%rd15+1327104];
	fma.rn.f32 	%f2108, %f898, 0f40400000, 0f00000000;
	ld.global.f32 	%f899, [%rd15+1425408];
	fma.rn.f32 	%f900, %f899, 0f41500000, 0f00000000;
	ld.global.f32 	%f901, [%rd15+1331200];
	fma.rn.f32 	%f902, %f901, 0f41900000, %f887;
	ld.global.f32 	%f903, [%rd15+1404928];
	fma.rn.f32 	%f532, %f903, 0f41000000, 0f00000000;
	ld.global.f32 	%f904, [%rd15+1490944];
	fma.rn.f32 	%f905, %f904, 0f41100000, %f892;
	ld.global.f32 	%f906, [%rd15+1732608];
	fma.rn.f32 	%f2109, %f906, 0f41900000, 0f00000000;
	ld.global.f32 	%f907, [%rd15+1720320];
	fma.rn.f32 	%f2115, %f907, 0f41700000, %f885;
	ld.global.f32 	%f908, [%rd15+1957888];
	fma.rn.f32 	%f2100, %f908, 0f41500000, %f905;
	ld.global.f32 	%f909, [%rd15+2482176];
	fma.rn.f32 	%f910, %f909, 0f41600000, %f890;
	ld.global.f32 	%f911, [%rd15+2445312];
	fma.rn.f32 	%f2118, %f911, 0f41200000, 0f00000000;
	ld.global.f32 	%f912, [%rd15+2613248];
	fma.rn.f32 	%f913, %f912, 0f41200000, %f895;
	ld.global.f32 	%f914, [%rd15+2588672];
	fma.rn.f32 	%f915, %f914, 0f41700000, 0f00000000;
	ld.global.f32 	%f916, [%rd15+2789376];
	fma.rn.f32 	%f917, %f916, 0f40000000, %f915;
	ld.global.f32 	%f918, [%rd15+3006464];
	fma.rn.f32 	%f2106, %f918, 0f41500000, %f910;
	ld.global.f32 	%f919, [%rd15+3043328];
	fma.rn.f32 	%f2102, %f919, 0f41600000, 0f00000000;
	ld.global.f32 	%f920, [%rd15+3391488];
	fma.rn.f32 	%f921, %f920, 0f40E00000, %f913;
	ld.global.f32 	%f922, [%rd15+3395584];
	fma.rn.f32 	%f2104, %f922, 0f41200000, %f921;
	fma.rn.f32 	%f2120, %f922, 0f40A00000, %f897;
	ld.global.f32 	%f923, [%rd15+3334144];
	fma.rn.f32 	%f2124, %f923, 0f40800000, %f902;
	ld.global.f32 	%f924, [%rd15+3543040];
	fma.rn.f32 	%f2113, %f924, 0f41600000, 0f00000000;
	ld.global.f32 	%f925, [%rd15+3547136];
	fma.rn.f32 	%f2117, %f925, 0f41400000, 0f00000000;
	ld.global.f32 	%f926, [%rd15+3891200];
	fma.rn.f32 	%f2119, %f926, 0f41A00000, 0f00000000;
	ld.global.f32 	%f927, [%rd15+3825664];
	fma.rn.f32 	%f2121, %f927, 0f40400000, %f900;
	ld.global.f32 	%f928, [%rd15+3956736];
	fma.rn.f32 	%f2126, %f928, 0f41900000, 0f00000000;
	ld.global.f32 	%f929, [%rd15+4046848];
	fma.rn.f32 	%f2127, %f929, 0f40000000, %f917;
	mov.f32 	%f2099, %f2129;
	mov.f32 	%f2103, %f2129;
	mov.f32 	%f2105, %f2129;
	mov.f32 	%f2107, %f2129;
	mov.f32 	%f2110, %f2129;
	mov.f32 	%f2111, %f2129;
	mov.f32 	%f2112, %f2129;
	mov.f32 	%f2114, %f2129;
	mov.f32 	%f2116, %f2129;
	mov.f32 	%f2122, %f2129;
	mov.f32 	%f2123, %f2129;
	mov.f32 	%f2125, %f2129;
	mov.f32 	%f2128, %f2129;
	mov.f32 	%f2129, %f532;
	bra.uni 	$L__BB1_79;
$L__BB1_77:
	mov.u32 	%r14, %ctaid.y;
	shl.b32 	%r15, %r14, 7;
	mov.u32 	%r16, %tid.x;
	add.s32 	%r17, %r16, %r15;
	mul.wide.u32 	%rd10, %r17, 4;
	add.s64 	%rd11, %rd1, %rd10;
	ld.global.f32 	%f786, [%rd11+94208];
	fma.rn.f32 	%f787, %f786, 0f41900000, 0f00000000;
	ld.global.f32 	%f788, [%rd11+147456];
	fma.rn.f32 	%f2100, %f788, 0f41900000, 0f00000000;
	ld.global.f32 	%f789, [%rd11+303104];
	fma.rn.f32 	%f790, %f789, 0f41400000, 0f00000000;
	ld.global.f32 	%f791, [%rd11+610304];
	fma.rn.f32 	%f2115, %f791, 0f41200000, 0f00000000;
	ld.global.f32 	%f792, [%rd11+770048];
	add.f32 	%f793, %f792, 0f00000000;
	ld.global.f32 	%f794, [%rd11+843776];
	fma.rn.f32 	%f795, %f794, 0f40800000, 0f00000000;
	ld.global.f32 	%f796, [%rd11+1011712];
	fma.rn.f32 	%f797, %f796, 0f41400000, 0f00000000;
	ld.global.f32 	%f798, [%rd11+929792];
	fma.rn.f32 	%f799, %f798, 0f41400000, 0f00000000;
	ld.global.f32 	%f800, [%rd11+1343488];
	fma.rn.f32 	%f2103, %f800, 0f40800000, 0f00000000;
	ld.global.f32 	%f801, [%rd11+1314816];
	fma.rn.f32 	%f802, %f801, 0f41980000, 0f00000000;
	ld.global.f32 	%f803, [%rd11+1400832];
	fma.rn.f32 	%f804, %f803, 0f40C00000, 0f00000000;
	fma.rn.f32 	%f571, %f803, 0f41980000, %f795;
	ld.global.f32 	%f805, [%rd11+1478656];
	fma.rn.f32 	%f2110, %f805, 0f41900000, 0f00000000;
	ld.global.f32 	%f806, [%rd11+1540096];
	fma.rn.f32 	%f2125, %f806, 0f41200000, %f799;
	ld.global.f32 	%f807, [%rd11+1945600];
	fma.rn.f32 	%f2113, %f807, 0f41700000, %f797;
	ld.global.f32 	%f808, [%rd11+1990656];
	fma.rn.f32 	%f809, %f808, 0f41000000, 0f00000000;
	ld.global.f32 	%f810, [%rd11+2002944];
	add.f32 	%f2120, %f810, 0f00000000;
	ld.global.f32 	%f811, [%rd11+2097152];
	fma.rn.f32 	%f2126, %f811, 0f40C00000, %f804;
	ld.global.f32 	%f812, [%rd11+2252800];
	fma.rn.f32 	%f2107, %f812, 0f41A00000, %f790;
	ld.global.f32 	%f813, [%rd11+2691072];
	add.f32 	%f2121, %f813, 0f00000000;
	ld.global.f32 	%f814, [%rd11+2809856];
	fma.rn.f32 	%f2116, %f814, 0f41200000, %f809;
	ld.global.f32 	%f815, [%rd11+3125248];
	fma.rn.f32 	%f2119, %f815, 0f41000000, 0f00000000;
	ld.global.f32 	%f816, [%rd11+3190784];
	fma.rn.f32 	%f817, %f816, 0f41900000, %f802;
	ld.global.f32 	%f818, [%rd11+3239936];
	fma.rn.f32 	%f2123, %f818, 0f41200000, 0f00000000;
	ld.global.f32 	%f819, [%rd11+3436544];
	fma.rn.f32 	%f2098, %f819, 0f41800000, 0f00000000;
	ld.global.f32 	%f820, [%rd11+3448832];
	fma.rn.f32 	%f2108, %f820, 0f41400000, 0f00000000;
	ld.global.f32 	%f821, [%rd11+3674112];
	fma.rn.f32 	%f822, %f821, 0f40800000, %f817;
	ld.global.f32 	%f823, [%rd11+3772416];
	fma.rn.f32 	%f2124, %f823, 0f41900000, %f793;
	ld.global.f32 	%f824, [%rd11+3760128];
	fma.rn.f32 	%f2128, %f824, 0f40000000, 0f00000000;
	ld.global.f32 	%f825, [%rd11+3911680];
	fma.rn.f32 	%f826, %f825, 0f41A00000, 0f00000000;
	ld.global.f32 	%f827, [%rd11+3948544];
	fma.rn.f32 	%f2104, %f827, 0f41880000, %f826;
	ld.global.f32 	%f828, [%rd11+4046848];
	fma.rn.f32 	%f2112, %f828, 0f40E00000, %f822;
	ld.global.f32 	%f829, [%rd11+4096000];
	fma.rn.f32 	%f2105, %f829, 0f41800000, 0f00000000;
	ld.global.f32 	%f830, [%rd11+4182016];
	fma.rn.f32 	%f2114, %f830, 0f41980000, %f787;
	mov.f32 	%f2099, %f2129;
	mov.f32 	%f2101, %f2129;
	mov.f32 	%f2102, %f2129;
	mov.f32 	%f2106, %f2129;
	mov.f32 	%f2109, %f2129;
	mov.f32 	%f2111, %f2129;
	mov.f32 	%f2117, %f2129;
	mov.f32 	%f2118, %f2129;
	mov.f32 	%f2122, %f2129;
	mov.f32 	%f2127, %f2129;
	mov.f32 	%f2129, %f571;
	bra.uni 	$L__BB1_79;
$L__BB1_78:
	mov.u32 	%r6, %ctaid.y;
	shl.b32 	%r7, %r6, 7;
	mov.u32 	%r8, %tid.x;
	add.s32 	%r9, %r8, %r7;
	mul.wide.u32 	%rd6, %r9, 4;
	add.s64 	%rd7, %rd1, %rd6;
	ld.global.f32 	%f713, [%rd7+241664];
	fma.rn.f32 	%f714, %f713, 0f40C00000, 0f00000000;
	ld.global.f32 	%f715, [%rd7+368640];
	fma.rn.f32 	%f716, %f715, 0f40A00000, 0f00000000;
	ld.global.f32 	%f717, [%rd7+495616];
	fma.rn.f32 	%f2107, %f717, 0f40C00000, 0f00000000;
	ld.global.f32 	%f718, [%rd7+405504];
	fma.rn.f32 	%f719, %f718, 0f40000000, 0f00000000;
	ld.global.f32 	%f720, [%rd7+638976];
	fma.rn.f32 	%f721, %f720, 0f40C00000, 0f00000000;
	ld.global.f32 	%f722, [%rd7+741376];
	fma.rn.f32 	%f723, %f722, 0f40C00000, %f719;
	ld.global.f32 	%f724, [%rd7+917504];
	fma.rn.f32 	%f725, %f724, 0f41600000, 0f00000000;
	ld.global.f32 	%f726, [%rd7+1101824];
	fma.rn.f32 	%f727, %f726, 0f41800000, 0f00000000;
	ld.global.f32 	%f728, [%rd7+1118208];
	fma.rn.f32 	%f2120, %f728, 0f40E00000, 0f00000000;
	ld.global.f32 	%f729, [%rd7+1622016];
	fma.rn.f32 	%f730, %f729, 0f41400000, %f727;
	ld.global.f32 	%f731, [%rd7+1757184];
	add.f32 	%f2126, %f731, 0f00000000;
	ld.global.f32 	%f732, [%rd7+1855488];
	fma.rn.f32 	%f2108, %f732, 0f41000000, %f723;
	ld.global.f32 	%f733, [%rd7+1908736];
	fma.rn.f32 	%f2128, %f733, 0f40A00000, 0f00000000;
	ld.global.f32 	%f734, [%rd7+1974272];
	fma.rn.f32 	%f2101, %f734, 0f41400000, %f730;
	ld.global.f32 	%f735, [%rd7+2281472];
	fma.rn.f32 	%f736, %f735, 0f40800000, 0f00000000;
	ld.global.f32 	%f737, [%rd7+2322432];
	fma.rn.f32 	%f738, %f737, 0f41880000, %f725;
	ld.global.f32 	%f739, [%rd7+2441216];
	fma.rn.f32 	%f2118, %f739, 0f41300000, 0f00000000;
	ld.global.f32 	%f740, [%rd7+2547712];
	fma.rn.f32 	%f2102, %f740, 0f40A00000, 0f00000000;
	ld.global.f32 	%f741, [%rd7+2572288];
	fma.rn.f32 	%f2110, %f741, 0f41000000, 0f00000000;
	ld.global.f32 	%f742, [%rd7+2732032];
	fma.rn.f32 	%f2100, %f742, 0f40800000, 0f00000000;
	ld.global.f32 	%f743, [%rd7+2662400];
	fma.rn.f32 	%f2123, %f743, 0f41700000, %f736;
	ld.global.f32 	%f744, [%rd7+2924544];
	fma.rn.f32 	%f2106, %f744, 0f41300000, 0f00000000;
	ld.global.f32 	%f745, [%rd7+3059712];
	fma.rn.f32 	%f2125, %f745, 0f40C00000, %f721;
	ld.global.f32 	%f746, [%rd7+3371008];
	fma.rn.f32 	%f2113, %f746, 0f40800000, %f716;
	ld.global.f32 	%f747, [%rd7+3547136];
	fma.rn.f32 	%f2124, %f747, 0f40800000, %f738;
	ld.global.f32 	%f748, [%rd7+3862528];
	fma.rn.f32 	%f2115, %f748, 0f41900000, 0f00000000;
	ld.global.f32 	%f749, [%rd7+4009984];
	fma.rn.f32 	%f2111, %f749, 0f40800000, 0f00000000;
	ld.global.f32 	%f750, [%rd7+3964928];
	fma.rn.f32 	%f2127, %f750, 0f41500000, %f714;
	mov.f32 	%f2098, %f2129;
	mov.f32 	%f2099, %f2129;
	mov.f32 	%f2103, %f2129;
	mov.f32 	%f2104, %f2129;
	mov.f32 	%f2105, %f2129;
	mov.f32 	%f2109, %f2129;
	mov.f32 	%f2112, %f2129;
	mov.f32 	%f2114, %f2129;
	mov.f32 	%f2116, %f2129;
	mov.f32 	%f2117, %f2129;
	mov.f32 	%f2119, %f2129;
	mov.f32 	%f2121, %f2129;
	mov.f32 	%f2122, %f2129;
$L__BB1_79:
	ld.param.u64 	%rd135, [_Z20matrixMultiplicationPfS_S__param_2];
	mov.u32 	%r130, %ctaid.x;
	shl.b32 	%r131, %r130, 15;
	mov.u32 	%r132, %ctaid.y;
	shl.b32 	%r133, %r132, 7;
	mov.u32 	%r134, %tid.x;
	or.b32  	%r135, %r131, %r134;
	add.s32 	%r136, %r135, %r133;
	cvta.to.global.u64 	%rd69, %rd135;
	mul.wide.u32 	%rd70, %r136, 4;
	add.s64 	%rd71, %rd69, %rd70;
	st.global.f32 	[%rd71], %f2098;
	add.s32 	%r137, %r136, 1024;
	mul.wide.u32 	%rd72, %r137, 4;
	add.s64 	%rd73, %rd69, %rd72;
	st.global.f32 	[%rd73], %f2099;
	add.s32 	%r138, %r136, 2048;
	mul.wide.u32 	%rd74, %r138, 4;
	add.s64 	%rd75, %rd69, %rd74;
	st.global.f32 	[%rd75], %f2100;
	add.s32 	%r139, %r136, 3072;
	mul.wide.u32 	%rd76, %r139, 4;
	add.s64 	%rd77, %rd69, %rd76;
	st.global.f32 	[%rd77], %f2101;
	add.s32 	%r140, %r136, 4096;
	mul.wide.u32 	%rd78, %r140, 4;
	add.s64 	%rd79, %rd69, %rd78;
	st.global.f32 	[%rd79], %f2102;
	add.s32 	%r141, %r136, 5120;
	mul.wide.u32 	%rd80, %r141, 4;
	add.s64 	%rd81, %rd69, %rd80;
	st.global.f32 	[%rd81], %f2103;
	add.s32 	%r142, %r136, 6144;
	mul.wide.u32 	%rd82, %r142, 4;
	add.s64 	%rd83, %rd69, %rd82;
	st.global.f32 	[%rd83], %f2104;
	add.s32 	%r143, %r136, 7168;
	mul.wide.u32 	%rd84, %r143, 4;
	add.s64 	%rd85, %rd69, %rd84;
	st.global.f32 	[%rd85], %f2105;
	add.s32 	%r144, %r136, 8192;
	mul.wide.u32 	%rd86, %r144, 4;
	add.s64 	%rd87, %rd69, %rd86;
	st.global.f32 	[%rd87], %f2106;
	add.s32 	%r145, %r136, 9216;
	mul.wide.u32 	%rd88, %r145, 4;
	add.s64 	%rd89, %rd69, %rd88;
	st.global.f32 	[%rd89], %f2107;
	add.s32 	%r146, %r136, 10240;
	mul.wide.u32 	%rd90, %r146, 4;
	add.s64 	%rd91, %rd69, %rd90;
	st.global.f32 	[%rd91], %f2108;
	add.s32 	%r147, %r136, 11264;
	mul.wide.u32 	%rd92, %r147, 4;
	add.s64 	%rd93, %rd69, %rd92;
	st.global.f32 	[%rd93], %f2109;
	add.s32 	%r148, %r136, 12288;
	mul.wide.u32 	%rd94, %r148, 4;
	add.s64 	%rd95, %rd69, %rd94;
	st.global.f32 	[%rd95], %f2110;
	add.s32 	%r149, %r136, 13312;
	mul.wide.u32 	%rd96, %r149, 4;
	add.s64 	%rd97, %rd69, %rd96;
	st.global.f32 	[%rd97], %f2111;
	add.s32 	%r150, %r136, 14336;
	mul.wide.u32 	%rd98, %r150, 4;
	add.s64 	%rd99, %rd69, %rd98;
	st.global.f32 	[%rd99], %f2112;
	add.s32 	%r151, %r136, 15360;
	mul.wide.u32 	%rd100, %r151, 4;
	add.s64 	%rd101, %rd69, %rd100;
	st.global.f32 	[%rd101], %f2113;
	add.s32 	%r152, %r136, 16384;
	mul.wide.u32 	%rd102, %r152, 4;
	add.s64 	%rd103, %rd69, %rd102;
	st.global.f32 	[%rd103], %f2114;
	add.s32 	%r153, %r136, 17408;
	mul.wide.u32 	%rd104, %r153, 4;
	add.s64 	%rd105, %rd69, %rd104;
	st.global.f32 	[%rd105], %f2115;
	add.s32 	%r154, %r136, 18432;
	mul.wide.u32 	%rd106, %r154, 4;
	add.s64 	%rd107, %rd69, %rd106;
	st.global.f32 	[%rd107], %f2116;
	add.s32 	%r155, %r136, 19456;
	mul.wide.u32 	%rd108, %r155, 4;
	add.s64 	%rd109, %rd69, %rd108;
	st.global.f32 	[%rd109], %f2117;
	add.s32 	%r156, %r136, 20480;
	mul.wide.u32 	%rd110, %r156, 4;
	add.s64 	%rd111, %rd69, %rd110;
	st.global.f32 	[%rd111], %f2118;
	add.s32 	%r157, %r136, 21504;
	mul.wide.u32 	%rd112, %r157, 4;
	add.s64 	%rd113, %rd69, %rd112;
	st.global.f32 	[%rd113], %f2119;
	add.s32 	%r158, %r136, 22528;
	mul.wide.u32 	%rd114, %r158, 4;
	add.s64 	%rd115, %rd69, %rd114;
	st.global.f32 	[%rd115], %f2120;
	add.s32 	%r159, %r136, 23552;
	mul.wide.u32 	%rd116, %r159, 4;
	add.s64 	%rd117, %rd69, %rd116;
	st.global.f32 	[%rd117], %f2121;
	add.s32 	%r160, %r136, 24576;
	mul.wide.u32 	%rd118, %r160, 4;
	add.s64 	%rd119, %rd69, %rd118;
	st.global.f32 	[%rd119], %f2122;
	add.s32 	%r161, %r136, 25600;
	mul.wide.u32 	%rd120, %r161, 4;
	add.s64 	%rd121, %rd69, %rd120;
	st.global.f32 	[%rd121], %f2123;
	add.s32 	%r162, %r136, 26624;
	mul.wide.u32 	%rd122, %r162, 4;
	add.s64 	%rd123, %rd69, %rd122;
	st.global.f32 	[%rd123], %f2124;
	add.s32 	%r163, %r136, 27648;
	mul.wide.u32 	%rd124, %r163, 4;
	add.s64 	%rd125, %rd69, %rd124;
	st.global.f32 	[%rd125], %f2125;
	add.s32 	%r164, %r136, 28672;
	mul.wide.u32 	%rd126, %r164, 4;
	add.s64 	%rd127, %rd69, %rd126;
	st.global.f32 	[%rd127], %f2126;
	add.s32 	%r165, %r136, 29696;
	mul.wide.u32 	%rd128, %r165, 4;
	add.s64 	%rd129, %rd69, %rd128;
	st.global.f32 	[%rd129], %f2127;
	add.s32 	%r166, %r136, 30720;
	mul.wide.u32 	%rd130, %r166, 4;
	add.s64 	%rd131, %rd69, %rd130;
	st.global.f32 	[%rd131], %f2128;
	add.s32 	%r167, %r136, 31744;
	mul.wide.u32 	%rd132, %r167, 4;
	add.s64 	%rd133, %rd69, %rd132;
	st.global.f32 	[%rd133], %f2129;
	ret;

}


// ===== COMPILED SASS (sm_100) =====

	.target	sm_100

	.elftype	@"ET_EXEC"


//--------------------- .note.nv.tkinfo           --------------------------
	.section	.note.nv.tkinfo,"",@"SHT_NOTE"
	.sectionflags	@"SHF_NOTE_NV_TKINFO"
	.tkinfo
        /*0018*/ 	.word	0x00000002
        /*0030*/ 	.string	""
        /*0030*/ 	.string	"ptxas"
        /*0030*/ 	.string	"Cuda compilation tools, release 13.0, V13.0.88"
        /*0030*/ 	.string	"Build cuda_13.0.r13.0/compiler.36424714_0"
        /*0030*/ 	.string	"-arch sm_100 -m 64 "



//--------------------- .note.nv.cuinfo           --------------------------
	.section	.note.nv.cuinfo,"",@"SHT_NOTE"
	.sectionflags	@"SHF_NOTE_NV_CUINFO"
        /*0018*/ 	.short	0x0002
        /*001a*/ 	.short	0x0064
        /*001c*/ 	.short	0x0082
	.zero		2


//--------------------- .nv.info                  --------------------------
	.section	.nv.info,"",@"SHT_CUDA_INFO"
	.align	4


	//----- nvinfo : EIATTR_REGCOUNT
	.align		4
        /*0000*/ 	.byte	0x04, 0x2f
        /*0002*/ 	.short	(.L_1 - .L_0)
	.align		4
.L_0:
        /*0004*/ 	.word	index@(_Z19BLOCK_SPARSE_MATMULILi64ELi16ELi32ELi8ELi1ELi8EEvPfS0_PiS1_S0_S0_iii)
        /*0008*/ 	.word	0x00000080


	//----- nvinfo : EIATTR_FRAME_SIZE
	.align		4
.L_1:
        /*000c*/ 	.byte	0x04, 0x11
        /*000e*/ 	.short	(.L_3 - .L_2)
	.align		4
.L_2:
        /*0010*/ 	.word	index@(_Z19BLOCK_SPARSE_MATMULILi64ELi16ELi32ELi8ELi1ELi8EEvPfS0_PiS1_S0_S0_iii)
        /*0014*/ 	.word	0x00000000


	//----- nvinfo : EIATTR_REGCOUNT
	.align		4
.L_3:
        /*0018*/ 	.byte	0x04, 0x2f
        /*001a*/ 	.short	(.L_5 - .L_4)
	.align		4
.L_4:
        /*001c*/ 	.word	index@(_Z20matrixMultiplicationPfS_S_)
        /*0020*/ 	.word	0x00000028


	//----- nvinfo : EIATTR_FRAME_SIZE
	.align		4
.L_5:
        /*0024*/ 	.byte	0x04, 0x11
        /*0026*/ 	.short	(.L_7 - .L_6)
	.align		4
.L_6:
        /*0028*/ 	.word	index@(_Z20matrixMultiplicationPfS_S_)
        /*002c*/ 	.word	0x00000000


	//----- nvinfo : EIATTR_MIN_STACK_SIZE
	.align		4
.L_7:
        /*0030*/ 	.byte	0x04, 0x12
        /*0032*/ 	.short	(.L_9 - .L_8)
	.align		4
.L_8:
        /*0034*/ 	.word	index@(_Z20matrixMultiplicationPfS_S_)
        /*0038*/ 	.word	0x00000000


	//----- nvinfo : EIATTR_MIN_STACK_SIZE
	.align		4
.L_9:
        /*003c*/ 	.byte	0x04, 0x12
        /*003e*/ 	.short	(.L_11 - .L_10)
	.align		4
.L_10:
        /*0040*/ 	.word	index@(_Z19BLOCK_SPARSE_MATMULILi64ELi16ELi32ELi8ELi1ELi8EEvPfS0_PiS1_S0_S0_iii)
        /*0044*/ 	.word	0x00000000
.L_11:


//--------------------- .nv.compat                --------------------------
	.section	.nv.compat,"",@"SHT_CUDA_COMPAT_INFO"
	.align	4
        /*0000*/ 	.byte	0x02, 0x09, 0x00, 0x00, 0x02, 0x02, 0x01, 0x00, 0x02, 0x05, 0x05, 0x00, 0x03, 0x07, 0x01, 0x01
        /*0010*/ 	.byte	0x02, 0x03, 0x00, 0x00, 0x02, 0x06, 0x01, 0x00, 0x04, 0x0b, 0x08, 0x00, 0x09, 0x00, 0x00, 0x00
        /*0020*/ 	.byte	0x00, 0x00, 0x00, 0x00


//--------------------- .nv.info._Z20matrixMultiplicationPfS_S_ --------------------------
	.section	.nv.info._Z20matrixMultiplicationPfS_S_,"",@"SHT_CUDA_INFO"
	.sectionflags	@""
	.align	4


	//----- nvinfo : EIATTR_CUDA_API_VERSION
	.align		4
        /*0000*/ 	.byte	0x04, 0x37
        /*0002*/ 	.short	(.L_13 - .L_12)
.L_12:
        /*0004*/ 	.word	0x00000082


	//----- nvinfo : EIATTR_KPARAM_INFO
	.align		4
.L_13:
        /*0008*/ 	.byte	0x04, 0x17
        /*000a*/ 	.short	(.L_15 - .L_14)
.L_14:
        /*000c*/ 	.word	0x00000000
        /*0010*/ 	.short	0x0002
        /*0012*/ 	.short	0x0010
        /*0014*/ 	.byte	0x00, 0xf5, 0x21, 0x00


	//----- nvinfo : EIATTR_KPARAM_INFO
	.align		4
.L_15:
        /*0018*/ 	.byte	0x04, 0x17
        /*001a*/ 	.short	(.L_17 - .L_16)
.L_16:
        /*001c*/ 	.word	0x00000000
        /*0020*/ 	.short	0x0001
        /*0022*/ 	.short	0x0008
        /*0024*/ 	.byte	0x00, 0xf5, 0x21, 0x00


	//----- nvinfo : EIATTR_KPARAM_INFO
	.align		4
.L_17:
        /*0028*/ 	.byte	0x04, 0x17
        /*002a*/ 	.short	(.L_19 - .L_18)
.L_18:
        /*002c*/ 	.word	0x00000000
        /*0030*/ 	.short	0x0000
        /*0032*/ 	.short	0x0000
        /*0034*/ 	.byte	0x00, 0xf5, 0x21, 0x00


	//----- nvinfo : EIATTR_SPARSE_MMA_MASK
	.align		4
.L_19:
        /*0038*/ 	.byte	0x03, 0x50
        /*003a*/ 	.short	0x0000


	//----- nvinfo : EIATTR_MAXREG_COUNT
	.align		4
        /*003c*/ 	.byte	0x03, 0x1b
        /*003e*/ 	.short	0x00ff


	//----- nvinfo : EIATTR_MERCURY_ISA_VERSION
	.align		4
        /*0040*/ 	.byte	0x03, 0x5f
        /*0042*/ 	.short	0x0101


	//----- nvinfo : EIATTR_VRC_CTA_INIT_COUNT
	.align		4
        /*0044*/ 	.byte	0x02, 0x4a
	.zero		1
	.zero		1


	//----- nvinfo : EIATTR_EXIT_INSTR_OFFSETS
	.align		4
        /*0048*/ 	.byte	0x04, 0x1c
        /*004a*/ 	.short	(.L_21 - .L_20)


	//   ....[0]....
.L_20:
        /*004c*/ 	.word	0x0000b130


	//----- nvinfo : EIATTR_CBANK_PARAM_SIZE
	.align		4
.L_21:
        /*0050*/ 	.byte	0x03, 0x19
        /*0052*/ 	.short	0x0018


	//----- nvinfo : EIATTR_PARAM_CBANK
	.align		4
        /*0054*/ 	.byte	0x04, 0x0a
        /*0056*/ 	.short	(.L_23 - .L_22)
	.align		4
.L_22:
        /*0058*/ 	.word	index@(.nv.constant0._Z20matrixMultiplicationPfS_S_)
        /*005c*/ 	.short	0x0380
        /*005e*/ 	.short	0x0018


	//----- nvinfo : EIATTR_SW_WAR
	.align		4
.L_23:
        /*0060*/ 	.byte	0x04, 0x36
        /*0062*/ 	.short	(.L_25 - .L_24)
.L_24:
        /*0064*/ 	.word	0x00000008
.L_25:


//--------------------- .nv.info._Z19BLOCK_SPARSE_MATMULILi64ELi16ELi32ELi8ELi1ELi8EEvPfS0_PiS1_S0_S0_iii --------------------------
	.section	.nv.info._Z19BLOCK_SPARSE_MATMULILi64ELi16ELi32ELi8ELi1ELi8EEvPfS0_PiS1_S0_S0_iii,"",@"SHT_CUDA_INFO"
	.sectionflags	@""
	.align	4


	//----- nvinfo : EIATTR_CUDA_API_VERSION
	.align		4
        /*0000*/ 	.byte	0x04, 0x37
        /*0002*/ 	.short	(.L_27 - .L_26)
.L_26:
        /*0004*/ 	.word	0x00000082


	//----- nvinfo : EIATTR_KPARAM_INFO
	.align		4
.L_27:
        /*0008*/ 	.byte	0x04, 0x17
        /*000a*/ 	.short	(.L_29 - .L_28)
.L_28:
        /*000c*/ 	.word	0x00000000
        /*0010*/ 	.short	0x0008
        /*0012*/ 	.short	0x0038
        /*0014*/ 	.byte	0x00, 0xf0, 0x11, 0x00


	//----- nvinfo : EIATTR_KPARAM_INFO
	.align		4
.L_29:
        /*0018*/ 	.byte	0x04, 0x17
        /*001a*/ 	.short	(.L_31 - .L_30)
.L_30:
        /*001c*/ 	.word	0x00000000
        /*0020*/ 	.short	0x0007
        /*0022*/ 	.short	0x0034
        /*0024*/ 	.byte	0x00, 0xf0, 0x11, 0x00


	//----- nvinfo : EIATTR_KPARAM_INFO
	.align		4
.L_31:
        /*0028*/ 	.byte	0x04, 0x17
        /*002a*/ 	.short	(.L_33 - .L_32)
.L_32:
        /*002c*/ 	.word	0x00000000
        /*0030*/ 	.short	0x0006
        /*0032*/ 	.short	0x0030
        /*0034*/ 	.byte	0x00, 0xf0, 0x11, 0x00


	//----- nvinfo : EIATTR_KPARAM_INFO
	.align		4
.L_33:
        /*0038*/ 	.byte	0x04, 0x17
        /*003a*/ 	.short	(.L_35 - .L_34)
.L_34:
        /*003c*/ 	.word	0x00000000
        /*0040*/ 	.short	0x0005
        /*0042*/ 	.short	0x0028
        /*0044*/ 	.byte	0x00, 0xf5, 0x21, 0x00


	//----- nvinfo : EIATTR_KPARAM_INFO
	.align		4
.L_35:
        /*0048*/ 	.byte	0x04, 0x17
        /*004a*/ 	.short	(.L_37 - .L_36)
.L_36:
        /*004c*/ 	.word	0x00000000
        /*0050*/ 	.short	0x0004
        /*0052*/ 	.short	0x0020
        /*0054*/ 	.byte	0x00, 0xf5, 0x21, 0x00


	//----- nvinfo : EIATTR_KPARAM_INFO
	.align		4
.L_37:
        /*0058*/ 	.byte	0x04, 0x17
        /*005a*/ 	.short	(.L_39 - .L_38)
.L_38:
        /*005c*/ 	.word	0x00000000
        /*0060*/ 	.short	0x0003
        /*0062*/ 	.short	0x0018
        /*0064*/ 	.byte	0x00, 0xf5, 0x21, 0x00


	//----- nvinfo : EIATTR_KPARAM_INFO
	.align		4
.L_39:
        /*0068*/ 	.byte	0x04, 0x17
        /*006a*/ 	.short	(.L_41 - .L_40)
.L_40:
        /*006c*/ 	.word	0x00000000
        /*0070*/ 	.short	0x0002
        /*0072*/ 	.short	0x0010
        /*0074*/ 	.byte	0x00, 0xf5, 0x21, 0x00


	//----- nvinfo : EIATTR_KPARAM_INFO
	.align		4
.L_41:
        /*0078*/ 	.byte	0x04, 0x17
        /*007a*/ 	.short	(.L_43 - .L_42)
.L_42:
        /*007c*/ 	.word	0x00000000
        /*0080*/ 	.short	0x0001
        /*0082*/ 	.short	0x0008
        /*0084*/ 	.byte	0x00, 0xf5, 0x21, 0x00


	//----- nvinfo : EIATTR_KPARAM_INFO
	.align		4
.L_43:
        /*0088*/ 	.byte	0x04, 0x17
        /*008a*/ 	.short	(.L_45 - .L_44)
.L_44:
        /*008c*/ 	.word	0x00000000
        /*0090*/ 	.short	0x0000
        /*0092*/ 	.short	0x0000
        /*0094*/ 	.byte	0x00, 0xf5, 0x21, 0x00


	//----- nvinfo : EIATTR_SPARSE_MMA_MASK
	.align		4
.L_45:
        /*0098*/ 	.byte	0x03, 0x50
        /*009a*/ 	.short	0x0000


	//----- nvinfo : EIATTR_MAXREG_COUNT
	.align		4
        /*009c*/ 	.byte	0x03, 0x1b
        /*009e*/ 	.short	0x00ff


	//----- nvinfo : EIATTR_NUM_BARRIERS
	.align		4
        /*00a0*/ 	.byte	0x02, 0x4c
        /*00a2*/ 	.byte	0x01
	.zero		1


	//----- nvinfo : EIATTR_MERCURY_ISA_VERSION
	.align		4
        /*00a4*/ 	.byte	0x03, 0x5f
        /*00a6*/ 	.short	0x0101


	//----- nvinfo : EIATTR_VRC_CTA_INIT_COUNT
	.align		4
        /*00a8*/ 	.byte	0x02, 0x4a
	.zero		1
	.zero		1


	//----- nvinfo : EIATTR_EXIT_INSTR_OFFSETS
	.align		4
        /*00ac*/ 	.byte	0x04, 0x1c
        /*00ae*/ 	.short	(.L_47 - .L_46)


	//   ....[0]....
.L_46:
        /*00b0*/ 	.word	0x00005c00


	//----- nvinfo : EIATTR_CBANK_PARAM_SIZE
	.align		4
.L_47:
        /*00b4*/ 	.byte	0x03, 0x19
        /*00b6*/ 	.short	0x003c


	//----- nvinfo : EIATTR_PARAM_CBANK
	.align		4
        /*00b8*/ 	.byte	0x04, 0x0a
        /*00ba*/ 	.short	(.L_49 - .L_48)
	.align		4
.L_48:
        /*00bc*/ 	.word	index@(.nv.constant0._Z19BLOCK_SPARSE_MATMULILi64ELi16ELi32ELi8ELi1ELi8EEvPfS0_PiS1_S0_S0_iii)
        /*00c0*/ 	.short	0x0380
        /*00c2*/ 	.short	0x003c


	//----- nvinfo : EIATTR_SW_WAR
	.align		4
.L_49:
        /*00c4*/ 	.byte	0x04, 0x36
        /*00c6*/ 	.short	(.L_51 - .L_50)
.L_50:
        /*00c8*/ 	.word	0x00000008
.L_51:


//--------------------- .nv.callgraph             --------------------------
	.section	.nv.callgraph,"",@"SHT_CUDA_CALLGRAPH"
	.align	4
	.sectionentsize	8
	.align		4
        /*0000*/ 	.word	0x00000000
	.align		4
        /*0004*/ 	.word	0xffffffff
	.align		4
        /*0008*/ 	.word	0x00000000
	.align		4
        /*000c*/ 	.word	0xfffffffe
	.align		4
        /*0010*/ 	.word	0x00000000
	.align		4
        /*0014*/ 	.word	0xfffffffd
	.align		4
        /*0018*/ 	.word	0x00000000
	.align		4
        /*001c*/ 	.word	0xfffffffc


//--------------------- .text._Z20matrixMultiplicationPfS_S_ --------------------------
	.section	.text._Z20matrixMultiplicationPfS_S_,"ax",@progbits
	.align	128
        .global         _Z20matrixMultiplicationPfS_S_
        .type           _Z20matrixMultiplicationPfS_S_,@function
        .size           _Z20matrixMultiplicationPfS_S_,(.L_x_36 - _Z20matrixMultiplicationPfS_S_)
        .other          _Z20matrixMultiplicationPfS_S_,@"STO_CUDA_ENTRY STV_DEFAULT"
_Z20matrixMultiplicationPfS_S_:
.text._Z20matrixMultiplicationPfS_S_:
[----:B------:R-:W-:Y:S08]  /*0000*/  LDC R1, c[0x0][0x37c] ;  /* 0x0000df00ff017b82 */ /* 0x000ff00000000800 */
[----:B------:R-:W0:Y:S01]  /*0010*/  S2UR UR4, SR_CTAID.X ;  /* 0x00000000000479c3 */ /* 0x000e220000002500 */
[----:B------:R-:W-:Y:S01]  /*0020*/  HFMA2 R0, -RZ, RZ, 0, 0 ;  /* 0x00000000ff007431 */ /* 0x000fe200000001ff */
[----:B------:R-:W1:Y:S01]  /*0030*/  LDCU.64 UR6, c[0x0][0x358] ;  /* 0x00006b00ff0677ac */ /* 0x000e620008000a00 */
[----:B0-----:R-:W-:-:S09]  /*0040*/  UISETP.GT.AND UP0, UPT, UR4, 0xf, UPT ;  /* 0x0000000f0400788c */ /* 0x001fd2000bf04270 */
[----:B-1----:R-:W-:Y:S05]  /*0050*/  BRA.U UP0, `(.L_x_0) ;  /* 0x0000005500dc7547 */ /* 0x002fea000b800000 */
[----:B------:R-:W-:-:S09]  /*0060*/  UISETP.GT.AND UP0, UPT, UR4, 0x7, UPT ;  /* 0x000000070400788c */ /* 0x000fd2000bf04270 */
[----:B------:R-:W-:Y:S05]  /*0070*/  BRA.U UP0, `(.L_x_1) ;  /* 0x0000002900987547 */ /* 0x000fea000b800000 */
[----:B------:R-:W-:-:S09]  /*0080*/  UISETP.GT.AND UP0, UPT, UR4, 0x3, UPT ;  /* 0x000000030400788c */ /* 0x000fd2000bf04270 */
[----:B------:R-:W-:Y:S05]  /*0090*/  BRA.U UP0, `(.L_x_2) ;  /* 0x0000001500447547 */ /* 0x000fea000b800000 */
[----:B------:R-:W-:-:S09]  /*00a0*/  UISETP.GT.AND UP0, UPT, UR4, 0x1, UPT ;  /* 0x000000010400788c */ /* 0x000fd2000bf04270 */
[----:B------:R-:W-:Y:S05]  /*00b0*/  BRA.U UP0, `(.L_x_3) ;  /* 0x00000009009c7547 */ /* 0x000fea000b800000 */
[----:B------:R-:W-:-:S09]  /*00c0*/  UISETP.NE.AND UP0, UPT, UR4, URZ, UPT ;  /* 0x000000ff0400728c */ /* 0x000fd2000bf05270 */
[----:B------:R-:W-:Y:S05]  /*00d0*/  BRA.U !UP0, `(.L_x_4) ;  /* 0x0000000508687547 */ /* 0x000fea000b800000 */
[----:B------:R-:W-:Y:S01]  /*00e0*/  UISETP.NE.AND UP0, UPT, UR4, 0x1, UPT ;  /* 0x000000010400788c */ /* 0x000fe2000bf05270 */
[----:B------:R-:W-:Y:S02]  /*00f0*/  CS2R R36, SRZ ;  /* 0x0000000000247805 */ /* 0x000fe4000001ff00 */
[----:B------:R-:W-:Y:S02]  /*0100*/  CS2R R34, SRZ ;  /* 0x0000000000227805 */ /* 0x000fe4000001ff00 */
[----:B------:R-:W-:Y:S02]  /*0110*/  CS2R R32, SRZ ;  /* 0x0000000000207805 */ /* 0x000fe4000001ff00 */
[----:B------:R-:W-:Y:S02]  /*0120*/  CS2R R30, SRZ ;  /* 0x00000000001e7805 */ /* 0x000fe4000001ff00 */
[----:B------:R-:W-:Y:S02]  /*0130*/  CS2R R28, SRZ ;  /* 0x00000000001c7805 */ /* 0x000fe4000001ff00 */
[----:B------:R-:W-:-:S02]  /*0140*/  CS2R R26, SRZ ;  /* 0x00000000001a7805 */ /* 0x000fc4000001ff00 */
        /* <DEDUP_REMOVED lines=9> */
[----:B------:R-:W-:Y:S01]  /*01e0*/  MOV R4, RZ ;  /* 0x000000ff00047202 */ /* 0x000fe20000000f00 */
[----:B------:R-:W-:Y:S06]  /*01f0*/  BRA.U UP0, `(.L_x_5) ;  /* 0x000000a900387547 */ /* 0x000fec000b800000 */
[----:B------:R-:W0:Y:S01]  /*0200*/  S2R R3, SR_CTAID.Y ;  /* 0x0000000000037919 */ /* 0x000e220000002600 */
[----:B------:R-:W1:Y:S01]  /*0210*/  LDC.64 R18, c[0x0][0x388] ;  /* 0x0000e200ff127b82 */ /* 0x000e620000000a00 */
[----:B------:R-:W0:Y:S02]  /*0220*/  S2R R0, SR_TID.X ;  /* 0x0000000000007919 */ /* 0x000e240000002100 */
[----:B0-----:R-:W-:-:S05]  /*0230*/  LEA R3, R3, R0, 0x7 ;  /* 0x0000000003037211 */ /* 0x001fca00078e38ff */
[----:B-1----:R-:W-:-:S05]  /*0240*/  IMAD.WIDE.U32 R18, R3, 0x4, R18 ;  /* 0x0000000403127825 */ /* 0x002fca00078e0012 */
[----:B------:R-:W2:Y:S04]  /*0250*/  LDG.E R9, desc[UR6][R18.64+0x24000] ;  /* 0x0240000612097981 */ /* 0x000ea8000c1e1900 */
[----:B------:R-:W3:Y:S04]  /*0260*/  LDG.E R37, desc[UR6][R18.64+0x13a000] ;  /* 0x13a0000612257981 */ /* 0x000ee8000c1e1900 */
[----:B------:R-:W4:Y:S04]  /*0270*/  LDG.E R6, desc[UR6][R18.64+0x12000] ;  /* 0x0120000612067981 */ /* 0x000f28000c1e1900 */
[----:B------:R-:W5:Y:S04]  /*0280*/  LDG.E R7, desc[UR6][R18.64+0xe000] ;  /* 0x00e0000612077981 */ /* 0x000f68000c1e1900 */
        /* <DEDUP_REMOVED lines=18> */
[----:B------:R-:W5:Y:S01]  /*03b0*/  LDG.E R29, desc[UR6][R18.64+0x1af000] ;  /* 0x1af00006121d7981 */ /* 0x000f62000c1e1900 */
[----:B--2---:R-:W-:-:S04]  /*03c0*/  FFMA R9, R9, 11, RZ ;  /* 0x4130000009097823 */ /* 0x004fc800000000ff */
[----:B---3--:R-:W-:Y:S01]  /*03d0*/  FFMA R37, R37, 7, R9 ;  /* 0x40e0000025257823 */ /* 0x008fe20000000009 */
[----:B----4-:R-:W-:Y:S01]  /*03e0*/  FFMA R9, R6, 5, RZ ;  /* 0x40a0000006097823 */ /* 0x010fe200000000ff */
[----:B-----5:R-:W-:Y:S01]  /*03f0*/  FFMA R7, R7, 16, RZ ;  /* 0x4180000007077823 */ /* 0x020fe200000000ff */
[----:B------:R-:W-:Y:S02]  /*0400*/  FFMA R5, R5, 7, RZ ;  /* 0x40e0000005057823 */ /* 0x000fe400000000ff */
[----:B------:R-:W-:Y:S01]  /*0410*/  FFMA R22, R22, 17, R9 ;  /* 0x4188000016167823 */ /* 0x000fe20000000009 */
[----:B------:R-:W-:Y:S02]  /*0420*/  FFMA R7, R32, 14, R7 ;  /* 0x4160000020077823 */ /* 0x000fe40000000007 */
[----:B------:R-:W2:Y:S01]  /*0430*/  LDG.E R32, desc[UR6][R18.64+0x344000] ;  /* 0x3440000612207981 */ /* 0x000ea2000c1e1900 */
[----:B------:R-:W-:-:S03]  /*0440*/  FFMA R9, R28, 18, R5 ;  /* 0x419000001c097823 */ /* 0x000fc60000000005 */
[----:B------:R-:W3:Y:S01]  /*0450*/  LDG.E R28, desc[UR6][R18.64+0x37000] ;  /* 0x03700006121c7981 */ /* 0x000ee2000c1e1900 */
[----:B------:R-:W-:Y:S01]  /*0460*/  FADD R5, RZ, R20 ;  /* 0x00000014ff057221 */ /* 0x000fe20000000000 */
[----:B------:R-:W-:-:S03]  /*0470*/  FFMA R26, R26, 6, R7 ;  /* 0x40c000001a1a7823 */ /* 0x000fc60000000007 */
[----:B------:R-:W-:Y:S02]  /*0480*/  FFMA R7, R16, 15, R5 ;  /* 0x4170000010077823 */ /* 0x000fe40000000005 */
[----:B------:R-:W4:Y:S01]  /*0490*/  LDG.E R16, desc[UR6][R18.64+0x163000] ;  /* 0x1630000612107981 */ /* 0x000f22000c1e1900 */
[----:B------:R-:W-:Y:S01]  /*04a0*/  FFMA R6, R3, 18, RZ ;  /* 0x4190000003067823 */ /* 0x000fe200000000ff */
[----:B------:R-:W-:Y:S02]  /*04b0*/  FFMA R5, R2, 5, RZ ;  /* 0x40a0000002057823 */ /* 0x000fe400000000ff */
[----:B------:R-:W5:Y:S01]  /*04c0*/  LDG.E R2, desc[UR6][R18.64+0x52000] ;  /* 0x0520000612027981 */ /* 0x000f62000c1e1900 */
[----:B------:R-:W-:Y:S01]  /*04d0*/  FFMA R0, R0, 8, RZ ;  /* 0x4100000000007823 */ /* 0x000fe200000000ff */
[----:B------:R-:W-:Y:S02]  /*04e0*/  FFMA R3, R21, 15, R6 ;  /* 0x4170000015037823 */ /* 0x000fe40000000006 */
[----:B------:R-:W5:Y:S01]  /*04f0*/  LDG.E R6, desc[UR6][R18.64+0x1a9000] ;  /* 0x1a90000612067981 */ /* 0x000f62000c1e1900 */
[----:B------:R-:W-:-:S03]  /*0500*/  FFMA R34, R34, 6, R9 ;  /* 0x40c0000022227823 */ /* 0x000fc60000000009 */
        /* <DEDUP_REMOVED lines=9> */
[----:B------:R-:W-:Y:S01]  /*05a0*/  FFMA R33, R33, 5, RZ ;  /* 0x40a0000021217823 */ /* 0x000fe200000000ff */
[----:B------:R-:W-:Y:S01]  /*05b0*/  FFMA R31, R31, 19, RZ ;  /* 0x419800001f1f7823 */ /* 0x000fe200000000ff */
[----:B------:R-:W-:Y:S01]  /*05c0*/  FFMA R29, R29, 11, RZ ;  /* 0x413000001d1d7823 */ /* 0x000fe200000000ff */
[----:B--2---:R-:W-:Y:S01]  /*05d0*/  FADD R32, RZ, R32 ;  /* 0x00000020ff207221 */ /* 0x004fe20000000000 */
[----:B---3--:R-:W-:Y:S01]  /*05e0*/  FADD R28, RZ, R28 ;  /* 0x0000001cff1c7221 */ /* 0x008fe20000000000 */
[----:B----4-:R-:W-:Y:S01]  /*05f0*/  FFMA R16, R16, 16, RZ ;  /* 0x4180000010107823 */ /* 0x010fe200000000ff */
[----:B-----5:R-:W-:Y:S01]  /*0600*/  FFMA R2, R2, 16, RZ ;  /* 0x4180000002027823 */ /* 0x020fe200000000ff */
[----:B------:R-:W-:Y:S01]  /*0610*/  FFMA R6, R6, 18, RZ ;  /* 0x4190000006067823 */ /* 0x000fe200000000ff */
[----:B------:R-:W-:Y:S01]  /*0620*/  FFMA R9, R9, 6, RZ ;  /* 0x40c0000009097823 */ /* 0x000fe200000000ff */
[----:B------:R-:W-:Y:S01]  /*0630*/  FFMA R26, R26, 11, RZ ;  /* 0x413000001a1a7823 */ /* 0x000fe200000000ff */
[----:B------:R-:W-:Y:S01]  /*0640*/  FFMA R7, R7, 9, RZ ;  /* 0x4110000007077823 */ /* 0x000fe200000000ff */
[----:B------:R-:W-:Y:S01]  /*0650*/  FFMA R0, R5, 5, R0 ;  /* 0x40a0000005007823 */ /* 0x000fe20000000000 */
[----:B------:R-:W-:Y:S01]  /*0660*/  FFMA R13, R13, 12, RZ ;  /* 0x414000000d0d7823 */ /* 0x000fe200000000ff */
[----:B------:R-:W-:Y:S06]  /*0670*/  BRA `(.L_x_5) ;  /* 0x000000a400187947 */ /* 0x000fec0003800000 */
.L_x_4:
        /* <DEDUP_REMOVED lines=34> */
[----:B------:R-:W-:Y:S01]  /*08a0*/  HFMA2 R36, -RZ, RZ, 0, 0 ;  /* 0x00000000ff247431 */ /* 0x000fe200000001ff */
[----:B------:R-:W-:-:S02]  /*08b0*/  MOV R32, RZ ;  /* 0x000000ff00207202 */ /* 0x000fc40000000f00 */
[----:B------:R-:W-:Y:S01]  /*08c0*/  MOV R25, RZ ;  /* 0x000000ff00197202 */ /* 0x000fe20000000f00 */
[----:B--2---:R-:W-:-:S04]  /*08d0*/  FFMA R8, R8, 8, RZ ;  /* 0x4100000008087823 */ /* 0x004fc800000000ff */
[----:B---3--:R-:W-:Y:S01]  /*08e0*/  FFMA R17, R17, 13, R8 ;  /* 0x4150000011117823 */ /* 0x008fe20000000008 */
[----:B----4-:R-:W-:Y:S01]  /*08f0*/  FFMA R6, R6, 12, RZ ;  /* 0x4140000006067823 */ /* 0x010fe200000000ff */
[----:B-----5:R-:W-:Y:S01]  /*0900*/  FFMA R9, R9, 6, RZ ;  /* 0x40c0000009097823 */ /* 0x020fe200000000ff */
[----:B------:R-:W-:Y:S01]  /*0910*/  FFMA R7, R7, 19, RZ ;  /* 0x4198000007077823 */ /* 0x000fe200000000ff */
[----:B------:R-:W-:Y:S01]  /*0920*/  FFMA R21, R10, 15, RZ ;  /* 0x417000000a157823 */ /* 0x000fe200000000ff */
[----:B------:R-:W-:Y:S01]  /*0930*/  FFMA R17, R12, 9, R17 ;  /* 0x411000000c117823 */ /* 0x000fe20000000011 */
[----:B------:R-:W-:Y:S01]  /*0940*/  FFMA R10, R15, 17, R6 ;  /* 0x418800000f0a7823 */ /* 0x000fe20000000006 */
[----:B------:R-:W-:Y:S02]  /*0950*/  HFMA2 R15, -RZ, RZ, 0, 0 ;  /* 0x00000000ff0f7431 */ /* 0x000fe400000001ff */
[----:B------:R-:W-:Y:S01]  /*0960*/  FFMA R9, R30, 17, R9 ;  /* 0x418800001e097823 */ /* 0x000fe20000000009 */
[----:B------:R-:W-:Y:S01]  /*0970*/  FFMA R8, R3, 3, RZ ;  /* 0x4040000003087823 */ /* 0x000fe200000000ff */
[----:B------:R-:W-:Y:S01]  /*0980*/  FFMA R6, R5, 13, RZ ;  /* 0x4150000005067823 */ /* 0x000fe200000000ff */
[----:B------:R-:W-:Y:S01]  /*0990*/  FFMA R20, R20, 7, R7 ;  /* 0x40e0000014147823 */ /* 0x000fe20000000007 */
[----:B------:R-:W-:Y:S01]  /*09a0*/  CS2R R30, SRZ ;  /* 0x00000000001e7805 */ /* 0x000fe2000001ff00 */
[----:B------:R-:W-:Y:S01]  /*09b0*/  FFMA R28, R28, 20, R17 ;  /* 0x41a000001c1c7823 */ /* 0x000fe20000000011 */
[----:B------:R-:W-:-:S02]  /*09c0*/  HFMA2 R17, -RZ, RZ, 0, 0 ;  /* 0x00000000ff117431 */ /* 0x000fc400000001ff */
[----:B------:R-:W-:Y:S01]  /*09d0*/  FFMA R11, R11, 17, R10 ;  /* 0x418800000b0b7823 */ /* 0x000fe2000000000a */
[----:B------:R-:W-:Y:S01]  /*09e0*/  HFMA2 R10, -RZ, RZ, 0, 0 ;  /* 0x00000000ff0a7431 */ /* 0x000fe200000001ff */
[----:B------:R-:W-:Y:S01]  /*09f0*/  MOV R12, RZ ;  /* 0x000000ff000c7202 */ /* 0x000fe20000000f00 */
[----:B------:R-:W-:Y:S01]  /*0a00*/  FFMA R14, R14, 5, R9 ;  /* 0x40a000000e0e7823 */ /* 0x000fe20000000009 */
[----:B------:R-:W-:Y:S01]  /*0a10*/  MOV R3, RZ ;  /* 0x000000ff00037202 */ /* 0x000fe20000000f00 */
[----:B------:R-:W-:Y:S01]  /*0a20*/  FFMA R27, R27, 20, R8 ;  /* 0x41a000001b1b7823 */ /* 0x000fe20000000008 */
[----:B------:R-:W-:Y:S01]  /*0a30*/  CS2R R8, SRZ ;  /* 0x0000000000087805 */ /* 0x000fe2000001ff00 */
[----:B------:R-:W-:Y:S01]  /*0a40*/  FFMA R37, R37, 10, R6 ;  /* 0x4120000025257823 */ /* 0x000fe20000000006 */
[----:B------:R-:W-:Y:S01]  /*0a50*/  CS2R R6, SRZ ;  /* 0x0000000000067805 */ /* 0x000fe2000001ff00 */
[----:B------:R-:W-:Y:S01]  /*0a60*/  FFMA R22, R22, 2, R21 ;  /* 0x4000000016167823 */ /* 0x000fe20000000015 */
[----:B------:R-:W-:Y:S01]  /*0a70*/  FFMA R23, R23, 18, R20 ;  /* 0x4190000017177823 */ /* 0x000fe20000000014 */
[----:B------:R-:W-:Y:S01]  /*0a80*/  FFMA R26, R26, 2, RZ ;  /* 0x400000001a1a7823 */ /* 0x000fe200000000ff */
[----:B------:R-:W-:Y:S01]  /*0a90*/  FFMA R33, R33, 4, RZ ;  /* 0x4080000021217823 */ /* 0x000fe200000000ff */
[----:B------:R-:W-:Y:S01]  /*0aa0*/  FFMA R13, R13, 11, RZ ;  /* 0x413000000d0d7823 */ /* 0x000fe200000000ff */
[----:B------:R-:W-:Y:S01]  /*0ab0*/  FFMA R24, R24, 5, RZ ;  /* 0x40a0000018187823 */ /* 0x000fe200000000ff */
[----:B------:R-:W-:Y:S01]  /*0ac0*/  FADD R16, RZ, R16 ;  /* 0x00000010ff107221 */ /* 0x000fe20000000000 */
[----:B------:R-:W-:Y:S01]  /*0ad0*/  FFMA R2, R2, 16, RZ ;  /* 0x4180000002027823 */ /* 0x000fe200000000ff */
[----:B------:R-:W-:Y:S01]  /*0ae0*/  FFMA R35, R35, 4, RZ ;  /* 0x4080000023237823 */ /* 0x000fe200000000ff */
[----:B------:R-:W-:Y:S01]  /*0af0*/  FFMA R34, R34, 15, RZ ;  /* 0x4170000022227823 */ /* 0x000fe200000000ff */
[----:B------:R-:W-:Y:S01]  /*0b00*/  FFMA R29, R29, 17, RZ ;  /* 0x418800001d1d7823 */ /* 0x000fe200000000ff */
[----:B------:R-:W-:Y:S01]  /*0b10*/  FFMA R4, R4, 7, RZ ;  /* 0x40e0000004047823 */ /* 0x000fe200000000ff */
[----:B------:R-:W-:Y:S06]  /*0b20*/  BRA `(.L_x_5) ;  /* 0x0000009c00ec7947 */ /* 0x000fec0003800000 */
.L_x_3:
[----:B------:R-:W-:-:S09]  /*0b30*/  UISETP.NE.AND UP0, UPT, UR4, 0x2, UPT ;  /* 0x000000020400788c */ /* 0x000fd2000bf05270 */
[----:B------:R-:W-:Y:S05]  /*0b40*/  BRA.U !UP0, `(.L_x_6) ;  /* 0x0000000508387547 */ /* 0x000fea000b800000 */
[----:B------:R-:W-:Y:S01]  /*0b50*/  UISETP.NE.AND UP0, UPT, UR4, 0x3, UPT ;  /* 0x000000030400788c */ /* 0x000fe2000bf05270 */
[----:B------:R-:W-:Y:S01]  /*0b60*/  HFMA2 R4, -RZ, RZ, 0, 0 ;  /* 0x00000000ff047431 */ /* 0x000fe200000001ff */
        /* <DEDUP_REMOVED lines=14> */
[----:B------:R-:W-:Y:S01]  /*0c50*/  CS2R R10, SRZ ;  /* 0x00000000000a7805 */ /* 0x000fe2000001ff00 */
        /* <DEDUP_REMOVED lines=30> */
[----:B------:R-:W-:Y:S01]  /*0e40*/  FFMA R12, R12, 10, RZ ;  /* 0x412000000c0c7823 */ /* 0x000fe200000000ff */
[----:B------:R-:W-:Y:S01]  /*0e50*/  FFMA R14, R14, 10, RZ ;  /* 0x412000000e0e7823 */ /* 0x000fe200000000ff */
[----:B------:R-:W-:Y:S02]  /*0e60*/  FFMA R9, R5, 19, RZ ;  /* 0x4198000005097823 */ /* 0x000fe400000000ff */
[----:B------:R-:W2:Y:S01]  /*0e70*/  LDG.E R5, desc[UR6][R18.64+0xdb000] ;  /* 0x0db0000612057981 */ /* 0x000ea2000c1e1900 */
[----:B------:R-:W-:Y:S01]  /*0e80*/  FFMA R8, R8, 17, RZ ;  /* 0x4188000008087823 */ /* 0x000fe200000000ff */
[----:B------:R-:W-:Y:S01]  /*0e90*/  FFMA R23, R23, 20, R4 ;  /* 0x41a0000017177823 */ /* 0x000fe20000000004 */
[----:B------:R-:W-:-:S02]  /*0ea0*/  FFMA R4, R22, 7, R31 ;  /* 0x40e0000016047823 */ /* 0x000fc4000000001f */
[----:B------:R-:W3:Y:S01]  /*0eb0*/  LDG.E R31, desc[UR6][R18.64+0x1af000] ;  /* 0x1af00006121f7981 */ /* 0x000ee2000c1e1900 */
[----:B------:R-:W-:-:S03]  /*0ec0*/  FFMA R0, R21, 15, R12 ;  /* 0x4170000015007823 */ /* 0x000fc6000000000c */
[----:B------:R-:W4:Y:S01]  /*0ed0*/  LDG.E R12, desc[UR6][R18.64+0x2cc000] ;  /* 0x2cc00006120c7981 */ /* 0x000f22000c1e1900 */
[----:B------:R-:W-:-:S03]  /*0ee0*/  FFMA R17, R17, 6, R14 ;  /* 0x40c0000011117823 */ /* 0x000fc6000000000e */
[----:B------:R-:W5:Y:S01]  /*0ef0*/  LDG.E R14, desc[UR6][R18.64+0x3f000] ;  /* 0x03f00006120e7981 */ /* 0x000f62000c1e1900 */
[----:B------:R-:W-:-:S03]  /*0f00*/  FFMA R34, R34, 13, R9 ;  /* 0x4150000022227823 */ /* 0x000fc60000000009 */
[----:B------:R-:W5:Y:S01]  /*0f10*/  LDG.E R9, desc[UR6][R18.64+0x137000] ;  /* 0x1370000612097981 */ /* 0x000f62000c1e1900 */
[----:B------:R-:W-:-:S03]  /*0f20*/  FFMA R29, R29, 7, R8 ;  /* 0x40e000001d1d7823 */ /* 0x000fc60000000008 */
[----:B------:R-:W5:Y:S04]  /*0f30*/  LDG.E R8, desc[UR6][R18.64+0x2e8000] ;  /* 0x2e80000612087981 */ /* 0x000f68000c1e1900 */
[----:B------:R-:W5:Y:S01]  /*0f40*/  LDG.E R22, desc[UR6][R18.64+0x3d6000] ;  /* 0x3d60000612167981 */ /* 0x000f62000c1e1900 */
[----:B------:R-:W-:-:S04]  /*0f50*/  FADD R21, RZ, R20 ;  /* 0x00000014ff157221 */ /* 0x000fc80000000000 */
[----:B------:R-:W-:Y:S01]  /*0f60*/  FFMA R16, R16, 8, R21 ;  /* 0x4100000010107823 */ /* 0x000fe20000000015 */
[----:B------:R-:W-:Y:S01]  /*0f70*/  FFMA R30, R30, 20, RZ ;  /* 0x41a000001e1e7823 */ /* 0x000fe200000000ff */
[----:B------:R-:W-:Y:S01]  /*0f80*/  FFMA R26, R26, 3, RZ ;  /* 0x404000001a1a7823 */ /* 0x000fe200000000ff */
[----:B------:R-:W-:Y:S01]  /*0f90*/  FFMA R35, R35, 5, RZ ;  /* 0x40a0000023237823 */ /* 0x000fe200000000ff */
[----:B--2---:R-:W-:-:S04]  /*0fa0*/  FFMA R5, R5, 6, RZ ;  /* 0x40c0000005057823 */ /* 0x004fc800000000ff */
[----:B------:R-:W-:Y:S01]  /*0fb0*/  FFMA R36, R36, 18, R5 ;  /* 0x4190000024247823 */ /* 0x000fe20000000005 */
[----:B---3--:R-:W-:Y:S01]  /*0fc0*/  FFMA R31, R31, 12, RZ ;  /* 0x414000001f1f7823 */ /* 0x008fe200000000ff */
[----:B----4-:R-:W-:Y:S01]  /*0fd0*/  FFMA R12, R12, 7, RZ ;  /* 0x40e000000c0c7823 */ /* 0x010fe200000000ff */
[----:B-----5:R-:W-:Y:S01]  /*0fe0*/  FFMA R14, R14, 16, RZ ;  /* 0x418000000e0e7823 */ /* 0x020fe200000000ff */
[----:B------:R-:W-:Y:S01]  /*0ff0*/  FFMA R9, R9, 18, RZ ;  /* 0x4190000009097823 */ /* 0x000fe200000000ff */
[----:B------:R-:W-:Y:S01]  /*1000*/  FFMA R8, R8, 5, RZ ;  /* 0x40a0000008087823 */ /* 0x000fe200000000ff */
[----:B------:R-:W-:Y:S01]  /*1010*/  FADD R22, RZ, R22 ;  /* 0x00000016ff167221 */ /* 0x000fe20000000000 */
[----:B------:R-:W-:Y:S06]  /*1020*/  BRA `(.L_x_5) ;  /* 0x0000009800ac7947 */ /* 0x000fec0003800000 */
.L_x_6:
        /* <DEDUP_REMOVED lines=36> */
[----:B--2---:R-:W-:Y:S01]  /*1270*/  FFMA R0, R0, 13, RZ ;  /* 0x4150000000007823 */ /* 0x004fe200000000ff */
[----:B---3--:R-:W-:Y:S01]  /*1280*/  FFMA R6, R6, 15, RZ ;  /* 0x4170000006067823 */ /* 0x008fe200000000ff */
[----:B----4-:R-:W-:Y:S01]  /*1290*/  FFMA R7, R7, 15, RZ ;  /* 0x4170000007077823 */ /* 0x010fe200000000ff */
[----:B-----5:R-:W-:Y:S01]  /*12a0*/  FFMA R21, R4, 20, RZ ;  /* 0x41a0000004157823 */ /* 0x020fe200000000ff */
[----:B------:R-:W-:-:S02]  /*12b0*/  FFMA R4, R11, 4, R0 ;  /* 0x408000000b047823 */ /* 0x000fc40000000000 */
[----:B------:R-:W2:Y:S01]  /*12c0*/  LDG.E R0, desc[UR6][R18.64+0x174000] ;  /* 0x1740000612007981 */ /* 0x000ea2000c1e1900 */
[----:B------:R-:W-:-:S03]  /*12d0*/  FFMA R31, R31, 4, R6 ;  /* 0x408000001f1f7823 */ /* 0x000fc60000000006 */
[----:B------:R-:W3:Y:S01]  /*12e0*/  LDG.E R6, desc[UR6][R18.64+0x2c2000] ;  /* 0x2c20000612067981 */ /* 0x000ee2000c1e1900 */
[----:B------:R-:W-:-:S03]  /*12f0*/  FFMA R21, R8, 5, R21 ;  /* 0x40a0000008157823 */ /* 0x000fc60000000015 */
[----:B------:R-:W4:Y:S01]  /*1300*/  LDG.E R8, desc[UR6][R18.64+0x1e000] ;  /* 0x01e0000612087981 */ /* 0x000f22000c1e1900 */
[----:B------:R-:W-:-:S03]  /*1310*/  FFMA R36, R14, 12, R7 ;  /* 0x414000000e247823 */ /* 0x000fc60000000007 */
[----:B------:R-:W5:Y:S04]  /*1320*/  LDG.E R7, desc[UR6][R18.64+0xa5000] ;  /* 0x0a50000612077981 */ /* 0x000f68000c1e1900 */
[----:B------:R-:W5:Y:S04]  /*1330*/  LDG.E R14, desc[UR6][R18.64+0x351000] ;  /* 0x35100006120e7981 */ /* 0x000f68000c1e1900 */
[----:B------:R-:W5:Y:S01]  /*1340*/  LDG.E R11, desc[UR6][R18.64+0x352000] ;  /* 0x35200006120b7981 */ /* 0x000f62000c1e1900 */
[----:B------:R-:W-:Y:S01]  /*1350*/  FFMA R10, R10, 6, RZ ;  /* 0x40c000000a0a7823 */ /* 0x000fe200000000ff */
[----:B------:R-:W-:-:S03]  /*1360*/  FFMA R12, R12, 3, RZ ;  /* 0x404000000c0c7823 */ /* 0x000fc600000000ff */
[----:B------:R-:W-:Y:S01]  /*1370*/  FFMA R15, R15, 7, R10 ;  /* 0x40e000000f0f7823 */ /* 0x000fe2000000000a */
[----:B------:R-:W-:Y:S01]  /*1380*/  FFMA R5, R5, 10, RZ ;  /* 0x4120000005057823 */ /* 0x000fe200000000ff */
[----:B------:R-:W-:Y:S01]  /*1390*/  FFMA R10, R3, 13, RZ ;  /* 0x41500000030a7823 */ /* 0x000fe200000000ff */
[----:B------:R-:W-:Y:S01]  /*13a0*/  FADD R3, RZ, R37 ;  /* 0x00000025ff037221 */ /* 0x000fe20000000000 */
[----:B------:R-:W-:Y:S02]  /*13b0*/  HFMA2 R27, -RZ, RZ, 0, 0 ;  /* 0x00000000ff1b7431 */ /* 0x000fe400000001ff */
[----:B------:R-:W-:Y:S01]  /*13c0*/  FFMA R12, R23, 13, R12 ;  /* 0x41500000170c7823 */ /* 0x000fe2000000000c */
[----:B------:R-:W-:Y:S01]  /*13d0*/  FFMA R9, R9, 4, RZ ;  /* 0x4080000009097823 */ /* 0x000fe200000000ff */
[----:B------:R-:W-:Y:S01]  /*13e0*/  FFMA R2, R2, 16, RZ ;  /* 0x4180000002027823 */ /* 0x000fe200000000ff */
[----:B------:R-:W-:-:S03]  /*13f0*/  FFMA R5, R24, 9, R5 ;  /* 0x4110000018057823 */ /* 0x000fc60000000005 */
[----:B------:R-:W-:Y:S01]  /*1400*/  FFMA R37, R37, 7, R2 ;  /* 0x40e0000025257823 */ /* 0x000fe20000000002 */
[----:B------:R-:W-:Y:S01]  /*1410*/  FFMA R33, R33, 15, R10 ;  /* 0x4170000021217823 */ /* 0x000fe2000000000a */
[----:B------:R-:W-:Y:S01]  /*1420*/  CS2R R24, SRZ ;  /* 0x0000000000187805 */ /* 0x000fe2000001ff00 */
[----:B------:R-:W-:Y:S01]  /*1430*/  FFMA R10, R16, 19, R3 ;  /* 0x41980000100a7823 */ /* 0x000fe20000000003 */
[----:B------:R-:W-:Y:S01]  /*1440*/  HFMA2 R16, -RZ, RZ, 0, 0 ;  /* 0x00000000ff107431 */ /* 0x000fe200000001ff */
[----:B------:R-:W-:Y:S02]  /*1450*/  CS2R R2, SRZ ;  /* 0x0000000000027805 */ /* 0x000fe4000001ff00 */
[----:B------:R-:W-:Y:S01]  /*1460*/  MOV R23, RZ ;  /* 0x000000ff00177202 */ /* 0x000fe20000000f00 */
[----:B------:R-:W-:Y:S01]  /*1470*/  FFMA R35, R35, 3, R36 ;  /* 0x4040000023237823 */ /* 0x000fe20000000024 */
[----:B------:R-:W-:Y:S01]  /*1480*/  MOV R36, RZ ;  /* 0x000000ff00247202 */ /* 0x000fe20000000f00 */
[----:B------:R-:W-:Y:S01]  /*1490*/  FFMA R32, R32, 6, R9 ;  /* 0x40c0000020207823 */ /* 0x000fe20000000009 */
[----:B------:R-:W-:Y:S01]  /*14a0*/  FFMA R29, R29, 9, R12 ;  /* 0x411000001d1d7823 */ /* 0x000fe2000000000c */
[----:B------:R-:W-:Y:S01]  /*14b0*/  MOV R12, RZ ;  /* 0x000000ff000c7202 */ /* 0x000fe20000000f00 */
[----:B------:R-:W-:Y:S01]  /*14c0*/  FFMA R22, R22, 3, R5 ;  /* 0x4040000016167823 */ /* 0x000fe20000000005 */
[----:B------:R-:W-:Y:S01]  /*14d0*/  FFMA R9, R20, 6, R21 ;  /* 0x40c0000014097823 */ /* 0x000fe20000000015 */
[----:B------:R-:W-:Y:S01]  /*14e0*/  FFMA R34, R34, 13, RZ ;  /* 0x4150000022227823 */ /* 0x000fe200000000ff */
[----:B------:R-:W-:Y:S01]  /*14f0*/  FFMA R26, R26, 16, RZ ;  /* 0x418000001a1a7823 */ /* 0x000fe200000000ff */
[----:B------:R-:W-:Y:S01]  /*1500*/  FFMA R17, R17, 4, RZ ;  /* 0x4080000011117823 */ /* 0x000fe200000000ff */
[----:B------:R-:W-:Y:S01]  /*1510*/  FFMA R30, R30, 8, RZ ;  /* 0x410000001e1e7823 */ /* 0x000fe200000000ff */
[----:B------:R-:W-:Y:S01]  /*1520*/  FFMA R13, R13, 14, RZ ;  /* 0x416000000d0d7823 */ /* 0x000fe200000000ff */
[----:B------:R-:W-:Y:S01]  /*1530*/  FFMA R28, R28, 9, RZ ;  /* 0x411000001c1c7823 */ /* 0x000fe200000000ff */
[----:B--2---:R-:W-:Y:S01]  /*1540*/  FFMA R0, R0, 16, RZ ;  /* 0x4180000000007823 */ /* 0x004fe200000000ff */
[----:B---3--:R-:W-:Y:S01]  /*1550*/  FFMA R6, R6, 2, RZ ;  /* 0x4000000006067823 */ /* 0x008fe200000000ff */
[----:B----4-:R-:W-:Y:S01]  /*1560*/  FFMA R8, R8, 14, RZ ;  /* 0x4160000008087823 */ /* 0x010fe200000000ff */
[----:B-----5:R-:W-:Y:S01]  /*1570*/  FFMA R7, R7, 16, RZ ;  /* 0x4180000007077823 */ /* 0x020fe200000000ff */
[----:B------:R-:W-:Y:S01]  /*1580*/  FFMA R14, R14, 9, RZ ;  /* 0x411000000e0e7823 */ /* 0x000fe200000000ff */
[----:B------:R-:W-:Y:S01]  /*1590*/  FFMA R11, R11, 11, RZ ;  /* 0x413000000b0b7823 */ /* 0x000fe200000000ff */
[----:B------:R-:W-:Y:S06]  /*15a0*/  BRA `(.L_x_5) ;  /* 0x00000094004c7947 */ /* 0x000fec0003800000 */
.L_x_2:
[----:B------:R-:W-:-:S09]  /*15b0*/  UISETP.GT.AND UP0, UPT, UR4, 0x5, UPT ;  /* 0x000000050400788c */ /* 0x000fd2000bf04270 */
[----:B------:R-:W-:Y:S05]  /*15c0*/  BRA.U UP0, `(.L_x_7) ;  /* 0x0000000900e47547 */ /* 0x000fea000b800000 */
        /* <DEDUP_REMOVED lines=49> */
[----:B---3--:R-:W-:Y:S02]  /*18e0*/  FFMA R23, R24, 7, R15 ;  /* 0x40e0000018177823 */ /* 0x008fe4000000000f */
[----:B------:R-:W2:Y:S01]  /*18f0*/  LDG.E R24, desc[UR6][R8.64+0x7c000] ;  /* 0x07c0000608187981 */ /* 0x000ea2000c1e1900 */
[----:B----4-:R-:W-:Y:S01]  /*1900*/  FFMA R7, R7, 17, RZ ;  /* 0x4188000007077823 */ /* 0x010fe200000000ff */
[----:B-----5:R-:W-:Y:S01]  /*1910*/  FFMA R23, R20, 20, R23 ;  /* 0x41a0000014177823 */ /* 0x020fe20000000017 */
[----:B------:R-:W-:Y:S01]  /*1920*/  FFMA R14, R14, 5, RZ ;  /* 0x40a000000e0e7823 */ /* 0x000fe200000000ff */
[----:B------:R-:W-:Y:S01]  /*1930*/  FFMA R20, R3, 4, RZ ;  /* 0x4080000003147823 */ /* 0x000fe200000000ff */
[----:B------:R-:W-:Y:S01]  /*1940*/  FFMA R3, R4, 9, RZ ;  /* 0x4110000004037823 */ /* 0x000fe200000000ff */
[----:B------:R-:W-:Y:S01]  /*1950*/  FFMA R15, R22, 9, R7 ;  /* 0x41100000160f7823 */ /* 0x000fe20000000007 */
[----:B------:R-:W-:Y:S01]  /*1960*/  FADD R22, R14, R21 ;  /* 0x000000150e167221 */ /* 0x000fe20000000000 */
[----:B------:R-:W-:Y:S01]  /*1970*/  FFMA R14, R5, 10, RZ ;  /* 0x41200000050e7823 */ /* 0x000fe200000000ff */
[----:B------:R-:W-:-:S02]  /*1980*/  FFMA R18, R18, 17, R3 ;  /* 0x4188000012127823 */ /* 0x000fc40000000003 */
[----:B------:R-:W3:Y:S01]  /*1990*/  LDG.E R3, desc[UR6][R8.64+0x2ef000] ;  /* 0x2ef0000608037981 */ /* 0x000ee2000c1e1900 */
[----:B------:R-:W-:-:S03]  /*19a0*/  FFMA R5, R2, 8, RZ ;  /* 0x4100000002057823 */ /* 0x000fc600000000ff */
[----:B------:R-:W4:Y:S01]  /*19b0*/  LDG.E R2, desc[UR6][R8.64+0x173000] ;  /* 0x1730000608027981 */ /* 0x000f22000c1e1900 */
[----:B------:R-:W-:-:S03]  /*19c0*/  FADD R31, R20, R31 ;  /* 0x0000001f141f7221 */ /* 0x000fc60000000000 */
        /* <DEDUP_REMOVED lines=12> */
[----:B------:R-:W5:Y:S04]  /*1a90*/  LDG.E R15, desc[UR6][R8.64+0x26d000] ;  /* 0x26d00006080f7981 */ /* 0x000f68000c1e1900 */
[----:B------:R0:W5:Y:S01]  /*1aa0*/  LDG.E R18, desc[UR6][R8.64+0x3b2000] ;  /* 0x3b20000608127981 */ /* 0x000162000c1e1900 */
[----:B------:R-:W-:Y:S01]  /*1ab0*/  FFMA R34, R34, 15, RZ ;  /* 0x4170000022227823 */ /* 0x000fe200000000ff */
[----:B------:R-:W-:Y:S01]  /*1ac0*/  FFMA R27, R27, 13, RZ ;  /* 0x415000001b1b7823 */ /* 0x000fe200000000ff */
[----:B------:R-:W-:Y:S01]  /*1ad0*/  FFMA R30, R30, 20, RZ ;  /* 0x41a000001e1e7823 */ /* 0x000fe200000000ff */
[----:B------:R-:W-:Y:S01]  /*1ae0*/  FFMA R32, R32, 16, RZ ;  /* 0x4180000020207823 */ /* 0x000fe200000000ff */
[----:B--2---:R-:W-:Y:S01]  /*1af0*/  FFMA R24, R24, 3, RZ ;  /* 0x4040000018187823 */ /* 0x004fe200000000ff */
[----:B---3--:R-:W-:Y:S01]  /*1b00*/  FFMA R3, R3, 13, RZ ;  /* 0x4150000003037823 */ /* 0x008fe200000000ff */
[----:B----4-:R-:W-:-:S03]  /*1b10*/  FFMA R2, R2, 16, RZ ;  /* 0x4180000002027823 */ /* 0x010fc600000000ff */
[----:B-----5:R-:W-:Y:S01]  /*1b20*/  FFMA R23, R20, 10, R3 ;  /* 0x4120000014177823 */ /* 0x020fe20000000003 */
[----:B------:R-:W-:Y:S01]  /*1b30*/  FFMA R3, R19, 6, RZ ;  /* 0x40c0000013037823 */ /* 0x000fe200000000ff */
[----:B------:R-:W-:Y:S01]  /*1b40*/  FFMA R22, R22, 12, RZ ;  /* 0x4140000016167823 */ /* 0x000fe200000000ff */
[----:B------:R-:W-:Y:S01]  /*1b50*/  FFMA R16, R16, 9, RZ ;  /* 0x4110000010107823 */ /* 0x000fe200000000ff */
[----:B------:R-:W-:Y:S01]  /*1b60*/  FFMA R14, R14, 15, RZ ;  /* 0x417000000e0e7823 */ /* 0x000fe200000000ff */
[----:B0-----:R-:W-:Y:S01]  /*1b70*/  FFMA R8, R5, 6, RZ ;  /* 0x40c0000005087823 */ /* 0x001fe200000000ff */
[----:B------:R-:W-:Y:S01]  /*1b80*/  FFMA R15, R15, 12, RZ ;  /* 0x414000000f0f7823 */ /* 0x000fe200000000ff */
[----:B------:R-:W-:Y:S01]  /*1b90*/  FFMA R9, R18, 9, RZ ;  /* 0x4110000012097823 */ /* 0x000fe200000000ff */
[----:B------:R-:W-:Y:S06]  /*1ba0*/  BRA `(.L_x_5) ;  /* 0x0000008c00cc7947 */ /* 0x000fec0003800000 */
.L_x_8:
        /* <DEDUP_REMOVED lines=39> */
[----:B---3--:R-:W-:-:S03]  /*1e20*/  FFMA R12, R12, 3, RZ ;  /* 0x404000000c0c7823 */ /* 0x008fc600000000ff */
[----:B----4-:R-:W-:Y:S02]  /*1e30*/  FFMA R13, R17, 20, R13 ;  /* 0x41a00000110d7823 */ /* 0x010fe4000000000d */
[----:B------:R-:W2:Y:S01]  /*1e40*/  LDG.E R17, desc[UR6][R18.64+0x1000] ;  /* 0x0010000612117981 */ /* 0x000ea2000c1e1900 */
[----:B-----5:R-:W-:Y:S01]  /*1e50*/  FFMA R27, R27, 9, R12 ;  /* 0x411000001b1b7823 */ /* 0x020fe2000000000c */
[----:B------:R-:W-:Y:S01]  /*1e60*/  FFMA R9, R9, 18, RZ ;  /* 0x4190000009097823 */ /* 0x000fe200000000ff */
[----:B------:R-:W-:Y:S02]  /*1e70*/  FFMA R12, R7, 20, RZ ;  /* 0x41a00000070c7823 */ /* 0x000fe400000000ff */
[----:B------:R-:W3:Y:S01]  /*1e80*/  LDG.E R7, desc[UR6][R18.64+0x322000] ;  /* 0x3220000612077981 */ /* 0x000ee2000c1e1900 */
[----:B------:R-:W-:Y:S01]  /*1e90*/  FFMA R28, R28, 10, R13 ;  /* 0x412000001c1c7823 */ /* 0x000fe2000000000d */
[----:B------:R-:W-:Y:S02]  /*1ea0*/  FFMA R34, R34, 13, R27 ;  /* 0x4150000022227823 */ /* 0x000fe4000000001b */
[----:B------:R-:W4:Y:S01]  /*1eb0*/  LDG.E R27, desc[UR6][R18.64+0x31c000] ;  /* 0x31c00006121b7981 */ /* 0x000f22000c1e1900 */
[----:B------:R-:W-:-:S03]  /*1ec0*/  FFMA R9, R16, 14, R9 ;  /* 0x4160000010097823 */ /* 0x000fc60000000009 */
[----:B------:R-:W5:Y:S01]  /*1ed0*/  LDG.E R16, desc[UR6][R18.64+0x397000] ;  /* 0x3970000612107981 */ /* 0x000f62000c1e1900 */
[----:B------:R-:W-:-:S03]  /*1ee0*/  FFMA R13, R15, 2, R12 ;  /* 0x400000000f0d7823 */ /* 0x000fc6000000000c */
[----:B------:R-:W5:Y:S01]  /*1ef0*/  LDG.E R15, desc[UR6][R18.64+0x391000] ;  /* 0x39100006120f7981 */ /* 0x000f62000c1e1900 */
[----:B------:R-:W-:Y:S01]  /*1f00*/  FFMA R12, R10, 19, RZ ;  /* 0x419800000a0c7823 */ /* 0x000fe200000000ff */
[----:B------:R-:W-:Y:S01]  /*1f10*/  FFMA R10, R11, 8, RZ ;  /* 0x410000000b0a7823 */ /* 0x000fe200000000ff */
[----:B------:R-:W-:Y:S02]  /*1f20*/  FFMA R11, R2, 12, RZ ;  /* 0x41400000020b7823 */ /* 0x000fe400000000ff */
[----:B------:R-:W-:Y:S01]  /*1f30*/  FFMA R12, R35, 9, R12 ;  /* 0x41100000230c7823 */ /* 0x000fe2000000000c */
[----:B------:R-:W-:Y:S01]  /*1f40*/  FFMA R4, R4, 19, RZ ;  /* 0x4198000004047823 */ /* 0x000fe200000000ff */
[----:B------:R-:W-:Y:S01]  /*1f50*/  FFMA R14, R14, 8, R13 ;  /* 0x410000000e0e7823 */ /* 0x000fe2000000000d */
[----:B------:R-:W-:Y:S01]  /*1f60*/  FFMA R35, R25, 17, R10 ;  /* 0x4188000019237823 */ /* 0x000fe2000000000a */
[----:B------:R-:W-:Y:S01]  /*1f70*/  FFMA R24, R24, 11, R11 ;  /* 0x4130000018187823 */ /* 0x000fe2000000000b */
[----:B------:R-:W-:Y:S01]  /*1f80*/  FFMA R13, R6, 17, RZ ;  /* 0x41880000060d7823 */ /* 0x000fe200000000ff */
[----:B------:R-:W-:Y:S01]  /*1f90*/  FFMA R25, R8, 16, RZ ;  /* 0x4180000008197823 */ /* 0x000fe200000000ff */
[----:B------:R-:W-:-:S02]  /*1fa0*/  HFMA2 R8, -RZ, RZ, 0, 0 ;  /* 0x00000000ff087431 */ /* 0x000fc400000001ff */
[----:B------:R-:W-:Y:S01]  /*1fb0*/  FFMA R3, R3, 11, RZ ;  /* 0x4130000003037823 */ /* 0x000fe200000000ff */
[----:B------:R-:W-:Y:S01]  /*1fc0*/  FFMA R5, R5, 9, RZ ;  /* 0x4110000005057823 */ /* 0x000fe200000000ff */
[----:B------:R-:W-:Y:S01]  /*1fd0*/  CS2R R10, SRZ ;  /* 0x00000000000a7805 */ /* 0x000fe2000001ff00 */
[----:B------:R-:W-:Y:S01]  /*1fe0*/  FFMA R23, R23, 14, R28 ;  /* 0x4160000017177823 */ /* 0x000fe2000000001c */
[----:B------:R-:W-:Y:S02]  /*1ff0*/  HFMA2 R28, -RZ, RZ, 0, 0 ;  /* 0x00000000ff1c7431 */ /* 0x000fe400000001ff */
[----:B------:R-:W-:Y:S01]  /*2000*/  FFMA R31, R31, 4, R4 ;  /* 0x408000001f1f7823 */ /* 0x000fe20000000004 */
[----:B------:R-:W-:Y:S01]  /*2010*/  HFMA2 R4, -RZ, RZ, 0, 0 ;  /* 0x00000000ff047431 */ /* 0x000fe200000001ff */
[----:B------:R-:W-:Y:S01]  /*2020*/  MOV R6, RZ ;  /* 0x000000ff00067202 */ /* 0x000fe20000000f00 */
[----:B------:R-:W-:Y:S01]  /*2030*/  FFMA R9, R36, 15, R9 ;  /* 0x4170000024097823 */ /* 0x000fe20000000009 */
[----:B------:R-:W-:Y:S01]  /*2040*/  CS2R R36, SRZ ;  /* 0x0000000000247805 */ /* 0x000fe2000001ff00 */
[----:B------:R-:W-:Y:S01]  /*2050*/  FFMA R30, R30, 2, R35 ;  /* 0x400000001e1e7823 */ /* 0x000fe20000000023 */
[----:B------:R-:W-:Y:S01]  /*2060*/  MOV R35, RZ ;  /* 0x000000ff00237202 */ /* 0x000fe20000000f00 */
[----:B------:R-:W-:Y:S01]  /*2070*/  FFMA R13, R22, 15, R13 ;  /* 0x41700000160d7823 */ /* 0x000fe2000000000d */
[----:B------:R-:W-:Y:S01]  /*2080*/  MOV R22, RZ ;  /* 0x000000ff00167202 */ /* 0x000fe20000000f00 */
[----:B------:R-:W-:Y:S01]  /*2090*/  FFMA R26, R26, 20, R25 ;  /* 0x41a000001a1a7823 */ /* 0x000fe20000000019 */
[----:B------:R-:W-:Y:S01]  /*20a0*/  FFMA R2, R21, 2, R24 ;  /* 0x4000000015027823 */ /* 0x000fe20000000018 */
[----:B------:R-:W-:Y:S01]  /*20b0*/  CS2R R24, SRZ ;  /* 0x0000000000187805 */ /* 0x000fe2000001ff00 */
[----:B------:R-:W-:Y:S01]  /*20c0*/  FFMA R32, R32, 2, R3 ;  /* 0x4000000020207823 */ /* 0x000fe20000000003 */
[----:B------:R-:W-:Y:S01]  /*20d0*/  FFMA R3, R20, 14, R5 ;  /* 0x4160000014037823 */ /* 0x000fe20000000005 */
[----:B------:R-:W-:Y:S01]  /*20e0*/  FFMA R29, R29, 13, RZ ;  /* 0x415000001d1d7823 */ /* 0x000fe200000000ff */
[----:B------:R-:W-:Y:S01]  /*20f0*/  FFMA R33, R33, 11, RZ ;  /* 0x4130000021217823 */ /* 0x000fe200000000ff */
[----:B--2---:R-:W-:Y:S01]  /*2100*/  FFMA R17, R17, 10, RZ ;  /* 0x4120000011117823 */ /* 0x004fe200000000ff */
[----:B---3--:R-:W-:Y:S01]  /*2110*/  FFMA R7, R7, 8, RZ ;  /* 0x4100000007077823 */ /* 0x008fe200000000ff */
[----:B----4-:R-:W-:Y:S01]  /*2120*/  FFMA R27, R27, 18, RZ ;  /* 0x419000001b1b7823 */ /* 0x010fe200000000ff */
[----:B-----5:R-:W-:Y:S01]  /*2130*/  FFMA R16, R16, 12, RZ ;  /* 0x4140000010107823 */ /* 0x020fe200000000ff */
[----:B------:R-:W-:Y:S01]  /*2140*/  FADD R15, RZ, R15 ;  /* 0x0000000fff0f7221 */ /* 0x000fe20000000000 */
[----:B------:R-:W-:Y:S06]  /*2150*/  BRA `(.L_x_5) ;  /* 0x0000008800607947 */ /* 0x000fec0003800000 */
.L_x_7:
[----:B------:R-:W-:-:S09]  /*2160*/  UISETP.NE.AND UP0, UPT, UR4, 0x6, UPT ;  /* 0x000000060400788c */ /* 0x000fd2000bf05270 */
        /* <DEDUP_REMOVED lines=47> */
[----:B----4-:R-:W-:-:S02]  /*2460*/  FFMA R7, R7, 2, RZ ;  /* 0x4000000007077823 */ /* 0x010fc400000000ff */
[----:B-----5:R-:W-:Y:S01]  /*2470*/  FFMA R3, R20, 7, R3 ;  /* 0x40e0000014037823 */ /* 0x020fe20000000003 */
[----:B------:R-:W-:Y:S01]  /*2480*/  FFMA R29, R29, 15, R8 ;  /* 0x417000001d1d7823 */ /* 0x000fe20000000008 */
[----:B------:R-:W-:Y:S02]  /*2490*/  FFMA R8, R16, 12, R7 ;  /* 0x4140000010087823 */ /* 0x000fe40000000007 */
[----:B------:R-:W2:Y:S01]  /*24a0*/  LDG.E R16, desc[UR6][R4.64+0x3e9000] ;  /* 0x3e90000604107981 */ /* 0x000ea2000c1e1900 */
[----:B------:R-:W-:Y:S01]  /*24b0*/  FFMA R6, R6, 2, RZ ;  /* 0x4000000006067823 */ /* 0x000fe200000000ff */
[----:B------:R-:W-:Y:S02]  /*24c0*/  FFMA R7, R11, 12, RZ ;  /* 0x414000000b077823 */ /* 0x000fe400000000ff */
        /* <DEDUP_REMOVED lines=8> */
[----:B------:R0:W5:Y:S01]  /*2550*/  LDG.E R7, desc[UR6][R4.64+0x9e000] ;  /* 0x09e0000604077981 */ /* 0x000162000c1e1900 */
[----:B------:R-:W-:Y:S01]  /*2560*/  FFMA R32, R32, 16, RZ ;  /* 0x4180000020207823 */ /* 0x000fe200000000ff */
[----:B0-----:R-:W-:Y:S01]  /*2570*/  FFMA R4, R17, 8, RZ ;  /* 0x4100000011047823 */ /* 0x001fe200000000ff */
[----:B------:R-:W-:Y:S01]  /*2580*/  FFMA R35, R35, 7, RZ ;  /* 0x40e0000023237823 */ /* 0x000fe200000000ff */
[----:B------:R-:W-:Y:S01]  /*2590*/  FFMA R31, R31, 12, RZ ;  /* 0x414000001f1f7823 */ /* 0x000fe200000000ff */
[----:B------:R-:W-:Y:S01]  /*25a0*/  FFMA R34, R34, 5, RZ ;  /* 0x40a0000022227823 */ /* 0x000fe200000000ff */
[----:B------:R-:W-:Y:S01]  /*25b0*/  FFMA R24, R24, 5, RZ ;  /* 0x40a0000018187823 */ /* 0x000fe200000000ff */
[----:B------:R-:W-:Y:S01]  /*25c0*/  FFMA R30, R30, 14, RZ ;  /* 0x416000001e1e7823 */ /* 0x000fe200000000ff */
[----:B------:R-:W-:Y:S01]  /*25d0*/  FFMA R23, R23, 15, RZ ;  /* 0x4170000017177823 */ /* 0x000fe200000000ff */
[----:B---3--:R-:W-:-:S04]  /*25e0*/  FFMA R11, R11, 18, RZ ;  /* 0x419000000b0b7823 */ /* 0x008fc800000000ff */
[----:B--2---:R-:W-:Y:S01]  /*25f0*/  FADD R16, R11, R16 ;  /* 0x000000100b107221 */ /* 0x004fe20000000000 */
[----:B------:R-:W-:Y:S01]  /*2600*/  FFMA R11, R19, 4, RZ ;  /* 0x40800000130b7823 */ /* 0x000fe200000000ff */
[----:B----4-:R-:W-:Y:S01]  /*2610*/  FADD R14, RZ, R14 ;  /* 0x0000000eff0e7221 */ /* 0x010fe20000000000 */
[----:B-----5:R-:W-:Y:S01]  /*2620*/  FFMA R17, R18, 11, RZ ;  /* 0x4130000012117823 */ /* 0x020fe200000000ff */
[----:B------:R-:W-:Y:S01]  /*2630*/  FFMA R6, R6, 6, RZ ;  /* 0x40c0000006067823 */ /* 0x000fe200000000ff */
[----:B------:R-:W-:Y:S01]  /*2640*/  FFMA R7, R7, 7, RZ ;  /* 0x40e0000007077823 */ /* 0x000fe200000000ff */
[----:B------:R-:W-:Y:S06]  /*2650*/  BRA `(.L_x_5) ;  /* 0x0000008400207947 */ /* 0x000fec0003800000 */
.L_x_9:
        /* <DEDUP_REMOVED lines=32> */
[----:B------:R0:W5:Y:S01]  /*2860*/  LDG.E R30, desc[UR6][R14.64+0x36d000] ;  /* 0x36d000060e1e7981 */ /* 0x000162000c1e1900 */
[----:B------:R-:W-:-:S02]  /*2870*/  HFMA2 R37, -RZ, RZ, 0, 0 ;  /* 0x00000000ff257431 */ /* 0x000fc400000001ff */
[----:B------:R-:W-:Y:S01]  /*2880*/  HFMA2 R31, -RZ, RZ, 0, 0 ;  /* 0x00000000ff1f7431 */ /* 0x000fe200000001ff */
[----:B------:R-:W-:Y:S02]  /*2890*/  MOV R35, RZ ;  /* 0x000000ff00237202 */ /* 0x000fe40000000f00 */
[----:B------:R-:W-:Y:S01]  /*28a0*/  MOV R29, RZ ;  /* 0x000000ff001d7202 */ /* 0x000fe20000000f00 */
[----:B--2---:R-:W-:Y:S01]  /*28b0*/  FFMA R5, R5, 14, RZ ;  /* 0x4160000005057823 */ /* 0x004fe200000000ff */
[----:B---3--:R-:W-:Y:S01]  /*28c0*/  FFMA R7, R7, 19, RZ ;  /* 0x4198000007077823 */ /* 0x008fe200000000ff */
[----:B----4-:R-:W-:Y:S01]  /*28d0*/  FFMA R16, R16, 8, RZ ;  /* 0x4100000010107823 */ /* 0x010fe200000000ff */
[----:B-----5:R-:W-:Y:S01]  /*28e0*/  FFMA R6, R6, 7, RZ ;  /* 0x40e0000006067823 */ /* 0x020fe200000000ff */
[----:B0-----:R-:W-:Y:S01]  /*28f0*/  FFMA R15, R4, 16, RZ ;  /* 0x41800000040f7823 */ /* 0x001fe200000000ff */
[----:B------:R-:W-:Y:S02]  /*2900*/  HFMA2 R4, -RZ, RZ, 0, 0 ;  /* 0x00000000ff047431 */ /* 0x000fe400000001ff */
[----:B------:R-:W-:Y:S01]  /*2910*/  FFMA R3, R3, 12, RZ ;  /* 0x4140000003037823 */ /* 0x000fe200000000ff */
[----:B------:R-:W-:Y:S01]  /*2920*/  FFMA R5, R22, 6, R5 ;  /* 0x40c0000016057823 */ /* 0x000fe20000000005 */
[----:B------:R-:W-:Y:S01]  /*2930*/  FFMA R21, R12, 16, RZ ;  /* 0x418000000c157823 */ /* 0x000fe200000000ff */
[----:B------:R-:W-:Y:S01]  /*2940*/  FFMA R20, R20, 20, R7 ;  /* 0x41a0000014147823 */ /* 0x000fe20000000007 */
[----:B------:R-:W-:Y:S01]  /*2950*/  FFMA R7, R19, 18, R16 ;  /* 0x4190000013077823 */ /* 0x000fe20000000010 */
[----:B------:R-:W-:-:S02]  /*2960*/  HFMA2 R16, -RZ, RZ, 0, 0 ;  /* 0x00000000ff107431 */ /* 0x000fc400000001ff */
[----:B------:R-:W-:Y:S01]  /*2970*/  FFMA R24, R23, 7, R6 ;  /* 0x40e0000017187823 */ /* 0x000fe20000000006 */
[----:B------:R-:W-:Y:S02]  /*2980*/  CS2R R22, SRZ ;  /* 0x0000000000167805 */ /* 0x000fe4000001ff00 */
[----:B------:R-:W-:Y:S01]  /*2990*/  MOV R6, RZ ;  /* 0x000000ff00067202 */ /* 0x000fe20000000f00 */
[----:B------:R-:W-:Y:S01]  /*29a0*/  FFMA R26, R26, 5, R15 ;  /* 0x40a000001a1a7823 */ /* 0x000fe2000000000f */
[----:B------:R-:W-:Y:S01]  /*29b0*/  CS2R R14, SRZ ;  /* 0x00000000000e7805 */ /* 0x000fe2000001ff00 */
[----:B------:R-:W-:Y:S01]  /*29c0*/  FFMA R12, R18, 20, R3 ;  /* 0x41a00000120c7823 */ /* 0x000fe20000000003 */
[----:B------:R-:W-:Y:S01]  /*29d0*/  MOV R3, RZ ;  /* 0x000000ff00037202 */ /* 0x000fe20000000f00 */
[----:B------:R-:W-:Y:S01]  /*29e0*/  FFMA R36, R36, 20, R21 ;  /* 0x41a0000024247823 */ /* 0x000fe20000000015 */
        /* <DEDUP_REMOVED lines=14> */
[----:B------:R-:W-:Y:S06]  /*2ad0*/  BRA `(.L_x_5) ;  /* 0x0000008000007947 */ /* 0x000fec0003800000 */
.L_x_1:
[----:B------:R-:W-:-:S09]  /*2ae0*/  UISETP.GT.AND UP0, UPT, UR4, 0xb, UPT ;  /* 0x0000000b0400788c */ /* 0x000fd2000bf04270 */
[----:B------:R-:W-:Y:S05]  /*2af0*/  BRA.U UP0, `(.L_x_10) ;  /* 0x0000001500ec7547 */ /* 0x000fea000b800000 */
        /* <DEDUP_REMOVED lines=52> */
[----:B------:R-:W2:Y:S02]  /*2e40*/  LDG.E R3, desc[UR6][R10.64+0x150000] ;  /* 0x150000060a037981 */ /* 0x000ea4000c1e1900 */
[----:B----4-:R-:W-:Y:S02]  /*2e50*/  FFMA R19, R5, 9, R2 ;  /* 0x4110000005137823 */ /* 0x010fe40000000002 */
[----:B------:R-:W3:Y:S01]  /*2e60*/  LDG.E R2, desc[UR6][R10.64+0x38000] ;  /* 0x038000060a027981 */ /* 0x000ee2000c1e1900 */
[----:B-----5:R-:W-:-:S03]  /*2e70*/  FFMA R17, R4, 13, RZ ;  /* 0x4150000004117823 */ /* 0x020fc600000000ff */
[----:B------:R-:W4:Y:S04]  /*2e80*/  LDG.E R5, desc[UR6][R10.64+0xb8000] ;  /* 0x0b8000060a057981 */ /* 0x000f28000c1e1900 */
[----:B------:R-:W5:Y:S01]  /*2e90*/  LDG.E R4, desc[UR6][R10.64+0xd0000] ;  /* 0x0d0000060a047981 */ /* 0x000f62000c1e1900 */
[----:B------:R-:W-:-:S03]  /*2ea0*/  FFMA R30, R30, 19, R17 ;  /* 0x419800001e1e7823 */ /* 0x000fc60000000011 */
[----:B------:R-:W5:Y:S01]  /*2eb0*/  LDG.E R17, desc[UR6][R10.64+0x2f4000] ;  /* 0x2f4000060a117981 */ /* 0x000f62000c1e1900 */
[----:B------:R-:W-:Y:S01]  /*2ec0*/  FFMA R33, R8, 9, RZ ;  /* 0x4110000008217823 */ /* 0x000fe200000000ff */
[----:B------:R-:W-:-:S03]  /*2ed0*/  FFMA R8, R7, 3, RZ ;  /* 0x4040000007087823 */ /* 0x000fc600000000ff */
[----:B------:R-:W-:Y:S02]  /*2ee0*/  FFMA R33, R26, 12, R33 ;  /* 0x414000001a217823 */ /* 0x000fe40000000021 */
[----:B------:R-:W5:Y:S01]  /*2ef0*/  LDG.E R26, desc[UR6][R10.64+0x192000] ;  /* 0x192000060a1a7981 */ /* 0x000f62000c1e1900 */
[----:B------:R-:W-:Y:S01]  /*2f00*/  FFMA R29, R29, 18, R8 ;  /* 0x419000001d1d7823 */ /* 0x000fe20000000008 */
[----:B------:R-:W-:Y:S02]  /*2f10*/  FFMA R24, R24, 11, R33 ;  /* 0x4130000018187823 */ /* 0x000fe40000000021 */
        /* <DEDUP_REMOVED lines=12> */
[----:B--2---:R-:W-:Y:S01]  /*2fe0*/  FFMA R8, R3, 19, RZ ;  /* 0x4198000003087823 */ /* 0x004fe200000000ff */
[----:B---3--:R-:W-:-:S03]  /*2ff0*/  FFMA R3, R2, 7, RZ ;  /* 0x40e0000002037823 */ /* 0x008fc600000000ff */
[----:B------:R-:W-:Y:S01]  /*3000*/  FFMA R8, R21, 16, R8 ;  /* 0x4180000015087823 */ /* 0x000fe20000000008 */
[----:B----4-:R-:W-:Y:S01]  /*3010*/  FFMA R6, R5, 19, RZ ;  /* 0x4198000005067823 */ /* 0x010fe200000000ff */
[----:B------:R-:W-:Y:S01]  /*3020*/  FFMA R2, R20, 19, R3 ;  /* 0x4198000014027823 */ /* 0x000fe20000000003 */
[----:B-----5:R-:W-:Y:S01]  /*3030*/  FFMA R4, R4, 3, RZ ;  /* 0x4040000004047823 */ /* 0x020fe200000000ff */
[----:B------:R-:W2:Y:S01]  /*3040*/  LDG.E R3, desc[UR6][R10.64+0x2e9000] ;  /* 0x2e9000060a037981 */ /* 0x000ea2000c1e1900 */
[----:B------:R-:W-:Y:S01]  /*3050*/  FFMA R9, R9, 16, R6 ;  /* 0x4180000009097823 */ /* 0x000fe20000000006 */
[----:B------:R-:W-:Y:S01]  /*3060*/  FADD R25, R8, R25 ;  /* 0x0000001908197221 */ /* 0x000fe20000000000 */
[----:B------:R-:W-:Y:S01]  /*3070*/  FFMA R17, R17, 11, R4 ;  /* 0x4130000011117823 */ /* 0x000fe20000000004 */
[----:B------:R-:W-:Y:S01]  /*3080*/  FFMA R4, R18, 4, R19 ;  /* 0x4080000012047823 */ /* 0x000fe20000000013 */
[----:B------:R-:W3:Y:S04]  /*3090*/  LDG.E R6, desc[UR6][R10.64+0x373000] ;  /* 0x373000060a067981 */ /* 0x000ee8000c1e1900 */
[----:B------:R-:W4:Y:S04]  /*30a0*/  LDG.E R19, desc[UR6][R10.64+0x10e000] ;  /* 0x10e000060a137981 */ /* 0x000f28000c1e1900 */
[----:B------:R-:W5:Y:S04]  /*30b0*/  LDG.E R8, desc[UR6][R10.64+0x206000] ;  /* 0x206000060a087981 */ /* 0x000f68000c1e1900 */
[----:B------:R-:W5:Y:S04]  /*30c0*/  LDG.E R18, desc[UR6][R10.64+0x245000] ;  /* 0x245000060a127981 */ /* 0x000f68000c1e1900 */
[----:B------:R0:W5:Y:S01]  /*30d0*/  LDG.E R5, desc[UR6][R10.64+0x2f5000] ;  /* 0x2f5000060a057981 */ /* 0x000162000c1e1900 */
        /* <DEDUP_REMOVED lines=9> */
[----:B--2---:R-:W-:-:S04]  /*3170*/  FFMA R3, R3, 16, RZ ;  /* 0x4180000003037823 */ /* 0x004fc800000000ff */
[----:B---3--:R-:W-:Y:S01]  /*3180*/  FFMA R6, R6, 6, R3 ;  /* 0x40c0000006067823 */ /* 0x008fe20000000003 */
[----:B----4-:R-:W-:Y:S01]  /*3190*/  FFMA R3, R19, 13, RZ ;  /* 0x4150000013037823 */ /* 0x010fe200000000ff */
[----:B-----5:R-:W-:Y:S01]  /*31a0*/  FADD R8, RZ, R8 ;  /* 0x00000008ff087221 */ /* 0x020fe20000000000 */
[----:B0-----:R-:W-:Y:S01]  /*31b0*/  FFMA R11, R18, 14, RZ ;  /* 0x41600000120b7823 */ /* 0x001fe200000000ff */
[----:B------:R-:W-:Y:S01]  /*31c0*/  FFMA R10, R5, 8, RZ ;  /* 0x41000000050a7823 */ /* 0x000fe200000000ff */
[----:B------:R-:W-:Y:S06]  /*31d0*/  BRA `(.L_x_5) ;  /* 0x0000007800407947 */ /* 0x000fec0003800000 */
.L_x_12:
        /* <DEDUP_REMOVED lines=42> */
[----:B-----5:R-:W-:-:S03]  /*3480*/  FFMA R21, R21, 2, R6 ;  /* 0x4000000015157823 */ /* 0x020fc60000000006 */
[----:B------:R-:W3:Y:S01]  /*3490*/  LDG.E R6, desc[UR6][R18.64+0x16a000] ;  /* 0x16a0000612067981 */ /* 0x000ee2000c1e1900 */
[----:B------:R-:W-:-:S03]  /*34a0*/  FFMA R3, R24, 18, R3 ;  /* 0x4190000018037823 */ /* 0x000fc60000000003 */
[----:B------:R-:W4:Y:S01]  /*34b0*/  LDG.E R24, desc[UR6][R18.64+0xb6000] ;  /* 0x0b60000612187981 */ /* 0x000f22000c1e1900 */
[----:B------:R-:W-:Y:S01]  /*34c0*/  FFMA R8, R8, 2, RZ ;  /* 0x4000000008087823 */ /* 0x000fe200000000ff */
[----:B------:R-:W-:Y:S01]  /*34d0*/  FFMA R28, R9, 4, RZ ;  /* 0x40800000091c7823 */ /* 0x000fe200000000ff */
[----:B------:R-:W-:Y:S02]  /*34e0*/  FFMA R9, R10, 3, RZ ;  /* 0x404000000a097823 */ /* 0x000fe400000000ff */
[----:B------:R-:W-:Y:S01]  /*34f0*/  FFMA R14, R14, 18, R8 ;  /* 0x419000000e0e7823 */ /* 0x000fe20000000008 */
[----:B------:R-:W-:Y:S01]  /*3500*/  FFMA R8, R2, 11, RZ ;  /* 0x4130000002087823 */ /* 0x000fe200000000ff */
[----:B------:R-:W-:Y:S01]  /*3510*/  FFMA R4, R4, 15, RZ ;  /* 0x4170000004047823 */ /* 0x000fe200000000ff */
[----:B------:R-:W-:Y:S01]  /*3520*/  FFMA R10, R22, 8, R9 ;  /* 0x41000000160a7823 */ /* 0x000fe20000000009 */
[----:B------:R-:W-:Y:S01]  /*3530*/  FFMA R2, R5, 8, RZ ;  /* 0x4100000005027823 */ /* 0x000fe200000000ff */
[----:B------:R-:W-:Y:S01]  /*3540*/  FFMA R9, R0, 12, RZ ;  /* 0x4140000000097823 */ /* 0x000fe200000000ff */
[----:B------:R-:W-:-:S02]  /*3550*/  HFMA2 R22, -RZ, RZ, 0, 0 ;  /* 0x00000000ff167431 */ /* 0x000fc400000001ff */
[----:B------:R-:W-:Y:S01]  /*3560*/  FFMA R25, R7, 4, RZ ;  /* 0x4080000007197823 */ /* 0x000fe200000000ff */
[----:B------:R-:W-:Y:S01]  /*3570*/  FADD R16, RZ, R16 ;  /* 0x00000010ff107221 */ /* 0x000fe20000000000 */
[----:B------:R-:W-:Y:S01]  /*3580*/  FFMA R33, R33, 12, R4 ;  /* 0x4140000021217823 */ /* 0x000fe20000000004 */
[----:B------:R-:W-:Y:S01]  /*3590*/  FFMA R0, R0, 16, RZ ;  /* 0x4180000000007823 */ /* 0x000fe200000000ff */
[----:B------:R-:W-:Y:S01]  /*35a0*/  FFMA R31, R31, 19, R28 ;  /* 0x419800001f1f7823 */ /* 0x000fe2000000001c */
[----:B------:R-:W-:Y:S02]  /*35b0*/  HFMA2 R28, -RZ, RZ, 0, 0 ;  /* 0x00000000ff1c7431 */ /* 0x000fe400000001ff */
[----:B------:R-:W-:Y:S01]  /*35c0*/  FFMA R4, R11, 10, R2 ;  /* 0x412000000b047823 */ /* 0x000fe20000000002 */
[----:B------:R-:W-:Y:S02]  /*35d0*/  HFMA2 R11, -RZ, RZ, 0, 0 ;  /* 0x00000000ff0b7431 */ /* 0x000fe400000001ff */
[----:B------:R-:W-:Y:S01]  /*35e0*/  FADD R27, R27, R14 ;  /* 0x0000000e1b1b7221 */ /* 0x000fe20000000000 */
[----:B------:R-:W-:Y:S01]  /*35f0*/  HFMA2 R14, -RZ, RZ, 0, 0 ;  /* 0x00000000ff0e7431 */ /* 0x000fe200000001ff */
[----:B------:R-:W-:Y:S01]  /*3600*/  MOV R2, RZ ;  /* 0x000000ff00027202 */ /* 0x000fe20000000f00 */
[----:B------:R-:W-:Y:S01]  /*3610*/  FFMA R7, R20, 10, R9 ;  /* 0x4120000014077823 */ /* 0x000fe20000000009 */
[----:B------:R-:W-:Y:S01]  /*3620*/  FFMA R30, R30, 19, R25 ;  /* 0x419800001e1e7823 */ /* 0x000fe20000000019 */
[----:B------:R-:W-:Y:S01]  /*3630*/  MOV R25, RZ ;  /* 0x000000ff00197202 */ /* 0x000fe20000000f00 */
[----:B------:R-:W-:Y:S01]  /*3640*/  FFMA R37, R37, 20, R8 ;  /* 0x41a0000025257823 */ /* 0x000fe20000000008 */
[----:B------:R-:W-:Y:S01]  /*3650*/  MOV R8, RZ ;  /* 0x000000ff00087202 */ /* 0x000fe20000000f00 */
[----:B------:R-:W-:Y:S01]  /*3660*/  FFMA R9, R13, 17, R16 ;  /* 0x418800000d097823 */ /* 0x000fe20000000010 */
[----:B------:R-:W-:-:S02]  /*3670*/  MOV R16, RZ ;  /* 0x000000ff00107202 */ /* 0x000fc40000000f00 */
[----:B------:R-:W-:Y:S01]  /*3680*/  MOV R13, RZ ;  /* 0x000000ff000d7202 */ /* 0x000fe20000000f00 */
[----:B------:R-:W-:Y:S01]  /*3690*/  FFMA R26, R26, 6, R21 ;  /* 0x40c000001a1a7823 */ /* 0x000fe20000000015 */
[----:B------:R-:W-:Y:S01]  /*36a0*/  FADD R17, RZ, R17 ;  /* 0x00000011ff117221 */ /* 0x000fe20000000000 */
[----:B------:R-:W-:Y:S01]  /*36b0*/  FFMA R23, R23, 11, RZ ;  /* 0x4130000017177823 */ /* 0x000fe200000000ff */
        /* <DEDUP_REMOVED lines=9> */
[----:B------:R-:W-:Y:S06]  /*3750*/  BRA `(.L_x_5) ;  /* 0x0000007000e07947 */ /* 0x000fec0003800000 */
.L_x_11:
        /* <DEDUP_REMOVED lines=63> */
[----:B------:R-:W-:Y:S02]  /*3b50*/  FFMA R21, R32, 3, R21 ;  /* 0x4040000020157823 */ /* 0x000fe40000000015 */
[----:B------:R-:W5:Y:S01]  /*3b60*/  LDG.E R32, desc[UR6][R18.64+0x131000] ;  /* 0x1310000612207981 */ /* 0x000f62000c1e1900 */
[----:B------:R-:W-:-:S03]  /*3b70*/  FFMA R13, R31, 2, R30 ;  /* 0x400000001f0d7823 */ /* 0x000fc6000000001e */
[----:B------:R-:W5:Y:S04]  /*3b80*/  LDG.E R30, desc[UR6][R18.64+0x13000] ;  /* 0x01300006121e7981 */ /* 0x000f68000c1e1900 */
[----:B------:R-:W5:Y:S01]  /*3b90*/  LDG.E R31, desc[UR6][R18.64+0x8c000] ;  /* 0x08c00006121f7981 */ /* 0x000f62000c1e1900 */
[----:B--2---:R-:W-:Y:S01]  /*3ba0*/  FFMA R8, R4, 16, RZ ;  /* 0x4180000004087823 */ /* 0x004fe200000000ff */
[----:B------:R-:W-:Y:S02]  /*3bb0*/  FFMA R4, R24, 11, R33 ;  /* 0x4130000018047823 */ /* 0x000fe40000000021 */
[----:B------:R-:W2:Y:S01]  /*3bc0*/  LDG.E R33, desc[UR6][R18.64+0x2ea000] ;  /* 0x2ea0000612217981 */ /* 0x000ea2000c1e1900 */
[----:B---3--:R-:W-:Y:S01]  /*3bd0*/  FFMA R24, R5, 19, RZ ;  /* 0x4198000005187823 */ /* 0x008fe200000000ff */
[----:B----4-:R-:W-:Y:S01]  /*3be0*/  FFMA R11, R11, 4, RZ ;  /* 0x408000000b0b7823 */ /* 0x010fe200000000ff */
[----:B-----5:R-:W-:Y:S01]  /*3bf0*/  FFMA R3, R3, 17, RZ ;  /* 0x4188000003037823 */ /* 0x020fe200000000ff */
[----:B------:R-:W-:-:S02]  /*3c00*/  FFMA R5, R2, 16, RZ ;  /* 0x4180000002057823 */ /* 0x000fc400000000ff */
[----:B------:R-:W3:Y:S01]  /*3c10*/  LDG.E R2, desc[UR6][R18.64+0xc6000] ;  /* 0x0c60000612027981 */ /* 0x000ee2000c1e1900 */
[----:B------:R-:W-:Y:S01]  /*3c20*/  FFMA R26, R26, 16, R11 ;  /* 0x418000001a1a7823 */ /* 0x000fe2000000000b */
[----:B------:R-:W-:Y:S01]  /*3c30*/  FFMA R17, R17, 7, R8 ;  /* 0x40e0000011117823 */ /* 0x000fe20000000008 */
[----:B------:R-:W-:Y:S01]  /*3c40*/  FFMA R27, R27, 12, R24 ;  /* 0x414000001b1b7823 */ /* 0x000fe20000000018 */
[----:B------:R-:W-:Y:S01]  /*3c50*/  FFMA R11, R14, 12, R23 ;  /* 0x414000000e0b7823 */ /* 0x000fe20000000017 */
[----:B------:R-:W-:Y:S01]  /*3c60*/  FFMA R36, R22, 10, R3 ;  /* 0x4120000016247823 */ /* 0x000fe20000000003 */
[----:B------:R-:W-:Y:S01]  /*3c70*/  FFMA R34, R34, 16, R5 ;  /* 0x4180000022227823 */ /* 0x000fe20000000005 */
[----:B------:R-:W4:Y:S04]  /*3c80*/  LDG.E R23, desc[UR6][R18.64+0x36000] ;  /* 0x0360000612177981 */ /* 0x000f28000c1e1900 */
[----:B------:R-:W5:Y:S04]  /*3c90*/  LDG.E R5, desc[UR6][R18.64+0x3fc000] ;  /* 0x3fc0000612057981 */ /* 0x000f68000c1e1900 */
[----:B------:R-:W5:Y:S04]  /*3ca0*/  LDG.E R8, desc[UR6][R18.64+0x45000] ;  /* 0x0450000612087981 */ /* 0x000f68000c1e1900 */
[----:B------:R-:W5:Y:S04]  /*3cb0*/  LDG.E R24, desc[UR6][R18.64+0x13d000] ;  /* 0x13d0000612187981 */ /* 0x000f68000c1e1900 */
[----:B------:R-:W5:Y:S04]  /*3cc0*/  LDG.E R3, desc[UR6][R18.64+0x136000] ;  /* 0x1360000612037981 */ /* 0x000f68000c1e1900 */
[----:B------:R-:W5:Y:S01]  /*3cd0*/  LDG.E R14, desc[UR6][R18.64+0x1f2000] ;  /* 0x1f200006120e7981 */ /* 0x000f62000c1e1900 */
[----:B------:R-:W-:Y:S01]  /*3ce0*/  FFMA R15, R20, 20, R15 ;  /* 0x41a00000140f7823 */ /* 0x000fe2000000000f */
[----:B------:R-:W-:Y:S01]  /*3cf0*/  FFMA R22, R22, 4, R21 ;  /* 0x4080000016167823 */ /* 0x000fe20000000015 */
        /* <DEDUP_REMOVED lines=12> */
[----:B------:R-:W-:Y:S06]  /*3dc0*/  BRA `(.L_x_5) ;  /* 0x0000006c00447947 */ /* 0x000fec0003800000 */
.L_x_13:
        /* <DEDUP_REMOVED lines=36> */
[----:B------:R-:W-:-:S02]  /*4010*/  MOV R32, RZ ;  /* 0x000000ff00207202 */ /* 0x000fc40000000f00 */
[----:B------:R-:W-:Y:S01]  /*4020*/  CS2R R28, SRZ ;  /* 0x00000000001c7805 */ /* 0x000fe2000001ff00 */
[----:B--2---:R-:W-:Y:S01]  /*4030*/  FFMA R13, R13, 3, RZ ;  /* 0x404000000d0d7823 */ /* 0x004fe200000000ff */
[----:B---3--:R-:W-:-:S03]  /*4040*/  FFMA R10, R10, 8, RZ ;  /* 0x410000000a0a7823 */ /* 0x008fc600000000ff */
[----:B----4-:R-:W-:Y:S01]  /*4050*/  FFMA R13, R24, 9, R13 ;  /* 0x41100000180d7823 */ /* 0x010fe2000000000d */
[----:B-----5:R-:W-:Y:S01]  /*4060*/  FFMA R6, R6, 8, RZ ;  /* 0x4100000006067823 */ /* 0x020fe200000000ff */
[----:B------:R-:W-:Y:S01]  /*4070*/  FFMA R0, R0, 16, RZ ;  /* 0x4180000000007823 */ /* 0x000fe200000000ff */
[----:B------:R-:W-:Y:S01]  /*4080*/  FFMA R10, R21, 3, R10 ;  /* 0x40400000150a7823 */ /* 0x000fe2000000000a */
[----:B------:R-:W-:Y:S01]  /*4090*/  FFMA R36, R36, 5, R13 ;  /* 0x40a0000024247823 */ /* 0x000fe2000000000d */
[----:B------:R-:W-:Y:S01]  /*40a0*/  FFMA R13, R12, 6, RZ ;  /* 0x40c000000c0d7823 */ /* 0x000fe200000000ff */
[----:B------:R-:W-:Y:S01]  /*40b0*/  FFMA R35, R35, 6, R6 ;  /* 0x40c0000023237823 */ /* 0x000fe20000000006 */
[----:B------:R-:W-:Y:S01]  /*40c0*/  FFMA R6, R5, 2, RZ ;  /* 0x4000000005067823 */ /* 0x000fe200000000ff */
[----:B------:R-:W-:Y:S01]  /*40d0*/  FFMA R3, R3, 8, RZ ;  /* 0x4100000003037823 */ /* 0x000fe200000000ff */
[----:B------:R-:W-:Y:S01]  /*40e0*/  FFMA R0, R25, 3, R0 ;  /* 0x4040000019007823 */ /* 0x000fe20000000000 */
        /* <DEDUP_REMOVED lines=8> */
[----:B------:R-:W-:Y:S02]  /*4170*/  HFMA2 R14, -RZ, RZ, 0, 0 ;  /* 0x00000000ff0e7431 */ /* 0x000fe400000001ff */
[----:B------:R-:W-:Y:S02]  /*4180*/  HFMA2 R3, -RZ, RZ, 0, 0 ;  /* 0x00000000ff037431 */ /* 0x000fe400000001ff */
[----:B------:R-:W-:Y:S01]  /*4190*/  FFMA R0, R27, 9, R0 ;  /* 0x411000001b007823 */ /* 0x000fe20000000000 */
[----:B------:R-:W-:Y:S01]  /*41a0*/  CS2R R26, SRZ ;  /* 0x00000000001a7805 */ /* 0x000fe2000001ff00 */
[----:B------:R-:W-:Y:S01]  /*41b0*/  FFMA R8, R22, 10, R25 ;  /* 0x4120000016087823 */ /* 0x000fe20000000019 */
[----:B------:R-:W-:Y:S02]  /*41c0*/  CS2R R24, SRZ ;  /* 0x0000000000187805 */ /* 0x000fe4000001ff00 */
[----:B------:R-:W-:Y:S01]  /*41d0*/  MOV R22, RZ ;  /* 0x000000ff00167202 */ /* 0x000fe20000000f00 */
[----:B------:R-:W-:Y:S01]  /*41e0*/  FFMA R33, R33, 2, R10 ;  /* 0x4000000021217823 */ /* 0x000fe2000000000a */
[----:B------:R-:W-:Y:S01]  /*41f0*/  MOV R10, RZ ;  /* 0x000000ff000a7202 */ /* 0x000fe20000000f00 */
        /* <DEDUP_REMOVED lines=10> */
[----:B------:R-:W-:Y:S06]  /*42a0*/  BRA `(.L_x_5) ;  /* 0x00000068000c7947 */ /* 0x000fec0003800000 */
.L_x_10:
[----:B------:R-:W-:-:S09]  /*42b0*/  UISETP.GT.AND UP0, UPT, UR4, 0xd, UPT ;  /* 0x0000000d0400788c */ /* 0x000fd2000bf04270 */
[----:B------:R-:W-:Y:S05]  /*42c0*/  BRA.U UP0, `(.L_x_14) ;  /* 0x0000000900a07547 */ /* 0x000fea000b800000 */
        /* <DEDUP_REMOVED lines=51> */
[----:B----4-:R-:W-:-:S03]  /*4600*/  FFMA R5, R5, 5, RZ ;  /* 0x40a0000005057823 */ /* 0x010fc600000000ff */
[----:B------:R-:W3:Y:S01]  /*4610*/  LDG.E R7, desc[UR6][R18.64+0x30a000] ;  /* 0x30a0000612077981 */ /* 0x000ee2000c1e1900 */
[----:B-----5:R-:W-:-:S03]  /*4620*/  FFMA R34, R30, 13, R5 ;  /* 0x415000001e227823 */ /* 0x020fc60000000005 */
[----:B------:R-:W4:Y:S04]  /*4630*/  LDG.E R5, desc[UR6][R18.64+0x23e000] ;  /* 0x23e0000612057981 */ /* 0x000f28000c1e1900 */
[----:B------:R-:W5:Y:S01]  /*4640*/  LDG.E R30, desc[UR6][R18.64+0x3f7000] ;  /* 0x3f700006121e7981 */ /* 0x000f62000c1e1900 */
[----:B------:R-:W-:Y:S01]  /*4650*/  FFMA R3, R3, 16, RZ ;  /* 0x4180000003037823 */ /* 0x000fe200000000ff */
[----:B------:R-:W-:Y:S01]  /*4660*/  FFMA R10, R10, 2, RZ ;  /* 0x400000000a0a7823 */ /* 0x000fe200000000ff */
[----:B------:R-:W-:Y:S02]  /*4670*/  FFMA R9, R9, 9, RZ ;  /* 0x4110000009097823 */ /* 0x000fe400000000ff */
[----:B------:R-:W-:Y:S01]  /*4680*/  FFMA R32, R32, 5, R3 ;  /* 0x40a0000020207823 */ /* 0x000fe20000000003 */
[----:B------:R-:W-:Y:S01]  /*4690*/  FFMA R3, R21, 3, R20 ;  /* 0x4040000015037823 */ /* 0x000fe20000000014 */
[----:B------:R-:W-:Y:S01]  /*46a0*/  FFMA R20, R15, 9, R10 ;  /* 0x411000000f147823 */ /* 0x000fe2000000000a */
[----:B------:R-:W-:Y:S01]  /*46b0*/  FFMA R15, R2, 17, R9 ;  /* 0x41880000020f7823 */ /* 0x000fe20000000009 */
[----:B------:R-:W-:Y:S01]  /*46c0*/  FFMA R6, R6, 19, RZ ;  /* 0x4198000006067823 */ /* 0x000fe200000000ff */
[----:B------:R-:W-:-:S02]  /*46d0*/  FFMA R25, R25, 17, R34 ;  /* 0x4188000019197823 */ /* 0x000fc40000000022 */
[----:B------:R-:W5:Y:S02]  /*46e0*/  LDG.E R34, desc[UR6][R18.64+0x11a000] ;  /* 0x11a0000612227981 */ /* 0x000f64000c1e1900 */
[----:B------:R-:W-:Y:S02]  /*46f0*/  FFMA R24, R24, 7, R25 ;  /* 0x40e0000018187823 */ /* 0x000fe40000000019 */
[----:B------:R-:W5:Y:S01]  /*4700*/  LDG.E R25, desc[UR6][R18.64+0xc0000] ;  /* 0x0c00000612197981 */ /* 0x000f62000c1e1900 */
[----:B------:R-:W-:-:S03]  /*4710*/  FFMA R22, R22, 5, R15 ;  /* 0x40a0000016167823 */ /* 0x000fc6000000000f */
[----:B------:R-:W5:Y:S01]  /*4720*/  LDG.E R15, desc[UR6][R18.64+0x171000] ;  /* 0x17100006120f7981 */ /* 0x000f62000c1e1900 */
[----:B--2---:R-:W-:Y:S01]  /*4730*/  FFMA R9, R0, 2, RZ ;  /* 0x4000000000097823 */ /* 0x004fe200000000ff */
[----:B---3--:R-:W-:-:S03]  /*4740*/  FFMA R0, R7, 13, RZ ;  /* 0x4150000007007823 */ /* 0x008fc600000000ff */
[----:B------:R-:W-:Y:S01]  /*4750*/  FFMA R10, R14, 2, R9 ;  /* 0x400000000e0a7823 */ /* 0x000fe20000000009 */
[----:B------:R-:W-:Y:S01]  /*4760*/  FFMA R14, R13, 8, R6 ;  /* 0x410000000d0e7823 */ /* 0x000fe20000000006 */
[----:B------:R-:W2:Y:S01]  /*4770*/  LDG.E R9, desc[UR6][R18.64+0x1b8000] ;  /* 0x1b80000612097981 */ /* 0x000ea2000c1e1900 */
[----:B----4-:R-:W-:Y:S01]  /*4780*/  FFMA R5, R5, 10, RZ ;  /* 0x4120000005057823 */ /* 0x010fe200000000ff */
[----:B------:R-:W-:Y:S02]  /*4790*/  FFMA R6, R11, 17, R0 ;  /* 0x418800000b067823 */ /* 0x000fe40000000000 */
[----:B------:R-:W3:Y:S01]  /*47a0*/  LDG.E R0, desc[UR6][R18.64+0x58000] ;  /* 0x0580000612007981 */ /* 0x000ee2000c1e1900 */
[----:B------:R-:W-:Y:S01]  /*47b0*/  FFMA R29, R29, 15, R14 ;  /* 0x417000001d1d7823 */ /* 0x000fe2000000000e */
[----:B-----5:R-:W-:Y:S02]  /*47c0*/  FFMA R30, R30, 2, R5 ;  /* 0x400000001e1e7823 */ /* 0x020fe40000000005 */
[----:B------:R-:W4:Y:S04]  /*47d0*/  LDG.E R14, desc[UR6][R18.64+0x3e1000] ;  /* 0x3e100006120e7981 */ /* 0x000f28000c1e1900 */
[----:B------:R-:W5:Y:S04]  /*47e0*/  LDG.E R5, desc[UR6][R18.64+0x8f000] ;  /* 0x08f0000612057981 */ /* 0x000f68000c1e1900 */
[----:B------:R-:W5:Y:S04]  /*47f0*/  LDG.E R11, desc[UR6][R18.64+0xed000] ;  /* 0x0ed00006120b7981 */ /* 0x000f68000c1e1900 */
[----:B------:R-:W5:Y:S04]  /*4800*/  LDG.E R13, desc[UR6][R18.64+0x132000] ;  /* 0x13200006120d7981 */ /* 0x000f68000c1e1900 */
[----:B------:R-:W5:Y:S01]  /*4810*/  LDG.E R7, desc[UR6][R18.64+0x258000] ;  /* 0x2580000612077981 */ /* 0x000f62000c1e1900 */
        /* <DEDUP_REMOVED lines=9> */
[----:B---3--:R-:W-:-:S04]  /*48b0*/  FFMA R21, R0, 4, RZ ;  /* 0x4080000000157823 */ /* 0x008fc800000000ff */
[----:B----4-:R-:W-:Y:S01]  /*48c0*/  FFMA R14, R14, 14, R21 ;  /* 0x416000000e0e7823 */ /* 0x010fe20000000015 */
[----:B-----5:R-:W-:Y:S01]  /*48d0*/  FFMA R0, R5, 12, RZ ;  /* 0x4140000005007823 */ /* 0x020fe200000000ff */
[----:B------:R-:W-:Y:S01]  /*48e0*/  FFMA R11, R11, 2, RZ ;  /* 0x400000000b0b7823 */ /* 0x000fe200000000ff */
[----:B------:R-:W-:Y:S01]  /*48f0*/  FFMA R13, R13, 19, RZ ;  /* 0x419800000d0d7823 */ /* 0x000fe200000000ff */
[----:B------:R-:W-:Y:S01]  /*4900*/  FFMA R7, R7, 4, RZ ;  /* 0x4080000007077823 */ /* 0x000fe200000000ff */
[----:B------:R-:W-:Y:S06]  /*4910*/  BRA `(.L_x_5) ;  /* 0x0000006000707947 */ /* 0x000fec0003800000 */
.L_x_15:
        /* <DEDUP_REMOVED lines=31> */
[----:B------:R-:W-:Y:S01]  /*4b10*/  HFMA2 R36, -RZ, RZ, 0, 0 ;  /* 0x00000000ff247431 */ /* 0x000fe200000001ff */
[----:B------:R-:W-:-:S02]  /*4b20*/  CS2R R28, SRZ ;  /* 0x00000000001c7805 */ /* 0x000fc4000001ff00 */
[----:B0-----:R-:W-:Y:S01]  /*4b30*/  CS2R R10, SRZ ;  /* 0x00000000000a7805 */ /* 0x001fe2000001ff00 */
[----:B--2---:R-:W-:Y:S01]  /*4b40*/  FADD R17, RZ, R17 ;  /* 0x00000011ff117221 */ /* 0x004fe20000000000 */
[----:B---3--:R-:W-:-:S03]  /*4b50*/  FFMA R5, R5, 3, RZ ;  /* 0x4040000005057823 */ /* 0x008fc600000000ff */
[----:B----4-:R-:W-:Y:S01]  /*4b60*/  FFMA R31, R24, 2, R17 ;  /* 0x40000000181f7823 */ /* 0x010fe20000000011 */
[----:B-----5:R-:W-:Y:S01]  /*4b70*/  FFMA R17, R26, 7, R5 ;  /* 0x40e000001a117823 */ /* 0x020fe20000000005 */
[----:B------:R-:W-:Y:S01]  /*4b80*/  FFMA R5, R4, 14, RZ ;  /* 0x4160000004057823 */ /* 0x000fe200000000ff */
[----:B------:R-:W-:Y:S01]  /*4b90*/  FFMA R3, R3, 2, RZ ;  /* 0x4000000003037823 */ /* 0x000fe200000000ff */
[----:B------:R-:W-:Y:S01]  /*4ba0*/  FFMA R4, R8, 9, RZ ;  /* 0x4110000008047823 */ /* 0x000fe200000000ff */
[----:B------:R-:W-:Y:S01]  /*4bb0*/  FFMA R2, R2, 20, RZ ;  /* 0x41a0000002027823 */ /* 0x000fe200000000ff */
[----:B------:R-:W-:Y:S01]  /*4bc0*/  FFMA R5, R20, 18, R5 ;  /* 0x4190000014057823 */ /* 0x000fe20000000005 */
[----:B------:R-:W-:Y:S01]  /*4bd0*/  CS2R R26, SRZ ;  /* 0x00000000001a7805 */ /* 0x000fe2000001ff00 */
[----:B------:R-:W-:Y:S01]  /*4be0*/  FFMA R8, R14, 8, R3 ;  /* 0x410000000e087823 */ /* 0x000fe20000000003 */
[----:B------:R-:W-:Y:S02]  /*4bf0*/  HFMA2 R14, -RZ, RZ, 0, 0 ;  /* 0x00000000ff0e7431 */ /* 0x000fe400000001ff */
[----:B------:R-:W-:Y:S01]  /*4c00*/  FFMA R33, R33, 16, R4 ;  /* 0x4180000021217823 */ /* 0x000fe20000000004 */
[----:B------:R-:W-:Y:S01]  /*4c10*/  HFMA2 R4, -RZ, RZ, 0, 0 ;  /* 0x00000000ff047431 */ /* 0x000fe200000001ff */
[----:B------:R-:W-:Y:S01]  /*4c20*/  CS2R R24, SRZ ;  /* 0x0000000000187805 */ /* 0x000fe2000001ff00 */
[----:B------:R-:W-:Y:S01]  /*4c30*/  FFMA R3, R9, 17, R2 ;  /* 0x4188000009037823 */ /* 0x000fe20000000002 */
[----:B------:R-:W-:-:S02]  /*4c40*/  MOV R2, RZ ;  /* 0x000000ff00027202 */ /* 0x000fc40000000f00 */
        /* <DEDUP_REMOVED lines=16> */
.L_x_14:
        /* <DEDUP_REMOVED lines=49> */
[----:B-----5:R-:W-:Y:S01]  /*5060*/  FFMA R6, R7, 9, RZ ;  /* 0x4110000007067823 */ /* 0x020fe200000000ff */
[----:B------:R-:W-:Y:S01]  /*5070*/  FFMA R12, R12, 17, RZ ;  /* 0x418800000c0c7823 */ /* 0x000fe200000000ff */
[----:B------:R-:W-:Y:S02]  /*5080*/  FFMA R7, R23, 13, R30 ;  /* 0x4150000017077823 */ /* 0x000fe4000000001e */
[----:B------:R-:W3:Y:S01]  /*5090*/  LDG.E R23, desc[UR6][R18.64+0x14000] ;  /* 0x0140000612177981 */ /* 0x000ee2000c1e1900 */
[----:B------:R-:W-:-:S03]  /*50a0*/  FFMA R30, R5, 17, RZ ;  /* 0x41880000051e7823 */ /* 0x000fc600000000ff */
[----:B------:R-:W4:Y:S01]  /*50b0*/  LDG.E R5, desc[UR6][R18.64+0x23b000] ;  /* 0x23b0000612057981 */ /* 0x000f22000c1e1900 */
[----:B------:R-:W-:Y:S01]  /*50c0*/  FFMA R6, R21, 4, R6 ;  /* 0x4080000015067823 */ /* 0x000fe20000000006 */
[----:B------:R-:W-:Y:S01]  /*50d0*/  FFMA R35, R35, 3, R12 ;  /* 0x4040000023237823 */ /* 0x000fe2000000000c */
[----:B------:R-:W-:Y:S01]  /*50e0*/  FFMA R12, R3, 3, RZ ;  /* 0x40400000030c7823 */ /* 0x000fe200000000ff */
[----:B------:R-:W-:Y:S02]  /*50f0*/  FFMA R13, R0, 13, RZ ;  /* 0x41500000000d7823 */ /* 0x000fe400000000ff */
[----:B------:R-:W5:Y:S01]  /*5100*/  LDG.E R0, desc[UR6][R18.64+0x77000] ;  /* 0x0770000612007981 */ /* 0x000f62000c1e1900 */
[----:B------:R-:W-:Y:S01]  /*5110*/  FFMA R2, R2, 16, RZ ;  /* 0x4180000002027823 */ /* 0x000fe200000000ff */
[C---:B------:R-:W-:Y:S01]  /*5120*/  FFMA R3, R27.reuse, 9, R30 ;  /* 0x411000001b037823 */ /* 0x040fe2000000001e */
[----:B------:R-:W-:Y:S01]  /*5130*/  FFMA R27, R27, 2, R6 ;  /* 0x400000001b1b7823 */ /* 0x000fe20000000006 */
        /* <DEDUP_REMOVED lines=12> */
[----:B--2---:R-:W-:Y:S01]  /*5200*/  FFMA R33, R33, 17, RZ ;  /* 0x4188000021217823 */ /* 0x004fe200000000ff */
[----:B----4-:R-:W-:Y:S01]  /*5210*/  FFMA R20, R5, 16, RZ ;  /* 0x4180000005147823 */ /* 0x010fe200000000ff */
[----:B---3--:R-:W-:Y:S01]  /*5220*/  FFMA R23, R23, 9, RZ ;  /* 0x4110000017177823 */ /* 0x008fe200000000ff */
[----:B-----5:R-:W-:Y:S01]  /*5230*/  FFMA R0, R0, 3, RZ ;  /* 0x4040000000007823 */ /* 0x020fe200000000ff */
[C---:B------:R-:W-:Y:S01]  /*5240*/  FFMA R5, R30.reuse, 12, RZ ;  /* 0x414000001e057823 */ /* 0x040fe200000000ff */
[----:B------:R-:W-:Y:S01]  /*5250*/  FFMA R30, R30, 10, RZ ;  /* 0x412000001e1e7823 */ /* 0x000fe200000000ff */
[----:B------:R-:W-:Y:S02]  /*5260*/  FFMA R15, R15, 8, R20 ;  /* 0x410000000f0f7823 */ /* 0x000fe40000000014 */
[----:B------:R-:W-:Y:S01]  /*5270*/  FFMA R36, R36, 3, R5 ;  /* 0x4040000024247823 */ /* 0x000fe20000000005 */
[----:B------:R-:W-:Y:S01]  /*5280*/  FFMA R13, R13, 2, RZ ;  /* 0x400000000d0d7823 */ /* 0x000fe200000000ff */
[----:B------:R-:W-:Y:S01]  /*5290*/  FFMA R2, R2, 14, RZ ;  /* 0x4160000002027823 */ /* 0x000fe200000000ff */
[----:B------:R-:W-:Y:S01]  /*52a0*/  FFMA R16, R16, 15, RZ ;  /* 0x4170000010107823 */ /* 0x000fe200000000ff */
[----:B------:R-:W-:Y:S01]  /*52b0*/  FFMA R14, R14, 11, RZ ;  /* 0x413000000e0e7823 */ /* 0x000fe200000000ff */
[----:B------:R-:W-:Y:S06]  /*52c0*/  BRA `(.L_x_5) ;  /* 0x0000005800047947 */ /* 0x000fec0003800000 */
.L_x_16:
        /* <DEDUP_REMOVED lines=39> */
[----:B------:R0:W2:Y:S01]  /*5540*/  LDG.E R2, desc[UR6][R4.64+0x306000] ;  /* 0x3060000604027981 */ /* 0x0000a2000c1e1900 */
[----:B----4-:R-:W-:Y:S01]  /*5550*/  FFMA R32, R10, 8, RZ ;  /* 0x410000000a207823 */ /* 0x010fe200000000ff */
[----:B-----5:R-:W-:-:S04]  /*5560*/  FFMA R10, R9, 10, RZ ;  /* 0x41200000090a7823 */ /* 0x020fc800000000ff */
[----:B------:R-:W-:Y:S01]  /*5570*/  FFMA R19, R19, 19, R10 ;  /* 0x4198000013137823 */ /* 0x000fe2000000000a */
[----:B------:R-:W-:Y:S01]  /*5580*/  FFMA R10, R3, 15, RZ ;  /* 0x41700000030a7823 */ /* 0x000fe200000000ff */
[----:B------:R-:W-:Y:S01]  /*5590*/  FADD R21, RZ, R21 ;  /* 0x00000015ff157221 */ /* 0x000fe20000000000 */
[----:B------:R-:W-:Y:S02]  /*55a0*/  FFMA R3, R6, 15, RZ ;  /* 0x4170000006037823 */ /* 0x000fe400000000ff */
[----:B------:R-:W-:Y:S01]  /*55b0*/  FFMA R10, R23, 18, R10 ;  /* 0x41900000170a7823 */ /* 0x000fe2000000000a */
[----:B------:R-:W-:Y:S02]  /*55c0*/  HFMA2 R36, -RZ, RZ, 0, 0 ;  /* 0x00000000ff247431 */ /* 0x000fe400000001ff */
[----:B------:R-:W-:Y:S01]  /*55d0*/  FFMA R21, R22, 12, R21 ;  /* 0x4140000016157823 */ /* 0x000fe20000000015 */
[----:B------:R-:W-:Y:S01]  /*55e0*/  FFMA R19, R20, 17, R19 ;  /* 0x4188000014137823 */ /* 0x000fe20000000013 */
[----:B------:R-:W-:Y:S01]  /*55f0*/  CS2R R22, SRZ ;  /* 0x0000000000167805 */ /* 0x000fe2000001ff00 */
[----:B------:R-:W-:Y:S01]  /*5600*/  FFMA R8, R8, 19, R25 ;  /* 0x4198000008087823 */ /* 0x000fe20000000019 */
[----:B------:R-:W-:-:S02]  /*5610*/  HFMA2 R25, -RZ, RZ, 0, 0 ;  /* 0x00000000ff197431 */ /* 0x000fc400000001ff */
[----:B------:R-:W-:Y:S01]  /*5620*/  FFMA R34, R34, 12, R3 ;  /* 0x4140000022227823 */ /* 0x000fe20000000003 */
[----:B------:R-:W-:Y:S02]  /*5630*/  HFMA2 R3, -RZ, RZ, 0, 0 ;  /* 0x00000000ff037431 */ /* 0x000fe400000001ff */
[----:B------:R-:W-:Y:S01]  /*5640*/  FFMA R9, R13, 20, R10 ;  /* 0x41a000000d097823 */ /* 0x000fe2000000000a */
[----:B------:R-:W-:Y:S01]  /*5650*/  HFMA2 R10, -RZ, RZ, 0, 0 ;  /* 0x00000000ff0a7431 */ /* 0x000fe200000001ff */
[----:B------:R-:W-:Y:S01]  /*5660*/  MOV R13, RZ ;  /* 0x000000ff000d7202 */ /* 0x000fe20000000f00 */
[----:B------:R-:W-:Y:S01]  /*5670*/  FFMA R29, R29, 18, R32 ;  /* 0x419000001d1d7823 */ /* 0x000fe20000000020 */
[----:B------:R-:W-:Y:S02]  /*5680*/  MOV R32, RZ ;  /* 0x000000ff00207202 */ /* 0x000fe40000000f00 */
[----:B0-----:R-:W-:Y:S01]  /*5690*/  MOV R4, RZ ;  /* 0x000000ff00047202 */ /* 0x001fe20000000f00 */
        /* <DEDUP_REMOVED lines=18> */
[----:B------:R-:W-:Y:S06]  /*57c0*/  BRA `(.L_x_5) ;  /* 0x0000005000c47947 */ /* 0x000fec0003800000 */
.L_x_0:
[----:B------:R-:W-:-:S09]  /*57d0*/  UISETP.GT.AND UP0, UPT, UR4, 0x17, UPT ;  /* 0x000000170400788c */ /* 0x000fd2000bf04270 */
[----:B------:R-:W-:Y:S05]  /*57e0*/  BRA.U UP0, `(.L_x_17) ;  /* 0x0000002900147547 */ /* 0x000fea000b800000 */
[----:B------:R-:W-:-:S09]  /*57f0*/  UISETP.GT.AND UP0, UPT, UR4, 0x13, UPT ;  /* 0x000000130400788c */ /* 0x000fd2000bf04270 */
[----:B------:R-:W-:Y:S05]  /*5800*/  BRA.U UP0, `(.L_x_18) ;  /* 0x0000001100bc7547 */ /* 0x000fea000b800000 */
        /* <DEDUP_REMOVED lines=50> */
[----:B----4-:R-:W-:-:S03]  /*5b30*/  FFMA R9, R9, 16, RZ ;  /* 0x4180000009097823 */ /* 0x010fc600000000ff */
[----:B-----5:R-:W-:Y:S01]  /*5b40*/  FFMA R11, R20, 6, R11 ;  /* 0x40c00000140b7823 */ /* 0x020fe2000000000b */
[----:B------:R-:W-:Y:S01]  /*5b50*/  FFMA R9, R34, 14, R9 ;  /* 0x4160000022097823 */ /* 0x000fe20000000009 */
[----:B------:R-:W-:Y:S02]  /*5b60*/  FFMA R34, R5, 8, RZ ;  /* 0x4100000005227823 */ /* 0x000fe400000000ff */
[----:B------:R-:W-:Y:S01]  /*5b70*/  FFMA R30, R30, 4, R11 ;  /* 0x408000001e1e7823 */ /* 0x000fe2000000000b */
[----:B------:R-:W-:Y:S02]  /*5b80*/  FFMA R11, R0, 12, RZ ;  /* 0x41400000000b7823 */ /* 0x000fe400000000ff */
[----:B------:R-:W2:Y:S01]  /*5b90*/  LDG.E R0, desc[UR6][R18.64+0xc8000] ;  /* 0x0c80000612007981 */ /* 0x000ea2000c1e1900 */
[----:B------:R-:W-:-:S03]  /*5ba0*/  FFMA R13, R13, 11, R34 ;  /* 0x413000000d0d7823 */ /* 0x000fc60000000022 */
[----:B------:R-:W3:Y:S01]  /*5bb0*/  LDG.E R34, desc[UR6][R18.64+0x316000] ;  /* 0x3160000612227981 */ /* 0x000ee2000c1e1900 */
[----:B------:R-:W-:-:S03]  /*5bc0*/  FFMA R5, R4, 4, RZ ;  /* 0x4080000004057823 */ /* 0x000fc600000000ff */
[----:B------:R-:W4:Y:S01]  /*5bd0*/  LDG.E R4, desc[UR6][R18.64+0x310000] ;  /* 0x3100000612047981 */ /* 0x000f22000c1e1900 */
[----:B------:R-:W-:Y:S01]  /*5be0*/  FFMA R14, R14, 16, R9 ;  /* 0x418000000e0e7823 */ /* 0x000fe20000000009 */
[----:B------:R-:W-:Y:S02]  /*5bf0*/  FFMA R28, R28, 2, R11 ;  /* 0x400000001c1c7823 */ /* 0x000fe4000000000b */
[----:B------:R-:W5:Y:S01]  /*5c00*/  LDG.E R11, desc[UR6][R18.64+0x3dc000] ;  /* 0x3dc00006120b7981 */ /* 0x000f62000c1e1900 */
[----:B------:R-:W-:-:S03]  /*5c10*/  FFMA R10, R27, 15, R25 ;  /* 0x417000001b0a7823 */ /* 0x000fc60000000019 */
[----:B------:R-:W5:Y:S01]  /*5c20*/  LDG.E R27, desc[UR6][R18.64+0x25e000] ;  /* 0x25e00006121b7981 */ /* 0x000f62000c1e1900 */
[----:B------:R-:W-:-:S03]  /*5c30*/  FFMA R24, R24, 16, R5 ;  /* 0x4180000018187823 */ /* 0x000fc60000000005 */
[----:B------:R-:W5:Y:S01]  /*5c40*/  LDG.E R5, desc[UR6][R18.64+0x84000] ;  /* 0x0840000612057981 */ /* 0x000f62000c1e1900 */
[----:B------:R-:W-:-:S03]  /*5c50*/  FFMA R9, R12, 18, R13 ;  /* 0x419000000c097823 */ /* 0x000fc6000000000d */
[----:B------:R-:W5:Y:S04]  /*5c60*/  LDG.E R12, desc[UR6][R18.64+0xf000] ;  /* 0x00f00006120c7981 */ /* 0x000f68000c1e1900 */
[----:B------:R-:W5:Y:S04]  /*5c70*/  LDG.E R13, desc[UR6][R18.64+0x1a0000] ;  /* 0x1a000006120d7981 */ /* 0x000f68000c1e1900 */
[----:B------:R-:W5:Y:S01]  /*5c80*/  LDG.E R25, desc[UR6][R18.64+0x25f000] ;  /* 0x25f0000612197981 */ /* 0x000f62000c1e1900 */
[----:B------:R-:W-:Y:S01]  /*5c90*/  FADD R21, RZ, R21 ;  /* 0x00000015ff157221 */ /* 0x000fe20000000000 */
[----:B------:R-:W-:-:S03]  /*5ca0*/  FFMA R35, R35, 10, RZ ;  /* 0x4120000023237823 */ /* 0x000fc600000000ff */
[----:B------:R-:W-:Y:S01]  /*5cb0*/  FFMA R16, R16, 15, R21 ;  /* 0x4170000010107823 */ /* 0x000fe20000000015 */
[----:B------:R-:W-:Y:S01]  /*5cc0*/  FFMA R29, R29, 15, RZ ;  /* 0x417000001d1d7823 */ /* 0x000fe200000000ff */
[----:B------:R-:W-:Y:S01]  /*5cd0*/  FFMA R33, R33, 15, RZ ;  /* 0x4170000021217823 */ /* 0x000fe200000000ff */
[----:B------:R-:W-:Y:S01]  /*5ce0*/  FFMA R37, R37, 4, RZ ;  /* 0x4080000025257823 */ /* 0x000fe200000000ff */
[----:B--2---:R-:W-:Y:S01]  /*5cf0*/  FFMA R0, R0, 8, RZ ;  /* 0x4100000000007823 */ /* 0x004fe200000000ff */
[----:B----4-:R-:W-:Y:S01]  /*5d00*/  FFMA R4, R4, 16, RZ ;  /* 0x4180000004047823 */ /* 0x010fe200000000ff */
[----:B---3--:R-:W-:-:S03]  /*5d10*/  FFMA R34, R34, 12, RZ ;  /* 0x4140000022227823 */ /* 0x008fc600000000ff */
[----:B-----5:R-:W-:Y:S01]  /*5d20*/  FADD R11, R4, R11 ;  /* 0x0000000b040b7221 */ /* 0x020fe20000000000 */
[----:B------:R-:W-:Y:S01]  /*5d30*/  FFMA R27, R27, 18, RZ ;  /* 0x419000001b1b7823 */ /* 0x000fe200000000ff */
[----:B------:R-:W-:Y:S01]  /*5d40*/  FFMA R4, R5, 13, RZ ;  /* 0x4150000005047823 */ /* 0x000fe200000000ff */
[----:B------:R-:W-:Y:S01]  /*5d50*/  FFMA R12, R12, 19, RZ ;  /* 0x419800000c0c7823 */ /* 0x000fe200000000ff */
[----:B------:R-:W-:Y:S01]  /*5d60*/  FFMA R13, R13, 17, RZ ;  /* 0x418800000d0d7823 */ /* 0x000fe200000000ff */
[----:B------:R-:W-:Y:S01]  /*5d70*/  FFMA R25, R25, 2, RZ ;  /* 0x4000000019197823 */ /* 0x000fe200000000ff */
[----:B------:R-:W-:Y:S06]  /*5d80*/  BRA `(.L_x_5) ;  /* 0x0000004c00547947 */ /* 0x000fec0003800000 */
.L_x_20:
        /* <DEDUP_REMOVED lines=30> */
[----:B------:R-:W-:-:S02]  /*5f70*/  HFMA2 R37, -RZ, RZ, 0, 0 ;  /* 0x00000000ff257431 */ /* 0x000fc400000001ff */
[----:B------:R-:W-:Y:S02]  /*5f80*/  HFMA2 R32, -RZ, RZ, 0, 0 ;  /* 0x00000000ff207431 */ /* 0x000fe400000001ff */
[----:B------:R-:W-:Y:S02]  /*5f90*/  HFMA2 R25, -RZ, RZ, 0, 0 ;  /* 0x00000000ff197431 */ /* 0x000fe400000001ff */
[----:B------:R-:W-:Y:S01]  /*5fa0*/  HFMA2 R14, -RZ, RZ, 0, 0 ;  /* 0x00000000ff0e7431 */ /* 0x000fe200000001ff */
[----:B------:R-:W-:Y:S02]  /*5fb0*/  MOV R35, RZ ;  /* 0x000000ff00237202 */ /* 0x000fe40000000f00 */
[----:B------:R-:W-:Y:S02]  /*5fc0*/  MOV R30, RZ ;  /* 0x000000ff001e7202 */ /* 0x000fe40000000f00 */
[----:B------:R-:W-:Y:S01]  /*5fd0*/  MOV R16, RZ ;  /* 0x000000ff00107202 */ /* 0x000fe20000000f00 */
[----:B--2---:R-:W-:Y:S01]  /*5fe0*/  FFMA R4, R4, 5, RZ ;  /* 0x40a0000004047823 */ /* 0x004fe200000000ff */
[----:B---3--:R-:W-:-:S03]  /*5ff0*/  FFMA R3, R3, 14, RZ ;  /* 0x4160000003037823 */ /* 0x008fc600000000ff */
[----:B----4-:R-:W-:Y:S01]  /*6000*/  FFMA R9, R9, 20, R4 ;  /* 0x41a0000009097823 */ /* 0x010fe20000000004 */
[----:B-----5:R-:W-:Y:S01]  /*6010*/  FFMA R5, R5, 15, RZ ;  /* 0x4170000005057823 */ /* 0x020fe200000000ff */
[----:B------:R-:W-:Y:S01]  /*6020*/  FFMA R4, R8, 4, R3 ;  /* 0x4080000008047823 */ /* 0x000fe20000000003 */
[----:B------:R-:W-:Y:S02]  /*6030*/  HFMA2 R3, -RZ, RZ, 0, 0 ;  /* 0x00000000ff037431 */ /* 0x000fe400000001ff */
[----:B------:R-:W-:Y:S01]  /*6040*/  FFMA R23, R12, 14, R9 ;  /* 0x416000000c177823 */ /* 0x000fe20000000009 */
[----:B------:R-:W-:Y:S01]  /*6050*/  HFMA2 R12, -RZ, RZ, 0, 0 ;  /* 0x00000000ff0c7431 */ /* 0x000fe200000001ff */
[----:B------:R-:W-:Y:S01]  /*6060*/  MOV R9, RZ ;  /* 0x000000ff00097202 */ /* 0x000fe20000000f00 */
[----:B------:R-:W-:Y:S01]  /*6070*/  FFMA R8, R10, 14, R5 ;  /* 0x416000000a087823 */ /* 0x000fe20000000005 */
[----:B------:R-:W-:Y:S01]  /*6080*/  MOV R10, RZ ;  /* 0x000000ff000a7202 */ /* 0x000fe20000000f00 */
        /* <DEDUP_REMOVED lines=18> */
[----:B------:R-:W-:Y:S06]  /*61b0*/  BRA `(.L_x_5) ;  /* 0x0000004800487947 */ /* 0x000fec0003800000 */
.L_x_19:
        /* <DEDUP_REMOVED lines=48> */
[----:B-----5:R-:W-:Y:S02]  /*64c0*/  FFMA R10, R15, 10, R0 ;  /* 0x412000000f0a7823 */ /* 0x020fe40000000000 */
[----:B------:R-:W2:Y:S01]  /*64d0*/  LDG.E R15, desc[UR6][R18.64+0x283000] ;  /* 0x28300006120f7981 */ /* 0x000ea2000c1e1900 */
[----:B------:R-:W-:-:S03]  /*64e0*/  FFMA R36, R13, 2, R6 ;  /* 0x400000000d247823 */ /* 0x000fc60000000006 */
[----:B------:R-:W3:Y:S01]  /*64f0*/  LDG.E R13, desc[UR6][R18.64+0x10c000] ;  /* 0x10c00006120d7981 */ /* 0x000ee2000c1e1900 */
[----:B------:R-:W-:-:S03]  /*6500*/  FFMA R0, R14, 16, R5 ;  /* 0x418000000e007823 */ /* 0x000fc60000000005 */
[----:B------:R-:W4:Y:S01]  /*6510*/  LDG.E R14, desc[UR6][R18.64+0x56000] ;  /* 0x05600006120e7981 */ /* 0x000f22000c1e1900 */
[----:B------:R-:W-:Y:S01]  /*6520*/  FFMA R7, R7, 19, RZ ;  /* 0x4198000007077823 */ /* 0x000fe200000000ff */
[----:B------:R-:W-:Y:S02]  /*6530*/  FFMA R5, R8, 13, RZ ;  /* 0x4150000008057823 */ /* 0x000fe400000000ff */
[----:B------:R-:W5:Y:S01]  /*6540*/  LDG.E R8, desc[UR6][R18.64+0x2a8000] ;  /* 0x2a80000612087981 */ /* 0x000f62000c1e1900 */
[----:B------:R-:W-:-:S03]  /*6550*/  FFMA R6, R9, 4, RZ ;  /* 0x4080000009067823 */ /* 0x000fc600000000ff */
        /* <DEDUP_REMOVED lines=22> */
[----:B------:R-:W-:Y:S01]  /*66c0*/  FFMA R4, R5, 2, R4 ;  /* 0x4000000005047823 */ /* 0x000fe20000000004 */
[----:B------:R-:W-:Y:S01]  /*66d0*/  FFMA R6, R6, 11, RZ ;  /* 0x4130000006067823 */ /* 0x000fe200000000ff */
[----:B------:R-:W-:Y:S01]  /*66e0*/  FFMA R11, R11, 13, RZ ;  /* 0x415000000b0b7823 */ /* 0x000fe200000000ff */
[----:B------:R-:W-:Y:S06]  /*66f0*/  BRA `(.L_x_5) ;  /* 0x0000004000f87947 */ /* 0x000fec0003800000 */
.L_x_21:
        /* <DEDUP_REMOVED lines=28> */
[----:B------:R-:W-:Y:S02]  /*68c0*/  HFMA2 R26, -RZ, RZ, 0, 0 ;  /* 0x00000000ff1a7431 */ /* 0x000fe400000001ff */
[----:B------:R-:W-:Y:S01]  /*68d0*/  HFMA2 R25, -RZ, RZ, 0, 0 ;  /* 0x00000000ff197431 */ /* 0x000fe200000001ff */
[----:B------:R-:W-:Y:S02]  /*68e0*/  CS2R R34, SRZ ;  /* 0x0000000000227805 */ /* 0x000fe4000001ff00 */
[----:B------:R-:W-:Y:S02]  /*68f0*/  MOV R33, RZ ;  /* 0x000000ff00217202 */ /* 0x000fe40000000f00 */
[----:B------:R-:W-:Y:S02]  /*6900*/  CS2R R30, SRZ ;  /* 0x00000000001e7805 */ /* 0x000fe4000001ff00 */
[----:B------:R-:W-:Y:S02]  /*6910*/  CS2R R28, SRZ ;  /* 0x00000000001c7805 */ /* 0x000fe4000001ff00 */
[----:B0-----:R-:W-:Y:S01]  /*6920*/  CS2R R16, SRZ ;  /* 0x0000000000107805 */ /* 0x001fe2000001ff00 */
[----:B--2---:R-:W-:-:S04]  /*6930*/  FFMA R6, R6, 5, RZ ;  /* 0x40a0000006067823 */ /* 0x004fc800000000ff */
[----:B---3--:R-:W-:Y:S01]  /*6940*/  FFMA R6, R19, 14, R6 ;  /* 0x4160000013067823 */ /* 0x008fe20000000006 */
[----:B----4-:R-:W-:-:S03]  /*6950*/  FFMA R2, R2, 5, RZ ;  /* 0x40a0000002027823 */ /* 0x010fc600000000ff */
[----:B-----5:R-:W-:Y:S01]  /*6960*/  FADD R21, R6, R21 ;  /* 0x0000001506157221 */ /* 0x020fe20000000000 */
[----:B------:R-:W-:Y:S01]  /*6970*/  FFMA R4, R4, 20, RZ ;  /* 0x41a0000004047823 */ /* 0x000fe200000000ff */
[----:B------:R-:W-:Y:S01]  /*6980*/  FFMA R7, R7, 13, RZ ;  /* 0x4150000007077823 */ /* 0x000fe200000000ff */
[----:B------:R-:W-:Y:S01]  /*6990*/  FFMA R8, R8, 8, RZ ;  /* 0x4100000008087823 */ /* 0x000fe200000000ff */
[----:B------:R-:W-:Y:S01]  /*69a0*/  FFMA R6, R15, 18, R2 ;  /* 0x419000000f067823 */ /* 0x000fe20000000002 */
[----:B------:R-:W-:Y:S01]  /*69b0*/  FFMA R27, R12, 15, R21 ;  /* 0x417000000c1b7823 */ /* 0x000fe20000000015 */
[----:B------:R-:W-:Y:S01]  /*69c0*/  FFMA R2, R3, 11, RZ ;  /* 0x4130000003027823 */ /* 0x000fe200000000ff */
[----:B------:R-:W-:Y:S01]  /*69d0*/  FFMA R5, R5, 13, RZ ;  /* 0x4150000005057823 */ /* 0x000fe200000000ff */
[----:B------:R-:W-:Y:S01]  /*69e0*/  FFMA R12, R23, 19, R4 ;  /* 0x41980000170c7823 */ /* 0x000fe20000000004 */
[----:B------:R-:W-:Y:S01]  /*69f0*/  MOV R23, RZ ;  /* 0x000000ff00177202 */ /* 0x000fe20000000f00 */
[----:B------:R-:W-:Y:S01]  /*6a00*/  FFMA R22, R22, 3, R7 ;  /* 0x4040000016167823 */ /* 0x000fe20000000007 */
[----:B------:R-:W-:-:S02]  /*6a10*/  HFMA2 R7, -RZ, RZ, 0, 0 ;  /* 0x00000000ff077431 */ /* 0x000fc400000001ff */
[----:B------:R-:W-:Y:S01]  /*6a20*/  FFMA R4, R11, 18, R8 ;  /* 0x419000000b047823 */ /* 0x000fe20000000008 */
[----:B------:R-:W-:Y:S01]  /*6a30*/  HFMA2 R11, -RZ, RZ, 0, 0 ;  /* 0x00000000ff0b7431 */ /* 0x000fe200000001ff */
[----:B------:R-:W-:Y:S01]  /*6a40*/  MOV R15, RZ ;  /* 0x000000ff000f7202 */ /* 0x000fe20000000f00 */
[----:B------:R-:W-:Y:S01]  /*6a50*/  FFMA R3, R9, 12, R2 ;  /* 0x4140000009037823 */ /* 0x000fe20000000002 */
[----:B------:R-:W-:Y:S02]  /*6a60*/  MOV R2, RZ ;  /* 0x000000ff00027202 */ /* 0x000fe40000000f00 */
[----:B------:R-:W-:Y:S01]  /*6a70*/  CS2R R8, SRZ ;  /* 0x0000000000087805 */ /* 0x000fe2000001ff00 */
[----:B------:R-:W-:Y:S01]  /*6a80*/  FFMA R36, R36, 9, R5 ;  /* 0x4110000024247823 */ /* 0x000fe20000000005 */
[----:B------:R-:W-:Y:S01]  /*6a90*/  FFMA R32, R32, 5, RZ ;  /* 0x40a0000020207823 */ /* 0x000fe200000000ff */
[----:B------:R-:W-:Y:S01]  /*6aa0*/  FFMA R14, R14, 7, RZ ;  /* 0x40e000000e0e7823 */ /* 0x000fe200000000ff */
[----:B------:R-:W-:Y:S01]  /*6ab0*/  FFMA R24, R24, 5, RZ ;  /* 0x40a0000018187823 */ /* 0x000fe200000000ff */
[----:B------:R-:W-:Y:S01]  /*6ac0*/  FFMA R10, R10, 14, RZ ;  /* 0x416000000a0a7823 */ /* 0x000fe200000000ff */
[----:B------:R-:W-:Y:S01]  /*6ad0*/  FFMA R13, R13, 13, RZ ;  /* 0x415000000d0d7823 */ /* 0x000fe200000000ff */
[----:B------:R-:W-:Y:S01]  /*6ae0*/  FFMA R0, R0, 6, RZ ;  /* 0x40c0000000007823 */ /* 0x000fe200000000ff */
[----:B------:R-:W-:Y:S06]  /*6af0*/  BRA `(.L_x_5) ;  /* 0x0000003c00f87947 */ /* 0x000fec0003800000 */
.L_x_18:
        /* <DEDUP_REMOVED lines=51> */
[----:B----4-:R-:W-:Y:S01]  /*6e30*/  FFMA R2, R9, 16, R2 ;  /* 0x4180000009027823 */ /* 0x010fe20000000002 */
[----:B-----5:R-:W-:Y:S01]  /*6e40*/  FFMA R9, R7, 16, RZ ;  /* 0x4180000007097823 */ /* 0x020fe200000000ff */
[----:B------:R-:W-:-:S03]  /*6e50*/  FFMA R10, R10, 7, R3 ;  /* 0x40e000000a0a7823 */ /* 0x000fc60000000003 */
[----:B------:R-:W-:Y:S02]  /*6e60*/  FFMA R3, R12, 9, R9 ;  /* 0x411000000c037823 */ /* 0x000fe40000000009 */
[----:B------:R-:W2:Y:S01]  /*6e70*/  LDG.E R12, desc[UR6][R18.64+0x99000] ;  /* 0x09900006120c7981 */ /* 0x000ea2000c1e1900 */
[----:B------:R-:W-:-:S03]  /*6e80*/  FFMA R2, R15, 3, R2 ;  /* 0x404000000f027823 */ /* 0x000fc60000000002 */
[----:B------:R-:W3:Y:S01]  /*6e90*/  LDG.E R15, desc[UR6][R18.64+0x3ed000] ;  /* 0x3ed00006120f7981 */ /* 0x000ee2000c1e1900 */
[----:B------:R-:W-:Y:S01]  /*6ea0*/  FFMA R10, R17, 9, R10 ;  /* 0x41100000110a7823 */ /* 0x000fe2000000000a */
[----:B------:R-:W-:Y:S01]  /*6eb0*/  FFMA R9, R0, 5, RZ ;  /* 0x40a0000000097823 */ /* 0x000fe200000000ff */
[----:B------:R-:W-:Y:S01]  /*6ec0*/  FFMA R26, R5, 16, RZ ;  /* 0x41800000051a7823 */ /* 0x000fe200000000ff */
[----:B------:R-:W-:Y:S01]  /*6ed0*/  FFMA R7, R7, 15, R2 ;  /* 0x4170000007077823 */ /* 0x000fe20000000002 */
[----:B------:R-:W4:Y:S02]  /*6ee0*/  LDG.E R5, desc[UR6][R18.64+0x187000] ;  /* 0x1870000612057981 */ /* 0x000f24000c1e1900 */
[----:B------:R-:W-:Y:S02]  /*6ef0*/  FFMA R26, R11, 8, R26 ;  /* 0x410000000b1a7823 */ /* 0x000fe4000000001a */
[----:B------:R-:W5:Y:S01]  /*6f00*/  LDG.E R17, desc[UR6][R18.64+0x153000] ;  /* 0x1530000612117981 */ /* 0x000f62000c1e1900 */
[----:B------:R-:W-:-:S03]  /*6f10*/  FFMA R13, R13, 6, R10 ;  /* 0x40c000000d0d7823 */ /* 0x000fc6000000000a */
[----:B------:R-:W5:Y:S01]  /*6f20*/  LDG.E R10, desc[UR6][R18.64+0xa0000] ;  /* 0x0a000006120a7981 */ /* 0x000f62000c1e1900 */
[----:B------:R-:W-:-:S03]  /*6f30*/  FFMA R0, R8, 10, R9 ;  /* 0x4120000008007823 */ /* 0x000fc60000000009 */
[----:B------:R-:W5:Y:S04]  /*6f40*/  LDG.E R8, desc[UR6][R18.64+0x27000] ;  /* 0x0270000612087981 */ /* 0x000f68000c1e1900 */
[----:B------:R-:W5:Y:S04]  /*6f50*/  LDG.E R9, desc[UR6][R18.64+0x18f000] ;  /* 0x18f0000612097981 */ /* 0x000f68000c1e1900 */
[----:B------:R-:W5:Y:S04]  /*6f60*/  LDG.E R11, desc[UR6][R18.64+0x1d0000] ;  /* 0x1d000006120b7981 */ /* 0x000f68000c1e1900 */
[----:B------:R-:W5:Y:S01]  /*6f70*/  LDG.E R2, desc[UR6][R18.64+0x1e3000] ;  /* 0x1e30000612027981 */ /* 0x000f62000c1e1900 */
        /* <DEDUP_REMOVED lines=8> */
[----:B--2---:R-:W-:Y:S01]  /*7000*/  FADD R12, RZ, R12 ;  /* 0x0000000cff0c7221 */ /* 0x004fe20000000000 */
[----:B---3--:R-:W-:Y:S01]  /*7010*/  FFMA R15, R15, 8, RZ ;  /* 0x410000000f0f7823 */ /* 0x008fe200000000ff */
[----:B----4-:R-:W-:-:S04]  /*7020*/  FFMA R5, R5, 5, RZ ;  /* 0x40a0000005057823 */ /* 0x010fc800000000ff */
[----:B------:R-:W-:Y:S01]  /*7030*/  FADD R36, R5, R36 ;  /* 0x0000002405247221 */ /* 0x000fe20000000000 */
[----:B-----5:R-:W-:Y:S01]  /*7040*/  FFMA R17, R17, 10, RZ ;  /* 0x4120000011117823 */ /* 0x020fe200000000ff */
[----:B------:R-:W-:Y:S01]  /*7050*/  FFMA R10, R10, 19, RZ ;  /* 0x419800000a0a7823 */ /* 0x000fe200000000ff */
[----:B------:R-:W-:Y:S01]  /*7060*/  FADD R8, RZ, R8 ;  /* 0x00000008ff087221 */ /* 0x000fe20000000000 */
[----:B------:R-:W-:Y:S01]  /*7070*/  FFMA R9, R9, 15, RZ ;  /* 0x4170000009097823 */ /* 0x000fe200000000ff */
[----:B------:R-:W-:Y:S01]  /*7080*/  FFMA R11, R11, 20, RZ ;  /* 0x41a000000b0b7823 */ /* 0x000fe200000000ff */
[----:B------:R-:W-:Y:S01]  /*7090*/  FFMA R2, R2, 16, RZ ;  /* 0x4180000002027823 */ /* 0x000fe200000000ff */
[----:B------:R-:W-:Y:S06]  /*70a0*/  BRA `(.L_x_5) ;  /* 0x00000038008c7947 */ /* 0x000fec0003800000 */
.L_x_23:
        /* <DEDUP_REMOVED lines=41> */
[----:B------:R-:W-:Y:S02]  /*7340*/  FFMA R12, R16, 16, R3 ;  /* 0x41800000100c7823 */ /* 0x000fe40000000003 */
[----:B------:R-:W2:Y:S01]  /*7350*/  LDG.E R16, desc[UR6][R10.64+0x7c000] ;  /* 0x07c000060a107981 */ /* 0x000ea2000c1e1900 */
[----:B------:R-:W-:-:S03]  /*7360*/  FFMA R31, R31, 14, R6 ;  /* 0x416000001f1f7823 */ /* 0x000fc60000000006 */
[----:B------:R-:W3:Y:S04]  /*7370*/  LDG.E R6, desc[UR6][R10.64+0x46000] ;  /* 0x046000060a067981 */ /* 0x000ee8000c1e1900 */
[----:B------:R0:W4:Y:S01]  /*7380*/  LDG.E R3, desc[UR6][R10.64+0x10e000] ;  /* 0x10e000060a037981 */ /* 0x000122000c1e1900 */
[----:B------:R-:W-:Y:S01]  /*7390*/  FADD R34, RZ, R17 ;  /* 0x00000011ff227221 */ /* 0x000fe20000000000 */
[----:B------:R-:W-:Y:S01]  /*73a0*/  FFMA R4, R4, 8, RZ ;  /* 0x4100000004047823 */ /* 0x000fe200000000ff */
[----:B------:R-:W-:Y:S02]  /*73b0*/  FFMA R5, R5, 12, RZ ;  /* 0x4140000005057823 */ /* 0x000fe400000000ff */
[----:B------:R-:W-:Y:S01]  /*73c0*/  FFMA R17, R21, 12, R34 ;  /* 0x4140000015117823 */ /* 0x000fe20000000022 */
[----:B------:R-:W-:Y:S01]  /*73d0*/  FFMA R12, R19, 10, R12 ;  /* 0x41200000130c7823 */ /* 0x000fe2000000000c */
[----:B------:R-:W-:Y:S01]  /*73e0*/  FFMA R15, R15, 2, R4 ;  /* 0x400000000f0f7823 */ /* 0x000fe20000000004 */
[----:B------:R-:W-:Y:S01]  /*73f0*/  FFMA R34, R8, 11, RZ ;  /* 0x4130000008227823 */ /* 0x000fe200000000ff */
[----:B------:R-:W-:-:S02]  /*7400*/  HFMA2 R37, -RZ, RZ, 0, 0 ;  /* 0x00000000ff257431 */ /* 0x000fc400000001ff */
[----:B------:R-:W-:Y:S01]  /*7410*/  FFMA R9, R9, 5, RZ ;  /* 0x40a0000009097823 */ /* 0x000fe200000000ff */
[----:B------:R-:W-:Y:S01]  /*7420*/  FFMA R8, R20, 2, R5 ;  /* 0x4000000014087823 */ /* 0x000fe20000000005 */
[----:B------:R-:W-:Y:S01]  /*7430*/  FFMA R2, R2, 16, RZ ;  /* 0x4180000002027823 */ /* 0x000fe200000000ff */
[----:B------:R-:W-:Y:S01]  /*7440*/  FFMA R18, R18, 15, R31 ;  /* 0x4170000012127823 */ /* 0x000fe2000000001f */
[----:B------:R-:W-:Y:S02]  /*7450*/  HFMA2 R31, -RZ, RZ, 0, 0 ;  /* 0x00000000ff1f7431 */ /* 0x000fe400000001ff */
[----:B------:R-:W-:Y:S01]  /*7460*/  FFMA R5, R7, 9, RZ ;  /* 0x4110000007057823 */ /* 0x000fe200000000ff */
[----:B0-----:R-:W-:Y:S01]  /*7470*/  CS2R R10, SRZ ;  /* 0x00000000000a7805 */ /* 0x001fe2000001ff00 */
[----:B------:R-:W-:Y:S01]  /*7480*/  FFMA R25, R25, 3, R12 ;  /* 0x4040000019197823 */ /* 0x000fe2000000000c */
[----:B------:R-:W-:Y:S02]  /*7490*/  HFMA2 R12, -RZ, RZ, 0, 0 ;  /* 0x00000000ff0c7431 */ /* 0x000fe400000001ff */
[----:B------:R-:W-:Y:S01]  /*74a0*/  FFMA R14, R14, 10, R15 ;  /* 0x412000000e0e7823 */ /* 0x000fe2000000000f */
[----:B------:R-:W-:-:S02]  /*74b0*/  HFMA2 R15, -RZ, RZ, 0, 0 ;  /* 0x00000000ff0f7431 */ /* 0x000fc400000001ff */
[----:B------:R-:W-:Y:S01]  /*74c0*/  FFMA R7, R7, 13, RZ ;  /* 0x4150000007077823 */ /* 0x000fe200000000ff */
[----:B------:R-:W-:Y:S01]  /*74d0*/  MOV R4, RZ ;  /* 0x000000ff00047202 */ /* 0x000fe20000000f00 */
[----:B------:R-:W-:Y:S01]  /*74e0*/  FFMA R13, R13, 4, R34 ;  /* 0x408000000d0d7823 */ /* 0x000fe20000000022 */
[----:B------:R-:W-:Y:S01]  /*74f0*/  MOV R34, RZ ;  /* 0x000000ff00227202 */ /* 0x000fe20000000f00 */
[----:B------:R-:W-:Y:S01]  /*7500*/  FFMA R26, R26, 10, R9 ;  /* 0x412000001a1a7823 */ /* 0x000fe20000000009 */
[----:B------:R-:W-:Y:S01]  /*7510*/  MOV R9, RZ ;  /* 0x000000ff00097202 */ /* 0x000fe20000000f00 */
[----:B------:R-:W-:Y:S01]  /*7520*/  FFMA R27, R27, 19, R2 ;  /* 0x419800001b1b7823 */ /* 0x000fe20000000002 */
[----:B------:R-:W-:Y:S01]  /*7530*/  MOV R2, RZ ;  /* 0x000000ff00027202 */ /* 0x000fe20000000f00 */
[----:B------:R-:W-:Y:S01]  /*7540*/  FFMA R29, R29, 15, R18 ;  /* 0x417000001d1d7823 */ /* 0x000fe20000000012 */
        /* <DEDUP_REMOVED lines=12> */
.L_x_22:
        /* <DEDUP_REMOVED lines=53> */
[----:B------:R-:W-:Y:S02]  /*7960*/  FFMA R14, R9, 3, RZ ;  /* 0x40400000090e7823 */ /* 0x000fe400000000ff */
[----:B------:R-:W2:Y:S01]  /*7970*/  LDG.E R9, desc[UR6][R18.64+0xa9000] ;  /* 0x0a90000612097981 */ /* 0x000ea2000c1e1900 */
[----:B------:R-:W-:-:S03]  /*7980*/  FFMA R8, R13, 10, R8 ;  /* 0x412000000d087823 */ /* 0x000fc60000000008 */
[----:B------:R-:W3:Y:S01]  /*7990*/  LDG.E R13, desc[UR6][R18.64+0x89000] ;  /* 0x08900006120d7981 */ /* 0x000ee2000c1e1900 */
[----:B------:R-:W-:-:S03]  /*79a0*/  FFMA R3, R7, 14, RZ ;  /* 0x4160000007037823 */ /* 0x000fc600000000ff */
[----:B------:R-:W4:Y:S01]  /*79b0*/  LDG.E R7, desc[UR6][R18.64+0xf2000] ;  /* 0x0f20000612077981 */ /* 0x000f22000c1e1900 */
[----:B------:R-:W-:-:S03]  /*79c0*/  FFMA R3, R20, 12, R3 ;  /* 0x4140000014037823 */ /* 0x000fc60000000003 */
[----:B------:R-:W5:Y:S01]  /*79d0*/  LDG.E R20, desc[UR6][R18.64+0x357000] ;  /* 0x3570000612147981 */ /* 0x000f62000c1e1900 */
[----:B------:R-:W-:-:S03]  /*79e0*/  FADD R5, RZ, R10 ;  /* 0x0000000aff057221 */ /* 0x000fc60000000000 */
[----:B------:R-:W5:Y:S01]  /*79f0*/  LDG.E R10, desc[UR6][R18.64+0xc9000] ;  /* 0x0c900006120a7981 */ /* 0x000f62000c1e1900 */
[----:B------:R-:W-:-:S03]  /*7a00*/  FFMA R29, R29, 19, R14 ;  /* 0x419800001d1d7823 */ /* 0x000fc6000000000e */
[----:B------:R-:W5:Y:S01]  /*7a10*/  LDG.E R14, desc[UR6][R18.64+0x1d7000] ;  /* 0x1d700006120e7981 */ /* 0x000f62000c1e1900 */
[----:B------:R-:W-:-:S03]  /*7a20*/  FFMA R11, R22, 5, R11 ;  /* 0x40a00000160b7823 */ /* 0x000fc6000000000b */
[----:B------:R-:W5:Y:S01]  /*7a30*/  LDG.E R22, desc[UR6][R18.64+0x3d2000] ;  /* 0x3d20000612167981 */ /* 0x000f62000c1e1900 */
[----:B------:R-:W-:-:S03]  /*7a40*/  FFMA R27, R27, 6, R8 ;  /* 0x40c000001b1b7823 */ /* 0x000fc60000000008 */
[----:B------:R-:W5:Y:S01]  /*7a50*/  LDG.E R8, desc[UR6][R18.64+0x18c000] ;  /* 0x18c0000612087981 */ /* 0x000f62000c1e1900 */
[----:B------:R-:W-:Y:S01]  /*7a60*/  FFMA R30, R30, 20, R5 ;  /* 0x41a000001e1e7823 */ /* 0x000fe20000000005 */
        /* <DEDUP_REMOVED lines=8> */
[----:B------:R-:W-:Y:S01]  /*7af0*/  FADD R24, RZ, R24 ;  /* 0x00000018ff187221 */ /* 0x000fe20000000000 */
[----:B--2---:R-:W-:Y:S01]  /*7b00*/  FFMA R9, R9, 3, RZ ;  /* 0x4040000009097823 */ /* 0x004fe200000000ff */
[----:B---3--:R-:W-:Y:S01]  /*7b10*/  FFMA R13, R13, 7, RZ ;  /* 0x40e000000d0d7823 */ /* 0x008fe200000000ff */
[----:B----4-:R-:W-:Y:S01]  /*7b20*/  FFMA R7, R7, 6, RZ ;  /* 0x40c0000007077823 */ /* 0x010fe200000000ff */
[----:B-----5:R-:W-:Y:S01]  /*7b30*/  FFMA R3, R20, 9, R3 ;  /* 0x4110000014037823 */ /* 0x020fe20000000003 */
[----:B------:R-:W-:Y:S01]  /*7b40*/  FFMA R10, R10, 9, RZ ;  /* 0x411000000a0a7823 */ /* 0x000fe200000000ff */
[----:B------:R-:W-:Y:S01]  /*7b50*/  FFMA R14, R14, 4, RZ ;  /* 0x408000000e0e7823 */ /* 0x000fe200000000ff */
[----:B------:R-:W-:Y:S01]  /*7b60*/  FFMA R22, R22, 11, RZ ;  /* 0x4130000016167823 */ /* 0x000fe200000000ff */
[----:B------:R-:W-:Y:S01]  /*7b70*/  FFMA R8, R8, 5, RZ ;  /* 0x40a0000008087823 */ /* 0x000fe200000000ff */
[----:B------:R-:W-:Y:S06]  /*7b80*/  BRA `(.L_x_5) ;  /* 0x0000002c00d47947 */ /* 0x000fec0003800000 */
.L_x_24:
        /* <DEDUP_REMOVED lines=35> */
[----:B------:R-:W-:Y:S01]  /*7dc0*/  MOV R36, RZ ;  /* 0x000000ff00247202 */ /* 0x000fe20000000f00 */
[----:B--2---:R-:W-:-:S04]  /*7dd0*/  FFMA R9, R9, 8, RZ ;  /* 0x4100000009097823 */ /* 0x004fc800000000ff */
[----:B---3--:R-:W-:-:S04]  /*7de0*/  FFMA R9, R22, 11, R9 ;  /* 0x4130000016097823 */ /* 0x008fc80000000009 */
[----:B----4-:R-:W-:-:S04]  /*7df0*/  FFMA R19, R32, 20, R9 ;  /* 0x41a0000020137823 */ /* 0x010fc80000000009 */
[----:B-----5:R-:W-:Y:S01]  /*7e00*/  FFMA R20, R20, 15, R19 ;  /* 0x4170000014147823 */ /* 0x020fe20000000013 */
[----:B------:R-:W-:Y:S01]  /*7e10*/  FFMA R4, R4, 10, RZ ;  /* 0x4120000004047823 */ /* 0x000fe200000000ff */
[----:B------:R-:W-:Y:S01]  /*7e20*/  FFMA R8, R8, 7, RZ ;  /* 0x40e0000008087823 */ /* 0x000fe200000000ff */
[----:B------:R-:W-:Y:S01]  /*7e30*/  FFMA R6, R6, 3, RZ ;  /* 0x4040000006067823 */ /* 0x000fe200000000ff */
[----:B------:R-:W-:Y:S01]  /*7e40*/  FFMA R20, R17, 12, R20 ;  /* 0x4140000011147823 */ /* 0x000fe20000000014 */
[----:B0-----:R-:W-:Y:S01]  /*7e50*/  FFMA R11, R2, 3, RZ ;  /* 0x40400000020b7823 */ /* 0x001fe200000000ff */
[----:B------:R-:W-:Y:S02]  /*7e60*/  HFMA2 R2, -RZ, RZ, 0, 0 ;  /* 0x00000000ff027431 */ /* 0x000fe400000001ff */
[----:B------:R-:W-:Y:S01]  /*7e70*/  FADD R9, RZ, R21 ;  /* 0x00000015ff097221 */ /* 0x000fe20000000000 */
[----:B------:R-:W-:Y:S01]  /*7e80*/  FFMA R5, R5, 11, RZ ;  /* 0x4130000005057823 */ /* 0x000fe200000000ff */
[----:B------:R-:W-:Y:S01]  /*7e90*/  CS2R R32, SRZ ;  /* 0x0000000000207805 */ /* 0x000fe2000001ff00 */
[----:B------:R-:W-:Y:S01]  /*7ea0*/  FFMA R4, R15, 6, R4 ;  /* 0x40c000000f047823 */ /* 0x000fe20000000004 */
[----:B------:R-:W-:-:S02]  /*7eb0*/  HFMA2 R15, -RZ, RZ, 0, 0 ;  /* 0x00000000ff0f7431 */ /* 0x000fc400000001ff */
[----:B------:R-:W-:Y:S01]  /*7ec0*/  FFMA R37, R37, 11, R8 ;  /* 0x4130000025257823 */ /* 0x000fe20000000008 */
[----:B------:R-:W-:Y:S01]  /*7ed0*/  HFMA2 R8, -RZ, RZ, 0, 0 ;  /* 0x00000000ff087431 */ /* 0x000fe200000001ff */
[----:B------:R-:W-:Y:S01]  /*7ee0*/  MOV R17, RZ ;  /* 0x000000ff00117202 */ /* 0x000fe20000000f00 */
[----:B------:R-:W-:Y:S01]  /*7ef0*/  FFMA R27, R27, 12, R6 ;  /* 0x414000001b1b7823 */ /* 0x000fe20000000006 */
[----:B------:R-:W-:Y:S01]  /*7f00*/  CS2R R22, SRZ ;  /* 0x0000000000167805 */ /* 0x000fe2000001ff00 */
[----:B------:R-:W-:Y:S01]  /*7f10*/  FFMA R12, R12, 2, R11 ;  /* 0x400000000c0c7823 */ /* 0x000fe2000000000b */
[----:B------:R-:W-:Y:S01]  /*7f20*/  CS2R R10, SRZ ;  /* 0x00000000000a7805 */ /* 0x000fe2000001ff00 */
        /* <DEDUP_REMOVED lines=17> */
.L_x_17:
        /* <DEDUP_REMOVED lines=59> */
[----:B----4-:R-:W-:Y:S01]  /*83f0*/  FADD R10, RZ, R10 ;  /* 0x0000000aff0a7221 */ /* 0x010fe20000000000 */
[----:B-----5:R-:W-:Y:S01]  /*8400*/  FFMA R5, R5, 18, RZ ;  /* 0x4190000005057823 */ /* 0x020fe200000000ff */
[----:B------:R-:W-:Y:S01]  /*8410*/  FFMA R9, R9, 7, RZ ;  /* 0x40e0000009097823 */ /* 0x000fe200000000ff */
[----:B------:R-:W-:Y:S02]  /*8420*/  FFMA R35, R35, 11, R4 ;  /* 0x4130000023237823 */ /* 0x000fe40000000004 */
[----:B------:R-:W3:Y:S01]  /*8430*/  LDG.E R4, desc[UR6][R6.64+0x166000] ;  /* 0x1660000606047981 */ /* 0x000ee2000c1e1900 */
[----:B------:R-:W-:Y:S01]  /*8440*/  FFMA R0, R0, 7, RZ ;  /* 0x40e0000000007823 */ /* 0x000fe200000000ff */
[----:B------:R-:W-:Y:S01]  /*8450*/  FFMA R2, R2, 10, RZ ;  /* 0x4120000002027823 */ /* 0x000fe200000000ff */
[----:B------:R-:W-:Y:S01]  /*8460*/  FFMA R3, R3, 16, RZ ;  /* 0x4180000003037823 */ /* 0x000fe200000000ff */
[----:B------:R-:W-:-:S02]  /*8470*/  FFMA R30, R17, 5, R10 ;  /* 0x40a00000111e7823 */ /* 0x000fc4000000000a */
[----:B------:R-:W4:Y:S01]  /*8480*/  LDG.E R10, desc[UR6][R6.64+0x3cf000] ;  /* 0x3cf00006060a7981 */ /* 0x000f22000c1e1900 */
        /* <DEDUP_REMOVED lines=11> */
[----:B------:R0:W5:Y:S01]  /*8540*/  LDG.E R2, desc[UR6][R6.64+0x3a4000] ;  /* 0x3a40000606027981 */ /* 0x000162000c1e1900 */
[----:B------:R-:W-:Y:S01]  /*8550*/  FFMA R27, R27, 18, RZ ;  /* 0x419000001b1b7823 */ /* 0x000fe200000000ff */
[----:B------:R-:W-:Y:S01]  /*8560*/  FFMA R36, R36, 20, RZ ;  /* 0x41a0000024247823 */ /* 0x000fe200000000ff */
[----:B------:R-:W-:Y:S01]  /*8570*/  FFMA R31, R31, 15, RZ ;  /* 0x417000001f1f7823 */ /* 0x000fe200000000ff */
[----:B------:R-:W-:Y:S01]  /*8580*/  FFMA R24, R24, 14, RZ ;  /* 0x4160000018187823 */ /* 0x000fe200000000ff */
[----:B0-----:R-:W-:Y:S01]  /*8590*/  FFMA R6, R18, 5, RZ ;  /* 0x40a0000012067823 */ /* 0x001fe200000000ff */
[----:B------:R-:W-:Y:S01]  /*85a0*/  FFMA R33, R33, 6, RZ ;  /* 0x40c0000021217823 */ /* 0x000fe200000000ff */
[----:B------:R-:W-:Y:S01]  /*85b0*/  FFMA R29, R29, 11, RZ ;  /* 0x413000001d1d7823 */ /* 0x000fe200000000ff */
[----:B------:R-:W-:Y:S01]  /*85c0*/  FFMA R32, R32, 5, RZ ;  /* 0x40a0000020207823 */ /* 0x000fe200000000ff */
[----:B------:R-:W-:Y:S01]  /*85d0*/  FFMA R28, R28, 10, RZ ;  /* 0x412000001c1c7823 */ /* 0x000fe200000000ff */
[----:B------:R-:W-:Y:S01]  /*85e0*/  FFMA R34, R34, 17, RZ ;  /* 0x4188000022227823 */ /* 0x000fe200000000ff */
[----:B--2---:R-:W-:Y:S01]  /*85f0*/  FFMA R11, R11, 3, RZ ;  /* 0x404000000b0b7823 */ /* 0x004fe200000000ff */
[----:B---3--:R-:W-:-:S04]  /*8600*/  FFMA R4, R4, 11, RZ ;  /* 0x4130000004047823 */ /* 0x008fc800000000ff */
[----:B------:R-:W-:Y:S01]  /*8610*/  FFMA R37, R37, 13, R4 ;  /* 0x4150000025257823 */ /* 0x000fe20000000004 */
[----:B------:R-:W-:Y:S01]  /*8620*/  FFMA R4, R19, 9, RZ ;  /* 0x4110000013047823 */ /* 0x000fe200000000ff */
[----:B----4-:R-:W-:Y:S01]  /*8630*/  FFMA R10, R10, 10, RZ ;  /* 0x412000000a0a7823 */ /* 0x010fe200000000ff */
[----:B-----5:R-:W-:Y:S01]  /*8640*/  FFMA R0, R0, 11, RZ ;  /* 0x4130000000007823 */ /* 0x020fe200000000ff */
[----:B------:R-:W-:Y:S01]  /*8650*/  FFMA R7, R5, 14, RZ ;  /* 0x4160000005077823 */ /* 0x000fe200000000ff */
[----:B------:R-:W-:Y:S01]  /*8660*/  FFMA R12, R12, 12, RZ ;  /* 0x414000000c0c7823 */ /* 0x000fe200000000ff */
[----:B------:R-:W-:Y:S01]  /*8670*/  FFMA R9, R9, 3, RZ ;  /* 0x4040000009097823 */ /* 0x000fe200000000ff */
[----:B------:R-:W-:Y:S01]  /*8680*/  FFMA R14, R14, 15, RZ ;  /* 0x417000000e0e7823 */ /* 0x000fe200000000ff */
[----:B------:R-:W-:Y:S01]  /*8690*/  FFMA R3, R3, 9, RZ ;  /* 0x4110000003037823 */ /* 0x000fe200000000ff */
[----:B------:R-:W-:Y:S01]  /*86a0*/  FFMA R2, R2, 3, RZ ;  /* 0x4040000002027823 */ /* 0x000fe200000000ff */
[----:B------:R-:W-:Y:S06]  /*86b0*/  BRA `(.L_x_5) ;  /* 0x0000002400087947 */ /* 0x000fec0003800000 */
.L_x_27:
        /* <DEDUP_REMOVED lines=45> */
[----:B------:R-:W4:Y:S04]  /*8990*/  LDG.E R0, desc[UR6][R18.64+0x2e2000] ;  /* 0x2e20000612007981 */ /* 0x000f28000c1e1900 */
[----:B------:R-:W5:Y:S01]  /*89a0*/  LDG.E R12, desc[UR6][R18.64+0x316000] ;  /* 0x31600006120c7981 */ /* 0x000f62000c1e1900 */
[----:B------:R-:W-:Y:S01]  /*89b0*/  FFMA R37, R8, 8, RZ ;  /* 0x4100000008257823 */ /* 0x000fe200000000ff */
[----:B------:R-:W-:Y:S01]  /*89c0*/  FFMA R6, R6, 11, RZ ;  /* 0x4130000006067823 */ /* 0x000fe200000000ff */
[----:B------:R-:W-:Y:S02]  /*89d0*/  FFMA R8, R11, 13, RZ ;  /* 0x415000000b087823 */ /* 0x000fe400000000ff */
[----:B------:R-:W-:Y:S01]  /*89e0*/  FFMA R36, R28, 7, R37 ;  /* 0x40e000001c247823 */ /* 0x000fe20000000025 */
[----:B------:R-:W-:Y:S01]  /*89f0*/  FFMA R28, R9, 17, RZ ;  /* 0x41880000091c7823 */ /* 0x000fe200000000ff */
[----:B------:R-:W-:Y:S01]  /*8a00*/  FFMA R10, R10, 7, RZ ;  /* 0x40e000000a0a7823 */ /* 0x000fe200000000ff */
[----:B------:R-:W-:Y:S01]  /*8a10*/  FFMA R6, R17, 2, R6 ;  /* 0x4000000011067823 */ /* 0x000fe20000000006 */
[----:B------:R-:W-:Y:S01]  /*8a20*/  FFMA R25, R25, 5, R8 ;  /* 0x40a0000019197823 */ /* 0x000fe20000000008 */
[----:B------:R-:W-:Y:S01]  /*8a30*/  FFMA R9, R2, 11, RZ ;  /* 0x4130000002097823 */ /* 0x000fe200000000ff */
[----:B------:R-:W-:-:S02]  /*8a40*/  HFMA2 R2, -RZ, RZ, 0, 0 ;  /* 0x00000000ff027431 */ /* 0x000fc400000001ff */
[----:B------:R-:W-:Y:S01]  /*8a50*/  FFMA R31, R31, 3, R28 ;  /* 0x404000001f1f7823 */ /* 0x000fe2000000001c */
[----:B------:R-:W-:Y:S01]  /*8a60*/  FFMA R23, R23, 20, R10 ;  /* 0x41a0000017177823 */ /* 0x000fe2000000000a */
[----:B------:R-:W-:Y:S02]  /*8a70*/  HFMA2 R10, -RZ, RZ, 0, 0 ;  /* 0x00000000ff0a7431 */ /* 0x000fe400000001ff */
[----:B------:R-:W-:Y:S01]  /*8a80*/  FFMA R35, R35, 8, R6 ;  /* 0x4100000023237823 */ /* 0x000fe20000000006 */
[----:B------:R-:W-:Y:S01]  /*8a90*/  FFMA R4, R4, 6, RZ ;  /* 0x40c0000004047823 */ /* 0x000fe200000000ff */
[----:B------:R-:W-:Y:S01]  /*8aa0*/  FFMA R5, R5, 2, RZ ;  /* 0x4000000005057823 */ /* 0x000fe200000000ff */
[----:B------:R-:W-:Y:S01]  /*8ab0*/  MOV R28, RZ ;  /* 0x000000ff001c7202 */ /* 0x000fe20000000f00 */
[----:B------:R-:W-:Y:S01]  /*8ac0*/  FFMA R17, R33, 2, R36 ;  /* 0x4000000021117823 */ /* 0x000fe20000000024 */
[----:B------:R-:W-:Y:S02]  /*8ad0*/  HFMA2 R33, -RZ, RZ, 0, 0 ;  /* 0x00000000ff217431 */ /* 0x000fe400000001ff */
[----:B------:R-:W-:Y:S01]  /*8ae0*/  FFMA R11, R16, 7, R25 ;  /* 0x40e00000100b7823 */ /* 0x000fe20000000019 */
[----:B------:R-:W-:-:S02]  /*8af0*/  HFMA2 R25, -RZ, RZ, 0, 0 ;  /* 0x00000000ff197431 */ /* 0x000fc400000001ff */
[----:B------:R-:W-:Y:S01]  /*8b00*/  FFMA R6, R14, 7, R9 ;  /* 0x40e000000e067823 */ /* 0x000fe20000000009 */
[----:B------:R-:W-:Y:S01]  /*8b10*/  HFMA2 R14, -RZ, RZ, 0, 0 ;  /* 0x00000000ff0e7431 */ /* 0x000fe200000001ff */
[----:B------:R-:W-:Y:S02]  /*8b20*/  CS2R R36, SRZ ;  /* 0x0000000000247805 */ /* 0x000fe4000001ff00 */
[----:B------:R-:W-:Y:S01]  /*8b30*/  MOV R16, RZ ;  /* 0x000000ff00107202 */ /* 0x000fe20000000f00 */
[----:B------:R-:W-:Y:S01]  /*8b40*/  FFMA R26, R26, 15, R31 ;  /* 0x417000001a1a7823 */ /* 0x000fe2000000001f */
[----:B------:R-:W-:Y:S02]  /*8b50*/  MOV R31, RZ ;  /* 0x000000ff001f7202 */ /* 0x000fe40000000f00 */
        /* <DEDUP_REMOVED lines=14> */
[----:B------:R-:W-:Y:S06]  /*8c40*/  BRA `(.L_x_5) ;  /* 0x0000001c00a47947 */ /* 0x000fec0003800000 */
.L_x_26:
        /* <DEDUP_REMOVED lines=52> */
[----:B------:R-:W-:-:S03]  /*8f90*/  FFMA R27, R5, 6, RZ ;  /* 0x40c00000051b7823 */ /* 0x000fc600000000ff */
[----:B------:R-:W5:Y:S01]  /*8fa0*/  LDG.E R13, desc[UR6][R18.64+0x35c000] ;  /* 0x35c00006120d7981 */ /* 0x000f62000c1e1900 */
[----:B------:R-:W-:-:S03]  /*8fb0*/  FFMA R27, R14, 14, R27 ;  /* 0x416000000e1b7823 */ /* 0x000fc6000000001b */
[----:B------:R-:W5:Y:S01]  /*8fc0*/  LDG.E R14, desc[UR6][R18.64+0x3ad000] ;  /* 0x3ad00006120e7981 */ /* 0x000f62000c1e1900 */
[----:B------:R-:W-:-:S04]  /*8fd0*/  FFMA R32, R11, 20, RZ ;  /* 0x41a000000b207823 */ /* 0x000fc800000000ff */
[----:B------:R-:W-:Y:S02]  /*8fe0*/  FFMA R11, R25, 13, R32 ;  /* 0x41500000190b7823 */ /* 0x000fe40000000020 */
[----:B------:R-:W5:Y:S01]  /*8ff0*/  LDG.E R32, desc[UR6][R18.64+0x10e000] ;  /* 0x10e0000612207981 */ /* 0x000f62000c1e1900 */
[----:B------:R-:W-:Y:S01]  /*9000*/  FFMA R12, R12, 16, RZ ;  /* 0x418000000c0c7823 */ /* 0x000fe200000000ff */
[----:B------:R-:W-:Y:S02]  /*9010*/  FFMA R17, R20, 12, R17 ;  /* 0x4140000014117823 */ /* 0x000fe40000000011 */
[----:B------:R-:W5:Y:S02]  /*9020*/  LDG.E R20, desc[UR6][R18.64+0x3d0000] ;  /* 0x3d00000612147981 */ /* 0x000f64000c1e1900 */
[----:B------:R-:W-:Y:S02]  /*9030*/  FFMA R30, R30, 17, R17 ;  /* 0x418800001e1e7823 */ /* 0x000fe40000000011 */
[----:B------:R-:W5:Y:S01]  /*9040*/  LDG.E R17, desc[UR6][R18.64+0xd2000] ;  /* 0x0d20000612117981 */ /* 0x000f62000c1e1900 */
[----:B--2---:R-:W-:Y:S01]  /*9050*/  FFMA R7, R7, 8, RZ ;  /* 0x4100000007077823 */ /* 0x004fe200000000ff */
[----:B---3--:R-:W-:-:S03]  /*9060*/  FFMA R25, R8, 5, RZ ;  /* 0x40a0000008197823 */ /* 0x008fc600000000ff */
[----:B------:R-:W-:Y:S01]  /*9070*/  FFMA R26, R26, 2, R7 ;  /* 0x400000001a1a7823 */ /* 0x000fe20000000007 */
[----:B------:R-:W-:Y:S01]  /*9080*/  FADD R8, R12, R23 ;  /* 0x000000170c087221 */ /* 0x000fe20000000000 */
[----:B------:R-:W-:Y:S01]  /*9090*/  FFMA R7, R16, 16, R11 ;  /* 0x4180000010077823 */ /* 0x000fe2000000000b */
[----:B----4-:R-:W-:Y:S01]  /*90a0*/  FFMA R6, R6, 18, RZ ;  /* 0x4190000006067823 */ /* 0x010fe200000000ff */
[----:B------:R-:W-:Y:S01]  /*90b0*/  FFMA R36, R36, 20, R25 ;  /* 0x41a0000024247823 */ /* 0x000fe20000000019 */
[----:B------:R-:W-:Y:S01]  /*90c0*/  FFMA R12, R24, 18, R21 ;  /* 0x41900000180c7823 */ /* 0x000fe20000000015 */
[----:B------:R-:W-:Y:S01]  /*90d0*/  FFMA R37, R37, 2, R8 ;  /* 0x4000000025257823 */ /* 0x000fe20000000008 */
[----:B-----5:R-:W-:Y:S01]  /*90e0*/  FFMA R11, R13, 8, R6 ;  /* 0x410000000d0b7823 */ /* 0x020fe20000000006 */
[----:B------:R-:W2:Y:S01]  /*90f0*/  LDG.E R8, desc[UR6][R18.64+0xd5000] ;  /* 0x0d50000612087981 */ /* 0x000ea2000c1e1900 */
[----:B------:R-:W-:-:S03]  /*9100*/  FFMA R14, R14, 4, R7 ;  /* 0x408000000e0e7823 */ /* 0x000fc60000000007 */
[----:B------:R-:W3:Y:S04]  /*9110*/  LDG.E R23, desc[UR6][R18.64+0x134000] ;  /* 0x1340000612177981 */ /* 0x000ee8000c1e1900 */
[----:B------:R-:W4:Y:S04]  /*9120*/  LDG.E R24, desc[UR6][R18.64+0x194000] ;  /* 0x1940000612187981 */ /* 0x000f28000c1e1900 */
[----:B------:R-:W5:Y:S04]  /*9130*/  LDG.E R16, desc[UR6][R18.64+0x1fd000] ;  /* 0x1fd0000612107981 */ /* 0x000f68000c1e1900 */
[----:B------:R-:W5:Y:S04]  /*9140*/  LDG.E R6, desc[UR6][R18.64+0x1e6000] ;  /* 0x1e60000612067981 */ /* 0x000f68000c1e1900 */
[----:B------:R-:W5:Y:S04]  /*9150*/  LDG.E R25, desc[UR6][R18.64+0x254000] ;  /* 0x2540000612197981 */ /* 0x000f68000c1e1900 */
[----:B------:R-:W5:Y:S04]  /*9160*/  LDG.E R13, desc[UR6][R18.64+0x245000] ;  /* 0x24500006120d7981 */ /* 0x000f68000c1e1900 */
[----:B------:R-:W5:Y:S01]  /*9170*/  LDG.E R7, desc[UR6][R18.64+0x355000] ;  /* 0x3550000612077981 */ /* 0x000f62000c1e1900 */
[----:B------:R-:W-:Y:S01]  /*9180*/  FFMA R5, R5, 15, RZ ;  /* 0x4170000005057823 */ /* 0x000fe200000000ff */
[----:B------:R-:W-:Y:S01]  /*9190*/  FFMA R32, R32, 10, RZ ;  /* 0x4120000020207823 */ /* 0x000fe200000000ff */
[----:B------:R-:W-:-:S02]  /*91a0*/  FFMA R31, R31, 13, RZ ;  /* 0x415000001f1f7823 */ /* 0x000fc400000000ff */
[----:B------:R-:W-:Y:S01]  /*91b0*/  FFMA R29, R20, 6, R5 ;  /* 0x40c00000141d7823 */ /* 0x000fe20000000005 */
[----:B------:R-:W-:Y:S01]  /*91c0*/  FFMA R17, R17, 8, RZ ;  /* 0x4100000011117823 */ /* 0x000fe200000000ff */
[----:B--2---:R-:W-:Y:S01]  /*91d0*/  FFMA R8, R8, 17, RZ ;  /* 0x4188000008087823 */ /* 0x004fe200000000ff */
[----:B---3--:R-:W-:Y:S01]  /*91e0*/  FFMA R23, R23, 19, RZ ;  /* 0x4198000017177823 */ /* 0x008fe200000000ff */
[----:B----4-:R-:W-:Y:S01]  /*91f0*/  FFMA R24, R24, 20, RZ ;  /* 0x41a0000018187823 */ /* 0x010fe200000000ff */
[----:B-----5:R-:W-:Y:S01]  /*9200*/  FFMA R16, R16, 5, RZ ;  /* 0x40a0000010107823 */ /* 0x020fe200000000ff */
[----:B------:R-:W-:Y:S01]  /*9210*/  FFMA R6, R6, 6, RZ ;  /* 0x40c0000006067823 */ /* 0x000fe200000000ff */
[----:B------:R-:W-:Y:S01]  /*9220*/  FFMA R25, R25, 9, RZ ;  /* 0x4110000019197823 */ /* 0x000fe200000000ff */
[----:B------:R-:W-:Y:S01]  /*9230*/  FFMA R13, R13, 16, RZ ;  /* 0x418000000d0d7823 */ /* 0x000fe200000000ff */
[----:B------:R-:W-:Y:S01]  /*9240*/  FFMA R7, R7, 9, RZ ;  /* 0x4110000007077823 */ /* 0x000fe200000000ff */
[----:B------:R-:W-:Y:S06]  /*9250*/  BRA `(.L_x_5) ;  /* 0x0000001800207947 */ /* 0x000fec0003800000 */
.L_x_28:
        /* <DEDUP_REMOVED lines=38> */
[----:B------:R-:W-:Y:S01]  /*94c0*/  MOV R32, RZ ;  /* 0x000000ff00207202 */ /* 0x000fe20000000f00 */
[----:B--2---:R-:W-:Y:S01]  /*94d0*/  FFMA R4, R4, 15, RZ ;  /* 0x4170000004047823 */ /* 0x004fe200000000ff */
[----:B---3--:R-:W-:Y:S01]  /*94e0*/  FFMA R10, R10, 16, RZ ;  /* 0x418000000a0a7823 */ /* 0x008fe200000000ff */
[----:B----4-:R-:W-:Y:S01]  /*94f0*/  FFMA R8, R8, 12, RZ ;  /* 0x4140000008087823 */ /* 0x010fe200000000ff */
[----:B-----5:R-:W-:Y:S01]  /*9500*/  FFMA R9, R9, 14, RZ ;  /* 0x4160000009097823 */ /* 0x020fe200000000ff */
[----:B------:R-:W-:Y:S01]  /*9510*/  FFMA R5, R5, 10, RZ ;  /* 0x4120000005057823 */ /* 0x000fe200000000ff */
[----:B0-----:R-:W-:Y:S01]  /*9520*/  FFMA R12, R21, 2, R4 ;  /* 0x40000000150c7823 */ /* 0x001fe20000000004 */
[----:B------:R-:W-:Y:S01]  /*9530*/  FFMA R10, R27, 9, R10 ;  /* 0x411000001b0a7823 */ /* 0x000fe2000000000a */
[----:B------:R-:W-:Y:S01]  /*9540*/  FFMA R23, R23, 10, R8 ;  /* 0x4120000017177823 */ /* 0x000fe20000000008 */
[----:B------:R-:W-:Y:S01]  /*9550*/  FADD R4, RZ, R19 ;  /* 0x00000013ff047221 */ /* 0x000fe20000000000 */
[----:B------:R-:W-:Y:S01]  /*9560*/  FFMA R25, R30, 18, R9 ;  /* 0x419000001e197823 */ /* 0x000fe20000000009 */
[----:B------:R-:W-:-:S02]  /*9570*/  HFMA2 R30, -RZ, RZ, 0, 0 ;  /* 0x00000000ff1e7431 */ /* 0x000fc400000001ff */
[----:B------:R-:W-:Y:S01]  /*9580*/  FFMA R7, R7, 12, RZ ;  /* 0x4140000007077823 */ /* 0x000fe200000000ff */
[----:B------:R-:W-:Y:S01]  /*9590*/  FFMA R22, R22, 14, R5 ;  /* 0x4160000016167823 */ /* 0x000fe20000000005 */
[----:B------:R-:W-:Y:S01]  /*95a0*/  FFMA R8, R3, 13, RZ ;  /* 0x4150000003087823 */ /* 0x000fe200000000ff */
[----:B------:R-:W-:Y:S02]  /*95b0*/  HFMA2 R3, -RZ, RZ, 0, 0 ;  /* 0x00000000ff037431 */ /* 0x000fe400000001ff */
[----:B------:R-:W-:Y:S01]  /*95c0*/  FFMA R35, R35, 13, R10 ;  /* 0x4150000023237823 */ /* 0x000fe2000000000a */
[----:B------:R-:W-:Y:S01]  /*95d0*/  FFMA R20, R20, 7, R23 ;  /* 0x40e0000014147823 */ /* 0x000fe20000000017 */
[----:B------:R-:W-:-:S03]  /*95e0*/  FFMA R9, R31, 5, R4 ;  /* 0x40a000001f097823 */ /* 0x000fc60000000004 */
[----:B------:R-:W-:Y:S01]  /*95f0*/  FFMA R31, R31, 10, R20 ;  /* 0x412000001f1f7823 */ /* 0x000fe20000000014 */
        /* <DEDUP_REMOVED lines=10> */
[----:B------:R-:W-:-:S02]  /*96a0*/  MOV R17, RZ ;  /* 0x000000ff00117202 */ /* 0x000fc40000000f00 */
        /* <DEDUP_REMOVED lines=13> */
.L_x_25:
        /* <DEDUP_REMOVED lines=49> */
[----:B------:R-:W-:Y:S01]  /*9a90*/  FFMA R31, R14, 20, RZ ;  /* 0x41a000000e1f7823 */ /* 0x000fe200000000ff */
[----:B------:R-:W-:Y:S02]  /*9aa0*/  FFMA R23, R36, 14, R5 ;  /* 0x4160000024177823 */ /* 0x000fe40000000005 */
[----:B------:R-:W3:Y:S01]  /*9ab0*/  LDG.E R36, desc[UR6][R18.64+0x383000] ;  /* 0x3830000612247981 */ /* 0x000ee2000c1e1900 */
[----:B------:R-:W-:Y:S01]  /*9ac0*/  FFMA R14, R0, 17, RZ ;  /* 0x41880000000e7823 */ /* 0x000fe200000000ff */
[----:B------:R-:W-:Y:S02]  /*9ad0*/  FFMA R21, R34, 9, R21 ;  /* 0x4110000022157823 */ /* 0x000fe40000000015 */
[----:B------:R-:W4:Y:S01]  /*9ae0*/  LDG.E R34, desc[UR6][R18.64+0x30b000] ;  /* 0x30b0000612227981 */ /* 0x000f22000c1e1900 */
[----:B------:R-:W-:-:S03]  /*9af0*/  FADD R5, RZ, R20 ;  /* 0x00000014ff057221 */ /* 0x000fc60000000000 */
[----:B------:R-:W5:Y:S01]  /*9b00*/  LDG.E R20, desc[UR6][R18.64+0x3be000] ;  /* 0x3be0000612147981 */ /* 0x000f62000c1e1900 */
[----:B------:R-:W-:-:S03]  /*9b10*/  FFMA R0, R16, 17, R23 ;  /* 0x4188000010007823 */ /* 0x000fc60000000017 */
[----:B------:R-:W5:Y:S01]  /*9b20*/  LDG.E R23, desc[UR6][R18.64+0xed000] ;  /* 0x0ed0000612177981 */ /* 0x000f62000c1e1900 */
[----:B------:R-:W-:-:S03]  /*9b30*/  FFMA R14, R15, 4, R14 ;  /* 0x408000000f0e7823 */ /* 0x000fc6000000000e */
[----:B------:R-:W5:Y:S04]  /*9b40*/  LDG.E R16, desc[UR6][R18.64+0x194000] ;  /* 0x1940000612107981 */ /* 0x000f68000c1e1900 */
[----:B------:R-:W5:Y:S01]  /*9b50*/  LDG.E R15, desc[UR6][R18.64+0x388000] ;  /* 0x38800006120f7981 */ /* 0x000f62000c1e1900 */
[C---:B------:R-:W-:Y:S01]  /*9b60*/  FFMA R31, R22.reuse, 15, R31 ;  /* 0x41700000161f7823 */ /* 0x040fe2000000001f */
[----:B------:R-:W-:Y:S01]  /*9b70*/  FFMA R22, R22, 9, R21 ;  /* 0x4110000016167823 */ /* 0x000fe20000000015 */
[----:B------:R-:W-:Y:S01]  /*9b80*/  FADD R26, R5, R26 ;  /* 0x0000001a051a7221 */ /* 0x000fe20000000000 */
[----:B------:R-:W-:Y:S01]  /*9b90*/  FFMA R29, R29, 12, RZ ;  /* 0x414000001d1d7823 */ /* 0x000fe200000000ff */
[----:B------:R-:W-:Y:S01]  /*9ba0*/  FFMA R37, R37, 12, RZ ;  /* 0x4140000025257823 */ /* 0x000fe200000000ff */
[----:B------:R-:W-:Y:S01]  /*9bb0*/  FFMA R33, R33, 14, RZ ;  /* 0x4160000021217823 */ /* 0x000fe200000000ff */
[----:B------:R-:W-:Y:S01]  /*9bc0*/  FFMA R27, R27, 4, RZ ;  /* 0x408000001b1b7823 */ /* 0x000fe200000000ff */
[----:B--2---:R-:W-:Y:S01]  /*9bd0*/  FFMA R12, R12, 14, RZ ;  /* 0x416000000c0c7823 */ /* 0x004fe200000000ff */
[----:B---3--:R-:W-:Y:S01]  /*9be0*/  FFMA R36, R36, 7, RZ ;  /* 0x40e0000024247823 */ /* 0x008fe200000000ff */
[----:B----4-:R-:W-:Y:S01]  /*9bf0*/  FFMA R34, R34, 15, RZ ;  /* 0x4170000022227823 */ /* 0x010fe200000000ff */
[----:B-----5:R-:W-:Y:S01]  /*9c00*/  FFMA R13, R20, 10, R13 ;  /* 0x41200000140d7823 */ /* 0x020fe2000000000d */
[----:B------:R-:W-:Y:S01]  /*9c10*/  FFMA R23, R23, 4, RZ ;  /* 0x4080000017177823 */ /* 0x000fe200000000ff */
[----:B------:R-:W-:Y:S01]  /*9c20*/  FFMA R16, R16, 2, RZ ;  /* 0x4000000010107823 */ /* 0x000fe200000000ff */
[----:B------:R-:W-:Y:S01]  /*9c30*/  FADD R15, RZ, R15 ;  /* 0x0000000fff0f7221 */ /* 0x000fe20000000000 */
[----:B------:R-:W-:Y:S06]  /*9c40*/  BRA `(.L_x_5) ;  /* 0x0000000c00a47947 */ /* 0x000fec0003800000 */
.L_x_30:
        /* <DEDUP_REMOVED lines=40> */
[----:B--2---:R-:W-:-:S04]  /*9ed0*/  FFMA R15, R15, 12, RZ ;  /* 0x414000000f0f7823 */ /* 0x004fc800000000ff */
[----:B---3--:R-:W-:Y:S01]  /*9ee0*/  FFMA R24, R24, 15, R15 ;  /* 0x4170000018187823 */ /* 0x008fe2000000000f */
[----:B----4-:R-:W-:Y:S01]  /*9ef0*/  FFMA R15, R10, 19, RZ ;  /* 0x419800000a0f7823 */ /* 0x010fe200000000ff */
[----:B-----5:R-:W-:Y:S01]  /*9f00*/  FFMA R0, R0, 4, RZ ;  /* 0x4080000000007823 */ /* 0x020fe200000000ff */
[----:B------:R-:W-:Y:S02]  /*9f10*/  FFMA R10, R6, 8, RZ ;  /* 0x41000000060a7823 */ /* 0x000fe400000000ff */
[----:B------:R-:W-:Y:S01]  /*9f20*/  FFMA R15, R22, 18, R15 ;  /* 0x41900000160f7823 */ /* 0x000fe2000000000f */
[----:B------:R-:W-:Y:S01]  /*9f30*/  FFMA R8, R8, 12, RZ ;  /* 0x4140000008087823 */ /* 0x000fe200000000ff */
[----:B------:R-:W-:Y:S01]  /*9f40*/  FFMA R11, R11, 12, RZ ;  /* 0x414000000b0b7823 */ /* 0x000fe200000000ff */
[----:B------:R-:W-:Y:S01]  /*9f50*/  FADD R16, RZ, R16 ;  /* 0x00000010ff107221 */ /* 0x000fe20000000000 */
[C---:B------:R-:W-:Y:S01]  /*9f60*/  FFMA R0, R29.reuse, 19, R0 ;  /* 0x419800001d007823 */ /* 0x040fe20000000000 */
[----:B------:R-:W-:Y:S01]  /*9f70*/  FFMA R29, R29, 6, RZ ;  /* 0x40c000001d1d7823 */ /* 0x000fe200000000ff */
[----:B0-----:R-:W-:Y:S01]  /*9f80*/  FFMA R18, R4, 20, RZ ;  /* 0x41a0000004127823 */ /* 0x001fe200000000ff */
[----:B------:R-:W-:Y:S01]  /*9f90*/  FFMA R4, R5, 18, RZ ;  /* 0x4190000005047823 */ /* 0x000fe200000000ff */
[----:B------:R-:W-:Y:S01]  /*9fa0*/  FFMA R22, R27, 10, R10 ;  /* 0x412000001b167823 */ /* 0x000fe2000000000a */
[----:B------:R-:W-:Y:S01]  /*9fb0*/  FFMA R20, R20, 4, R15 ;  /* 0x4080000014147823 */ /* 0x000fe2000000000f */
[----:B------:R-:W-:Y:S01]  /*9fc0*/  MOV R27, RZ ;  /* 0x000000ff001b7202 */ /* 0x000fe20000000f00 */
        /* <DEDUP_REMOVED lines=17> */
[----:B------:R-:W-:Y:S01]  /*a0e0*/  FADD R9, RZ, R9 ;  /* 0x00000009ff097221 */ /* 0x000fe20000000000 */
[----:B------:R-:W-:Y:S01]  /*a0f0*/  FADD R13, RZ, R13 ;  /* 0x0000000dff0d7221 */ /* 0x000fe20000000000 */
[----:B------:R-:W-:Y:S01]  /*a100*/  FFMA R14, R14, 8, RZ ;  /* 0x410000000e0e7823 */ /* 0x000fe200000000ff */
[----:B------:R-:W-:Y:S01]  /*a110*/  FFMA R12, R12, 10, RZ ;  /* 0x412000000c0c7823 */ /* 0x000fe200000000ff */
[----:B------:R-:W-:Y:S01]  /*a120*/  FFMA R36, R36, 16, RZ ;  /* 0x4180000024247823 */ /* 0x000fe200000000ff */
[----:B------:R-:W-:Y:S01]  /*a130*/  FFMA R2, R2, 12, RZ ;  /* 0x4140000002027823 */ /* 0x000fe200000000ff */
[----:B------:R-:W-:Y:S01]  /*a140*/  FFMA R3, R3, 2, RZ ;  /* 0x4000000003037823 */ /* 0x000fe200000000ff */
[----:B------:R-:W-:Y:S01]  /*a150*/  FFMA R30, R30, 16, RZ ;  /* 0x418000001e1e7823 */ /* 0x000fe200000000ff */
[----:B------:R-:W-:Y:S06]  /*a160*/  BRA `(.L_x_5) ;  /* 0x00000008005c7947 */ /* 0x000fec0003800000 */
.L_x_29:
        /* <DEDUP_REMOVED lines=47> */
[----:B------:R-:W-:Y:S01]  /*a460*/  FFMA R8, R8, 9, RZ ;  /* 0x4110000008087823 */ /* 0x000fe200000000ff */
[----:B------:R-:W-:Y:S01]  /*a470*/  FFMA R6, R6, 20, RZ ;  /* 0x41a0000006067823 */ /* 0x000fe200000000ff */
[----:B------:R-:W-:Y:S01]  /*a480*/  FFMA R5, R5, 17, RZ ;  /* 0x4188000005057823 */ /* 0x000fe200000000ff */
[----:B------:R-:W-:Y:S02]  /*a490*/  FFMA R11, R14, 2, R7 ;  /* 0x400000000e0b7823 */ /* 0x000fe40000000007 */
[----:B------:R-:W2:Y:S01]  /*a4a0*/  LDG.E R14, desc[UR6][R18.64+0x13c000] ;  /* 0x13c00006120e7981 */ /* 0x000ea2000c1e1900 */
[----:B------:R-:W-:Y:S01]  /*a4b0*/  FFMA R7, R4, 18, RZ ;  /* 0x4190000004077823 */ /* 0x000fe200000000ff */
[----:B------:R-:W-:Y:S02]  /*a4c0*/  FFMA R25, R25, 9, R10 ;  /* 0x4110000019197823 */ /* 0x000fe4000000000a */
        /* <DEDUP_REMOVED lines=13> */
[----:B------:R-:W-:Y:S01]  /*a5a0*/  FFMA R35, R35, 14, RZ ;  /* 0x4160000023237823 */ /* 0x000fe200000000ff */
[----:B------:R-:W-:Y:S01]  /*a5b0*/  FFMA R24, R24, 20, RZ ;  /* 0x41a0000018187823 */ /* 0x000fe200000000ff */
[----:B------:R-:W-:Y:S01]  /*a5c0*/  FFMA R37, R37, 19, RZ ;  /* 0x4198000025257823 */ /* 0x000fe200000000ff */
[----:B--2---:R-:W-:Y:S01]  /*a5d0*/  FFMA R14, R14, 12, RZ ;  /* 0x414000000e0e7823 */ /* 0x004fe200000000ff */
[----:B---3--:R-:W-:Y:S01]  /*a5e0*/  FFMA R10, R10, 7, RZ ;  /* 0x40e000000a0a7823 */ /* 0x008fe200000000ff */
[----:B----4-:R-:W-:Y:S01]  /*a5f0*/  FFMA R8, R8, 18, RZ ;  /* 0x4190000008087823 */ /* 0x010fe200000000ff */
[----:B-----5:R-:W-:Y:S01]  /*a600*/  FADD R15, RZ, R15 ;  /* 0x0000000fff0f7221 */ /* 0x020fe20000000000 */
[----:B------:R-:W-:Y:S01]  /*a610*/  FFMA R4, R5, 3, R4 ;  /* 0x4040000005047823 */ /* 0x000fe20000000004 */
[----:B------:R-:W-:Y:S01]  /*a620*/  FFMA R13, R13, 18, RZ ;  /* 0x419000000d0d7823 */ /* 0x000fe200000000ff */
[----:B------:R-:W-:Y:S01]  /*a630*/  FFMA R12, R12, 17, RZ ;  /* 0x418800000c0c7823 */ /* 0x000fe200000000ff */
[----:B------:R-:W-:Y:S01]  /*a640*/  FFMA R6, R6, 3, RZ ;  /* 0x4040000006067823 */ /* 0x000fe200000000ff */
[----:B------:R-:W-:Y:S01]  /*a650*/  FFMA R11, R11, 18, RZ ;  /* 0x419000000b0b7823 */ /* 0x000fe200000000ff */
[----:B------:R-:W-:Y:S06]  /*a660*/  BRA `(.L_x_5) ;  /* 0x00000004001c7947 */ /* 0x000fec0003800000 */
.L_x_31:
        /* <DEDUP_REMOVED lines=36> */
[----:B---3--:R-:W-:-:S03]  /*a8b0*/  FFMA R10, R10, 16, RZ ;  /* 0x418000000a0a7823 */ /* 0x008fc600000000ff */
[----:B----4-:R-:W-:Y:S01]  /*a8c0*/  FFMA R14, R31, 6, R14 ;  /* 0x40c000001f0e7823 */ /* 0x010fe2000000000e */
[----:B-----5:R-:W-:Y:S01]  /*a8d0*/  FFMA R34, R37, 12, R10 ;  /* 0x4140000025227823 */ /* 0x020fe2000000000a */
[----:B------:R-:W-:Y:S01]  /*a8e0*/  FFMA R10, R2, 14, RZ ;  /* 0x41600000020a7823 */ /* 0x000fe200000000ff */
[----:B0-----:R-:W-:Y:S01]  /*a8f0*/  FFMA R13, R5, 5, RZ ;  /* 0x40a00000050d7823 */ /* 0x001fe200000000ff */
[----:B------:R-:W-:Y:S01]  /*a900*/  FFMA R5, R4, 6, RZ ;  /* 0x40c0000004057823 */ /* 0x000fe200000000ff */
        /* <DEDUP_REMOVED lines=9> */
[----:B------:R-:W-:Y:S01]  /*a9a0*/  CS2R R30, SRZ ;  /* 0x00000000001e7805 */ /* 0x000fe2000001ff00 */
[----:B------:R-:W-:Y:S01]  /*a9b0*/  FFMA R8, R19, 6, R6 ;  /* 0x40c0000013087823 */ /* 0x000fe20000000006 */
[----:B------:R-:W-:Y:S01]  /*a9c0*/  MOV R14, RZ ;  /* 0x000000ff000e7202 */ /* 0x000fe20000000f00 */
[----:B------:R-:W-:Y:S01]  /*a9d0*/  FFMA R34, R25, 12, R34 ;  /* 0x4140000019227823 */ /* 0x000fe20000000022 */
[----:B------:R-:W-:Y:S01]  /*a9e0*/  MOV R25, RZ ;  /* 0x000000ff00197202 */ /* 0x000fe20000000f00 */
[----:B------:R-:W-:Y:S01]  /*a9f0*/  FFMA R12, R20, 15, R23 ;  /* 0x41700000140c7823 */ /* 0x000fe20000000017 */
[----:B------:R-:W-:Y:S01]  /*aa00*/  CS2R R22, SRZ ;  /* 0x0000000000167805 */ /* 0x000fe2000001ff00 */
[----:B------:R-:W-:Y:S01]  /*aa10*/  FADD R6, RZ, R11 ;  /* 0x0000000bff067221 */ /* 0x000fe20000000000 */
        /* <DEDUP_REMOVED lines=11> */
[----:B------:R-:W-:-:S07]  /*aad0*/  FFMA R27, R27, 4, RZ ;  /* 0x408000001b1b7823 */ /* 0x000fce00000000ff */
.L_x_5:
[----:B------:R-:W0:Y:S01]  /*aae0*/  S2R R5, SR_TID.X ;  /* 0x0000000000057919 */ /* 0x000e220000002100 */
[----:B------:R-:W-:Y:S01]  /*aaf0*/  USHF.L.U32 UR4, UR4, 0xf, URZ ;  /* 0x0000000f04047899 */ /* 0x000fe200080006ff */
[----:B------:R-:W1:Y:S05]  /*ab00*/  S2R R18, SR_CTAID.Y ;  /* 0x0000000000127919 */ /* 0x000e6a0000002600 */
[----:B0-----:R-:W-:-:S04]  /*ab10*/  LOP3.LUT R5, R5, UR4, RZ, 0xfc, !PT ;  /* 0x0000000405057c12 */ /* 0x001fc8000f8efcff */
[----:B-1----:R-:W-:Y:S02]  /*ab20*/  LEA R5, R18, R5, 0x7 ;  /* 0x0000000512057211 */ /* 0x002fe400078e38ff */
[----:B------:R-:W0:Y:S03]  /*ab30*/  LDC.64 R18, c[0x0][0x390] ;  /* 0x0000e400ff127b82 */ /* 0x000e260000000a00 */
[----:B0-----:R-:W-:-:S05]  /*ab40*/  IMAD.WIDE.U32 R20, R5, 0x4, R18 ;  /* 0x0000000405147825 */ /* 0x001fca00078e0012 */
[----:B------:R0:W-:Y:S02]  /*ab50*/  STG.E desc[UR6][R20.64], R36 ;  /* 0x0000002414007986 */ /* 0x0001e4000c101906 */
[----:B0-----:R-:W-:-:S05]  /*ab60*/  IADD3 R21, PT, PT, R5, 0x400, RZ ;  /* 0x0000040005157810 */ /* 0x001fca0007ffe0ff */
[----:B------:R-:W-:-:S05]  /*ab70*/  IMAD.WIDE.U32 R20, R21, 0x4, R18 ;  /* 0x0000000415147825 */ /* 0x000fca00078e0012 */
[----:B------:R0:W-:Y:S02]  /*ab80*/  STG.E desc[UR6][R20.64], R37 ;  /* 0x0000002514007986 */ /* 0x0001e4000c101906 */
[----:B0-----:R-:W-:-:S05]  /*ab90*/  IADD3 R37, PT, PT, R5, 0x800, RZ ;  /* 0x0000080005257810 */ /* 0x001fca0007ffe0ff */
[----:B------:R-:W-:-:S05]  /*aba0*/  IMAD.WIDE.U32 R36, R37, 0x4, R18 ;  /* 0x0000000425247825 */ /* 0x000fca00078e0012 */
[----:B------:R0:W-:Y:S02]  /*abb0*/  STG.E desc[UR6][R36.64], R35 ;  /* 0x0000002324007986 */ /* 0x0001e4000c101906 */
[----:B0-----:R-:W-:-:S05]  /*abc0*/  IADD3 R35, PT, PT, R5, 0xc00, RZ ;  /* 0x00000c0005237810 */ /* 0x001fca0007ffe0ff */
[----:B------:R-:W-:Y:S01]  /*abd0*/  IMAD.WIDE.U32 R20, R35, 0x4, R18 ;  /* 0x0000000423147825 */ /* 0x000fe200078e0012 */
[----:B------:R-:W-:-:S04]  /*abe0*/  IADD3 R35, PT, PT, R5, 0x1000, RZ ;  /* 0x0000100005237810 */ /* 0x000fc80007ffe0ff */
[----:B------:R0:W-:Y:S02]  /*abf0*/  STG.E desc[UR6][R20.64], R34 ;  /* 0x0000002214007986 */ /* 0x0001e4000c101906 */
[----:B0-----:R-:W-:Y:S01]  /*ac00*/  IMAD.WIDE.U32 R20, R35, 0x4, R18 ;  /* 0x0000000423147825 */ /* 0x001fe200078e0012 */
[----:B------:R-:W-:-:S04]  /*ac10*/  IADD3 R35, PT, PT, R5, 0x1800, RZ ;  /* 0x0000180005237810 */ /* 0x000fc80007ffe0ff */
[----:B------:R0:W-:Y:S01]  /*ac20*/  STG.E desc[UR6][R20.64], R33 ;  /* 0x0000002114007986 */ /* 0x0001e2000c101906 */
[----:B------:R-:W-:Y:S01]  /*ac30*/  IMAD.WIDE.U32 R34, R35, 0x4, R18 ;  /* 0x0000000423227825 */ /* 0x000fe200078e0012 */
[----:B0-----:R-:W-:-:S05]  /*ac40*/  IADD3 R33, PT, PT, R5, 0x1400, RZ ;  /* 0x0000140005217810 */ /* 0x001fca0007ffe0ff */
[----:B------:R-:W-:Y:S01]  /*ac50*/  IMAD.WIDE.U32 R36, R33, 0x4, R18 ;  /* 0x0000000421247825 */ /* 0x000fe200078e0012 */
[----:B------:R-:W-:-:S04]  /*ac60*/  IADD3 R33, PT, PT, R5, 0x1c00, RZ ;  /* 0x00001c0005217810 */ /* 0x000fc80007ffe0ff */
[----:B------:R0:W-:Y:S01]  /*ac70*/  STG.E desc[UR6][R36.64], R32 ;  /* 0x0000002024007986 */ /* 0x0001e2000c101906 */
[--C-:B------:R-:W-:Y:S01]  /*ac80*/  IMAD.WIDE.U32 R20, R33, 0x4, R18.reuse ;  /* 0x0000000421147825 */ /* 0x100fe200078e0012 */
[----:B------:R-:W-:Y:S02]  /*ac90*/  IADD3 R33, PT, PT, R5, 0x2400, RZ ;  /* 0x0000240005217810 */ /* 0x000fe40007ffe0ff */
[----:B------:R1:W-:Y:S04]  /*aca0*/  STG.E desc[UR6][R34.64], R31 ;  /* 0x0000001f22007986 */ /* 0x0003e8000c101906 */
[----:B------:R2:W-:Y:S01]  /*acb0*/  STG.E desc[UR6][R20.64], R30 ;  /* 0x0000001e14007986 */ /* 0x0005e2000c101906 */
[----:B0-----:R-:W-:Y:S01]  /*acc0*/  IMAD.WIDE.U32 R36, R33, 0x4, R18 ;  /* 0x0000000421247825 */ /* 0x001fe200078e0012 */
[----:B-1----:R-:W-:-:S02]  /*acd0*/  IADD3 R31, PT, PT, R5, 0x2000, RZ ;  /* 0x00002000051f7810 */ /* 0x002fc40007ffe0ff */
[C---:B------:R-:W-:Y:S02]  /*ace0*/  IADD3 R35, PT, PT, R5.reuse, 0x2c00, RZ ;  /* 0x00002c0005237810 */ /* 0x040fe40007ffe0ff */
[----:B--2---:R-:W-:Y:S01]  /*acf0*/  IADD3 R30, PT, PT, R5, 0x3400, RZ ;  /* 0x00003400051e7810 */ /* 0x004fe20007ffe0ff */
[----:B------:R-:W-:Y:S01]  /*ad00*/  IMAD.WIDE.U32 R20, R31, 0x4, R18 ;  /* 0x000000041f147825 */ /* 0x000fe200078e0012 */
[----:B------:R-:W-:-:S03]  /*ad10*/  IADD3 R31, PT, PT, R5, 0x2800, RZ ;  /* 0x00002800051f7810 */ /* 0x000fc60007ffe0ff */
[--C-:B------:R-:W-:Y:S01]  /*ad20*/  IMAD.WIDE.U32 R34, R35, 0x4, R18.reuse ;  /* 0x0000000423227825 */ /* 0x100fe200078e0012 */
[----:B------:R0:W-:Y:S03]  /*ad30*/  STG.E desc[UR6][R20.64], R29 ;  /* 0x0000001d14007986 */ /* 0x0001e6000c101906 */
[----:B------:R-:W-:Y:S01]  /*ad40*/  IMAD.WIDE.U32 R32, R31, 0x4, R18 ;  /* 0x000000041f207825 */ /* 0x000fe200078e0012 */
[C---:B------:R-:W-:Y:S01]  /*ad50*/  IADD3 R31, PT, PT, R5.reuse, 0x3000, RZ ;  /* 0x00003000051f7810 */ /* 0x040fe20007ffe0ff */
[----:B------:R1:W-:Y:S04]  /*ad60*/  STG.E desc[UR6][R36.64], R26 ;  /* 0x0000001a24007986 */ /* 0x0003e8000c101906 */
[----:B------:R2:W-:Y:S01]  /*ad70*/  STG.E desc[UR6][R32.64], R2 ;  /* 0x0000000220007986 */ /* 0x0005e2000c101906 */
[----:B0-----:R-:W-:-:S03]  /*ad80*/  IADD3 R21, PT, PT, R5, 0x3800, RZ ;  /* 0x0000380005157810 */ /* 0x001fc60007ffe0ff */
[----:B------:R0:W-:Y:S01]  /*ad90*/  STG.E desc[UR6][R34.64], R28 ;  /* 0x0000001c22007986 */ /* 0x0001e2000c101906 */
[----:B-1----:R-:W-:Y:S01]  /*ada0*/  IADD3 R37, PT, PT, R5, 0x3c00, RZ ;  /* 0x00003c0005257810 */ /* 0x002fe20007ffe0ff */
[--C-:B------:R-:W-:Y:S01]  /*adb0*/  IMAD.WIDE.U32 R20, R21, 0x4, R18.reuse ;  /* 0x0000000415147825 */ /* 0x100fe200078e0012 */
[C---:B------:R-:W-:Y:S02]  /*adc0*/  IADD3 R26, PT, PT, R5.reuse, 0x4c00, RZ ;  /* 0x00004c00051a7810 */ /* 0x040fe40007ffe0ff */
[----:B--2---:R-:W-:Y:S01]  /*add0*/  IADD3 R33, PT, PT, R5, 0x4000, RZ ;  /* 0x0000400005217810 */ /* 0x004fe20007ffe0ff */
[--C-:B------:R-:W-:Y:S01]  /*ade0*/  IMAD.WIDE.U32 R36, R37, 0x4, R18.reuse ;  /* 0x0000000425247825 */ /* 0x100fe200078e0012 */
[C---:B------:R-:W-:Y:S02]  /*adf0*/  IADD3 R2, PT, PT, R5.reuse, 0x4800, RZ ;  /* 0x0000480005027810 */ /* 0x040fe40007ffe0ff */
[----:B0-----:R-:W-:Y:S01]  /*ae00*/  IADD3 R35, PT, PT, R5, 0x4400, RZ ;  /* 0x0000440005237810 */ /* 0x001fe20007ffe0ff */
[----:B------:R-:W-:-:S04]  /*ae10*/  IMAD.WIDE.U32 R28, R31, 0x4, R18 ;  /* 0x000000041f1c7825 */ /* 0x000fc800078e0012 */
[--C-:B------:R-:W-:Y:S01]  /*ae20*/  IMAD.WIDE.U32 R30, R30, 0x4, R18.reuse ;  /* 0x000000041e1e7825 */ /* 0x100fe200078e0012 */
[----:B------:R0:W-:Y:S03]  /*ae30*/  STG.E desc[UR6][R28.64], R17 ;  /* 0x000000111c007986 */ /* 0x0001e6000c101906 */
[--C-:B------:R-:W-:Y:S01]  /*ae40*/  IMAD.WIDE.U32 R32, R33, 0x4, R18.reuse ;  /* 0x0000000421207825 */ /* 0x100fe200078e0012 */
[----:B------:R1:W-:Y:S03]  /*ae50*/  STG.E desc[UR6][R30.64], R27 ;  /* 0x0000001b1e007986 */ /* 0x0003e6000c101906 */
[----:B------:R-:W-:Y:S01]  /*ae60*/  IMAD.WIDE.U32 R34, R35, 0x4, R18 ;  /* 0x0000000423227825 */ /* 0x000fe200078e0012 */
[----:B------:R2:W-:Y:S01]  /*ae70*/  STG.E desc[UR6][R20.64], R25 ;  /* 0x0000001914007986 */ /* 0x0005e2000c101906 */
[----:B0-----:R-:W-:-:S03]  /*ae80*/  IADD3 R17, PT, PT, R5, 0x5000, RZ ;  /* 0x0000500005117810 */ /* 0x001fc60007ffe0ff */
[----:B------:R0:W-:Y:S01]  /*ae90*/  STG.E desc[UR6][R36.64], R24 ;  /* 0x0000001824007986 */ /* 0x0001e2000c101906 */
[--C-:B------:R-:W-:Y:S01]  /*aea0*/  IMAD.WIDE.U32 R28, R2, 0x4, R18.reuse ;  /* 0x00000004021c7825 */ /* 0x100fe200078e0012 */
[C---:B------:R-:W-:Y:S02]  /*aeb0*/  IADD3 R2, PT, PT, R5.reuse, 0x7400, RZ ;  /* 0x0000740005027810 */ /* 0x040fe40007ffe0ff */
[----:B-1----:R-:W-:Y:S01]  /*aec0*/  IADD3 R31, PT, PT, R5, 0x5400, RZ ;  /* 0x00005400051f7810 */ /* 0x002fe20007ffe0ff */
[----:B------:R1:W-:Y:S01]  /*aed0*/  STG.E desc[UR6][R32.64], R23 ;  /* 0x0000001720007986 */ /* 0x0003e2000c101906 */
[----:B------:R-:W-:-:S03]  /*aee0*/  IMAD.WIDE.U32 R26, R26, 0x4, R18 ;  /* 0x000000041a1a7825 */ /* 0x000fc600078e0012 */
[----:B------:R3:W-:Y:S01]  /*aef0*/  STG.E desc[UR6][R34.64], R7 ;  /* 0x0000000722007986 */ /* 0x0007e2000c101906 */
[--C-:B--2---:R-:W-:Y:S01]  /*af00*/  IMAD.WIDE.U32 R20, R17, 0x4, R18.reuse ;  /* 0x0000000411147825 */ /* 0x104fe200078e0012 */
[----:B------:R-:W-:Y:S02]  /*af10*/  IADD3 R17, PT, PT, R5, 0x6000, RZ ;  /* 0x0000600005117810 */ /* 0x000fe40007ffe0ff */
[----:B------:R2:W-:Y:S01]  /*af20*/  STG.E desc[UR6][R28.64], R22 ;  /* 0x000000161c007986 */ /* 0x0005e2000c101906 */
[--C-:B0-----:R-:W-:Y:S01]  /*af30*/  IMAD.WIDE.U32 R24, R31, 0x4, R18.reuse ;  /* 0x000000041f187825 */ /* 0x101fe200078e0012 */
[C---:B------:R-:W-:Y:S02]  /*af40*/  IADD3 R31, PT, PT, R5.reuse, 0x5c00, RZ ;  /* 0x00005c00051f7810 */ /* 0x040fe40007ffe0ff */
[C---:B-1----:R-:W-:Y:S01]  /*af50*/  IADD3 R33, PT, PT, R5.reuse, 0x5800, RZ ;  /* 0x0000580005217810 */ /* 0x042fe20007ffe0ff */
[----:B------:R0:W-:Y:S01]  /*af60*/  STG.E desc[UR6][R26.64], R16 ;  /* 0x000000101a007986 */ /* 0x0001e2000c101906 */
[----:B------:R-:W-:Y:S01]  /*af70*/  IADD3 R23, PT, PT, R5, 0x6400, RZ ;  /* 0x0000640005177810 */ /* 0x000fe20007ffe0ff */
[--C-:B------:R-:W-:Y:S01]  /*af80*/  IMAD.WIDE.U32 R30, R31, 0x4, R18.reuse ;  /* 0x000000041f1e7825 */ /* 0x100fe200078e0012 */
[C---:B---3--:R-:W-:Y:S01]  /*af90*/  IADD3 R7, PT, PT, R5.reuse, 0x6800, RZ ;  /* 0x0000680005077810 */ /* 0x048fe20007ffe0ff */
[----:B------:R1:W-:Y:S01]  /*afa0*/  STG.E desc[UR6][R20.64], R15 ;  /* 0x0000000f14007986 */ /* 0x0003e2000c101906 */
[----:B------:R-:W-:Y:S01]  /*afb0*/  IADD3 R35, PT, PT, R5, 0x6c00, RZ ;  /* 0x00006c0005237810 */ /* 0x000fe20007ffe0ff */
[----:B------:R-:W-:Y:S01]  /*afc0*/  IMAD.WIDE.U32 R32, R33, 0x4, R18 ;  /* 0x0000000421207825 */ /* 0x000fe200078e0012 */
[C---:B------:R-:W-:Y:S01]  /*afd0*/  IADD3 R37, PT, PT, R5.reuse, 0x7000, RZ ;  /* 0x0000700005257810 */ /* 0x040fe20007ffe0ff */
[----:B------:R3:W-:Y:S01]  /*afe0*/  STG.E desc[UR6][R24.64], R14 ;  /* 0x0000000e18007986 */ /* 0x0007e2000c101906 */
[----:B--2---:R-:W-:-:S02]  /*aff0*/  IADD3 R29, PT, PT, R5, 0x7800, RZ ;  /* 0x00007800051d7810 */ /* 0x004fc40007ffe0ff */
[----:B------:R-:W-:Y:S01]  /*b000*/  IADD3 R5, PT, PT, R5, 0x7c00, RZ ;  /* 0x00007c0005057810 */ /* 0x000fe20007ffe0ff */
[----:B------:R-:W-:Y:S01]  /*b010*/  STG.E desc[UR6][R32.64], R9 ;  /* 0x0000000920007986 */ /* 0x000fe2000c101906 */
[----:B0-----:R-:W-:-:S03]  /*b020*/  IMAD.WIDE.U32 R26, R2, 0x4, R18 ;  /* 0x00000004021a7825 */ /* 0x001fc600078e0012 */
[----:B------:R-:W-:Y:S01]  /*b030*/  STG.E desc[UR6][R30.64], R13 ;  /* 0x0000000d1e007986 */ /* 0x000fe2000c101906 */
[----:B-1----:R-:W-:-:S04]  /*b040*/  IMAD.WIDE.U32 R20, R7, 0x4, R18 ;  /* 0x0000000407147825 */ /* 0x002fc800078e0012 */
[----:B---3--:R-:W-:-:S04]  /*b050*/  IMAD.WIDE.U32 R14, R17, 0x4, R18 ;  /* 0x00000004110e7825 */ /* 0x008fc800078e0012 */
[--C-:B------:R-:W-:Y:S01]  /*b060*/  IMAD.WIDE.U32 R16, R23, 0x4, R18.reuse ;  /* 0x0000000417107825 */ /* 0x100fe200078e0012 */
[----:B------:R-:W-:Y:S03]  /*b070*/  STG.E desc[UR6][R14.64], R11 ;  /* 0x0000000b0e007986 */ /* 0x000fe6000c101906 */
[--C-:B------:R-:W-:Y:S01]  /*b080*/  IMAD.WIDE.U32 R22, R35, 0x4, R18.reuse ;  /* 0x0000000423167825 */ /* 0x100fe200078e0012 */
[----:B------:R-:W-:Y:S03]  /*b090*/  STG.E desc[UR6][R16.64], R12 ;  /* 0x0000000c10007986 */ /* 0x000fe6000c101906 */
[--C-:B------:R-:W-:Y:S01]  /*b0a0*/  IMAD.WIDE.U32 R24, R37, 0x4, R18.reuse ;  /* 0x0000000425187825 */ /* 0x100fe200078e0012 */
[----:B------:R-:W-:Y:S03]  /*b0b0*/  STG.E desc[UR6][R20.64], R10 ;  /* 0x0000000a14007986 */ /* 0x000fe6000c101906 */
[--C-:B------:R-:W-:Y:S01]  /*b0c0*/  IMAD.WIDE.U32 R28, R29, 0x4, R18.reuse ;  /* 0x000000041d1c7825 */ /* 0x100fe200078e0012 */
[----:B------:R-:W-:Y:S03]  /*b0d0*/  STG.E desc[UR6][R22.64], R8 ;  /* 0x0000000816007986 */ /* 0x000fe6000c101906 */
[----:B------:R-:W-:Y:S01]  /*b0e0*/  IMAD.WIDE.U32 R18, R5, 0x4, R18 ;  /* 0x0000000405127825 */ /* 0x000fe200078e0012 */
[----:B------:R-:W-:Y:S04]  /*b0f0*/  STG.E desc[UR6][R24.64], R6 ;  /* 0x0000000618007986 */ /* 0x000fe8000c101906 */
[----:B------:R-:W-:Y:S04]  /*b100*/  STG.E desc[UR6][R26.64], R4 ;  /* 0x000000041a007986 */ /* 0x000fe8000c101906 */
[----:B------:R-:W-:Y:S04]  /*b110*/  STG.E desc[UR6][R28.64], R3 ;  /* 0x000000031c007986 */ /* 0x000fe8000c101906 */
[----:B------:R-:W-:Y:S01]  /*b120*/  STG.E desc[UR6][R18.64], R0 ;  /* 0x0000000012007986 */ /* 0x000fe2000c101906 */
[----:B------:R-:W-:Y:S05]  /*b130*/  EXIT ;  /* 0x000000000000794d */ /* 0x000fea0003800000 */
.L_x_32:
[----:B------:R-:W-:-:S00]  /*b140*/  BRA `(.L_x_32) ;  /* 0xfffffffc00fc7947 */ /* 0x000fc0000383ffff */
[----:B------:R-:W-:-:S00]  /*b150*/  NOP ;  /* 0x0000000000007918 */ /* 0x000fc00000000000 */
        /* <DEDUP_REMOVED lines=10> */
.L_x_36:


//--------------------- .text._Z19BLOCK_SPARSE_MATMULILi64ELi16ELi32ELi8ELi1ELi8EEvPfS0_PiS1_S0_S0_iii --------------------------
	.section	.text._Z19BLOCK_SPARSE_MATMULILi64ELi16ELi32ELi8ELi1ELi8EEvPfS0_PiS1_S0_S0_iii,"ax",@progbits
	.align	128
        .global         _Z19BLOCK_SPARSE_MATMULILi64ELi16ELi32ELi8ELi1ELi8EEvPfS0_PiS1_S0_S0_iii
        .type           _Z19BLOCK_SPARSE_MATMULILi64ELi16ELi32ELi8ELi1ELi8EEvPfS0_PiS1_S0_S0_iii,@function
        .size           _Z19BLOCK_SPARSE_MATMULILi64ELi16ELi32ELi8ELi1ELi8EEvPfS0_PiS1_S0_S0_iii,(.L_x_37 - _Z19BLOCK_SPARSE_MATMULILi64ELi16ELi32ELi8ELi1ELi8EEvPfS0_PiS1_S0_S0_iii)
        .other          _Z19BLOCK_SPARSE_MATMULILi64ELi16ELi32ELi8ELi1ELi8EEvPfS0_PiS1_S0_S0_iii,@"STO_CUDA_ENTRY STV_DEFAULT"
_Z19BLOCK_SPARSE_MATMULILi64ELi16ELi32ELi8ELi1ELi8EEvPfS0_PiS1_S0_S0_iii:
.text._Z19BLOCK_SPARSE_MATMULILi64ELi16ELi32ELi8ELi1ELi8EEvPfS0_PiS1_S0_S0_iii:
[----:B------:R-:W-:Y:S01]  /*0000*/  LDC R1, c[0x0][0x37c] ;  /* 0x0000df00ff017b82 */ /* 0x000fe20000000800 */
[----:B------:R-:W0:Y:S07]  /*0010*/  S2R R5, SR_CTAID.X ;  /* 0x0000000000057919 */ /* 0x000e2e0000002500 */
[----:B------:R-:W0:Y:S01]  /*0020*/  LDC.64 R2, c[0x0][0x390] ;  /* 0x0000e400ff027b82 */ /* 0x000e220000000a00 */
[----:B------:R-:W1:Y:S01]  /*0030*/  LDCU.64 UR8, c[0x0][0x358] ;  /* 0x00006b00ff0877ac */ /* 0x000e620008000a00 */
[----:B0-----:R-:W-:-:S05]  /*0040*/  IMAD.WIDE.U32 R2, R5, 0x4, R2 ;  /* 0x0000000405027825 */ /* 0x001fca00078e0002 */
[----:B-1----:R-:W2:Y:S04]  /*0050*/  LDG.E R4, desc[UR8][R2.64] ;  /* 0x0000000802047981 */ /* 0x002ea8000c1e1900 */
[----:B------:R-:W2:Y:S01]  /*0060*/  LDG.E R33, desc[UR8][R2.64+0x4] ;  /* 0x0000040802217981 */ /* 0x000ea2000c1e1900 */
[----:B------:R-:W-:Y:S01]  /*0070*/  HFMA2 R123, -RZ, RZ, 0, 0 ;  /* 0x00000000ff7b7431 */ /* 0x000fe200000001ff */
[----:B------:R-:W-:Y:S01]  /*0080*/  CS2R R28, SRZ ;  /* 0x00000000001c7805 */ /* 0x000fe2000001ff00 */
[----:B------:R-:W-:Y:S01]  /*0090*/  HFMA2 R119, -RZ, RZ, 0, 0 ;  /* 0x00000000ff777431 */ /* 0x000fe200000001ff */
[----:B------:R-:W0:Y:S01]  /*00a0*/  S2R R0, SR_TID.Y ;  /* 0x0000000000007919 */ /* 0x000e220000002200 */
[----:B------:R-:W-:Y:S01]  /*00b0*/  HFMA2 R117, -RZ, RZ, 0, 0 ;  /* 0x00000000ff757431 */ /* 0x000fe200000001ff */
[----:B------:R-:W-:Y:S01]  /*00c0*/  CS2R R26, SRZ ;  /* 0x00000000001a7805 */ /* 0x000fe2000001ff00 */
[----:B------:R-:W-:Y:S01]  /*00d0*/  HFMA2 R115, -RZ, RZ, 0, 0 ;  /* 0x00000000ff737431 */ /* 0x000fe200000001ff */
        /* <DEDUP_REMOVED lines=8> */
[----:B------:R-:W-:Y:S02]  /*0160*/  MOV R121, RZ ;  /* 0x000000ff00797202 */ /* 0x000fe40000000f00 */
        /* <DEDUP_REMOVED lines=10> */
[----:B------:R-:W-:Y:S02]  /*0210*/  MOV R7, RZ ;  /* 0x000000ff00077202 */ /* 0x000fe40000000f00 */
[----:B------:R-:W-:Y:S02]  /*0220*/  CS2R R98, SRZ ;  /* 0x0000000000627805 */ /* 0x000fe4000001ff00 */
[----:B------:R-:W-:Y:S02]  /*0230*/  CS2R R86, SRZ ;  /* 0x0000000000567805 */ /* 0x000fe4000001ff00 */
[----:B------:R-:W-:Y:S02]  /*0240*/  CS2R R30, SRZ ;  /* 0x00000000001e7805 */ /* 0x000fe4000001ff00 */
[----:B------:R-:W-:Y:S02]  /*0250*/  CS2R R80, SRZ ;  /* 0x0000000000507805 */ /* 0x000fe4000001ff00 */
[----:B------:R-:W-:-:S02]  /*0260*/  CS2R R82, SRZ ;  /* 0x0000000000527805 */ /* 0x000fc4000001ff00 */
[----:B------:R-:W-:Y:S02]  /*0270*/  MOV R97, RZ ;  /* 0x000000ff00617202 */ /* 0x000fe40000000f00 */
[----:B------:R-:W-:Y:S02]  /*0280*/  CS2R R84, SRZ ;  /* 0x0000000000547805 */ /* 0x000fe4000001ff00 */
[----:B------:R-:W-:Y:S02]  /*0290*/  MOV R125, RZ ;  /* 0x000000ff007d7202 */ /* 0x000fe40000000f00 */
[----:B------:R-:W-:Y:S02]  /*02a0*/  CS2R R112, SRZ ;  /* 0x0000000000707805 */ /* 0x000fe4000001ff00 */
[----:B------:R-:W-:Y:S02]  /*02b0*/  CS2R R94, SRZ ;  /* 0x00000000005e7805 */ /* 0x000fe4000001ff00 */
[----:B--2---:R-:W-:-:S13]  /*02c0*/  ISETP.GE.AND P0, PT, R4, R33, PT ;  /* 0x000000210400720c */ /* 0x004fda0003f06270 */
[----:B0-----:R-:W-:Y:S05]  /*02d0*/  @P0 BRA `(.L_x_33) ;  /* 0x0000004c00c40947 */ /* 0x001fea0003800000 */
[----:B------:R-:W0:Y:S01]  /*02e0*/  S2R R5, SR_TID.X ;  /* 0x0000000000057919 */ /* 0x000e220000002100 */
[----:B------:R-:W-:Y:S02]  /*02f0*/  MOV R29, RZ ;  /* 0x000000ff001d7202 */ /* 0x000fe40000000f00 */
[----:B0-----:R-:W-:-:S04]  /*0300*/  LEA R0, R0, R5, 0x2 ;  /* 0x0000000500007211 */ /* 0x001fc800078e10ff */
[----:B------:R-:W-:-:S04]  /*0310*/  SHF.L.U32 R0, R0, 0x2, RZ ;  /* 0x0000000200007819 */ /* 0x000fc800000006ff */
[C---:B------:R-:W-:Y:S02]  /*0320*/  LOP3.LUT R3, R0.reuse, 0x7fe0, RZ, 0xc0, !PT ;  /* 0x00007fe000037812 */ /* 0x040fe400078ec0ff */
[----:B------:R-:W-:Y:S02]  /*0330*/  LOP3.LUT R0, R0, 0x1c, RZ, 0xc0, !PT ;  /* 0x0000001c00007812 */ /* 0x000fe400078ec0ff */
[----:B------:R-:W-:Y:S02]  /*0340*/  LEA R35, R4, R3, 0x9 ;  /* 0x0000000304237211 */ /* 0x000fe400078e48ff */
[----:B------:R-:W-:Y:S02]  /*0350*/  IADD3 R3, PT, PT, -R33, R4, RZ ;  /* 0x0000000421037210 */ /* 0x000fe40007ffe1ff */
[----:B------:R-:W-:-:S07]  /*0360*/  IADD3 R6, PT, PT, R0, R35, RZ ;  /* 0x0000002300067210 */ /* 0x000fce0007ffe0ff */
.L_x_34:
[----:B------:R-:W0:Y:S01]  /*0370*/  LDC.64 R32, c[0x0][0x398] ;  /* 0x0000e600ff207b82 */ /* 0x000e220000000a00 */
[----:B------:R-:W1:Y:S01]  /*0380*/  S2R R0, SR_TID.Y ;  /* 0x0000000000007919 */ /* 0x000e620000002200 */
[----:B------:R-:W2:Y:S06]  /*0390*/  S2R R37, SR_CTAID.Y ;  /* 0x0000000000257919 */ /* 0x000eac0000002600 */
[----:B------:R-:W3:Y:S01]  /*03a0*/  LDC R42, c[0x0][0x3b4] ;  /* 0x0000ed00ff2a7b82 */ /* 0x000ee20000000800 */
[----:B------:R-:W-:-:S07]  /*03b0*/  SHF.L.U32 R2, R5, 0x2, RZ ;  /* 0x0000000205027819 */ /* 0x000fce00000006ff */
[----:B------:R-:W4:Y:S01]  /*03c0*/  LDC.64 R60, c[0x0][0x380] ;  /* 0x0000e000ff3c7b82 */ /* 0x000f220000000a00 */
[----:B0-----:R-:W-:-:S07]  /*03d0*/  IMAD.WIDE R32, R4, 0x4, R32 ;  /* 0x0000000404207825 */ /* 0x001fce00078e0220 */
[----:B------:R-:W0:Y:S01]  /*03e0*/  LDC.64 R76, c[0x0][0x388] ;  /* 0x0000e200ff4c7b82 */ /* 0x000e220000000a00 */
[----:B------:R-:W5:Y:S01]  /*03f0*/  LDG.E R32, desc[UR8][R32.64] ;  /* 0x0000000820207981 */ /* 0x000f62000c1e1900 */
[----:B------:R-:W-:Y:S02]  /*0400*/  LOP3.LUT R35, R2, 0xc, RZ, 0xc0, !PT ;  /* 0x0000000c02237812 */ /* 0x000fe400078ec0ff */
[----:B-1----:R-:W-:-:S04]  /*0410*/  LEA R114, R0, R5, 0x2 ;  /* 0x0000000500727211 */ /* 0x002fc800078e10ff */
[----:B------:R-:W-:-:S04]  /*0420*/  SHF.R.U32.HI R96, RZ, 0x2, R114 ;  /* 0x00000002ff607819 */ /* 0x000fc80000011672 */
[----:B--2---:R-:W-:Y:S01]  /*0430*/  LEA R34, R37, R96, 0x6 ;  /* 0x0000006025227211 */ /* 0x004fe200078e30ff */
[----:B0-----:R-:W-:-:S05]  /*0440*/  IMAD.WIDE R76, R6, 0x4, R76 ;  /* 0x00000004064c7825 */ /* 0x001fca00078e024c */
[----:B------:R-:W2:Y:S04]  /*0450*/  LDG.E.128 R64, desc[UR8][R76.64] ;  /* 0x000000084c407981 */ /* 0x000ea8000c1e1d00 */
[----:B------:R-:W2:Y:S04]  /*0460*/  LDG.E.128 R68, desc[UR8][R76.64+0x200] ;  /* 0x000200084c447981 */ /* 0x000ea8000c1e1d00 */
[----:B------:R-:W2:Y:S04]  /*0470*/  LDG.E.128 R72, desc[UR8][R76.64+0x400] ;  /* 0x000400084c487981 */ /* 0x000ea8000c1e1d00 */
[----:B------:R-:W2:Y:S01]  /*0480*/  LDG.E.128 R76, desc[UR8][R76.64+0x600] ;  /* 0x000600084c4c7981 */ /* 0x000ea2000c1e1d00 */
[----:B-----5:R-:W-:-:S05]  /*0490*/  LEA R35, R32, R35, 0x4 ;  /* 0x0000002320237211 */ /* 0x020fca00078e20ff */
[----:B---3--:R-:W-:-:S04]  /*04a0*/  IMAD R35, R34, R42, R35 ;  /* 0x0000002a22237224 */ /* 0x008fc800078e0223 */
[--C-:B----4-:R-:W-:Y:S01]  /*04b0*/  IMAD.WIDE R32, R35, 0x4, R60.reuse ;  /* 0x0000000423207825 */ /* 0x110fe200078e023c */
[CC--:B------:R-:W-:Y:S02]  /*04c0*/  LEA R45, R42.reuse, R35.reuse, 0x5 ;  /* 0x000000232a2d7211 */ /* 0x0c0fe400078e28ff */
[C---:B------:R-:W-:Y:S02]  /*04d0*/  LEA R41, R42.reuse, R35, 0x4 ;  /* 0x000000232a297211 */ /* 0x040fe400078e20ff */
[C---:B------:R-:W-:Y:S02]  /*04e0*/  LEA R53, R42.reuse, R45, 0x4 ;  /* 0x0000002d2a357211 */ /* 0x040fe400078e20ff */
[C---:B------:R-:W-:Y:S02]  /*04f0*/  LEA R37, R42.reuse, R35, 0x3 ;  /* 0x000000232a257211 */ /* 0x040fe400078e18ff */
[C---:B------:R-:W-:Y:S02]  /*0500*/  LEA R49, R42.reuse, R45, 0x3 ;  /* 0x0000002d2a317211 */ /* 0x040fe400078e18ff */
[C---:B------:R-:W-:Y:S01]  /*0510*/  LEA R57, R42.reuse, R41, 0x3 ;  /* 0x000000292a397211 */ /* 0x040fe200078e18ff */
[--C-:B------:R-:W-:Y:S01]  /*0520*/  IMAD.WIDE R36, R37, 0x4, R60.reuse ;  /* 0x0000000425247825 */ /* 0x100fe200078e023c */
[----:B------:R-:W-:Y:S01]  /*0530*/  LEA R43, R42, R53, 0x3 ;  /* 0x000000352a2b7211 */ /* 0x000fe200078e18ff */
[----:B------:R-:W3:Y:S02]  /*0540*/  LDG.E.128 R32, desc[UR8][R32.64] ;  /* 0x0000000820207981 */ /* 0x000ee4000c1e1d00 */
[----:B------:R-:W-:-:S02]  /*0550*/  IMAD.WIDE R40, R41, 0x4, R60 ;  /* 0x0000000429287825 */ /* 0x000fc400078e023c */
[----:B------:R-:W4:Y:S02]  /*0560*/  LDG.E.128 R36, desc[UR8][R36.64] ;  /* 0x0000000824247981 */ /* 0x000f24000c1e1d00 */
[----:B------:R-:W-:-:S04]  /*0570*/  IMAD.WIDE R44, R45, 0x4, R60 ;  /* 0x000000042d2c7825 */ /* 0x000fc800078e023c */
[--C-:B------:R-:W-:Y:S02]  /*0580*/  IMAD.WIDE R48, R49, 0x4, R60.reuse ;  /* 0x0000000431307825 */ /* 0x100fe400078e023c */
[----:B------:R-:W5:Y:S02]  /*0590*/  LDG.E.128 R44, desc[UR8][R44.64] ;  /* 0x000000082c2c7981 */ /* 0x000f64000c1e1d00 */
[--C-:B------:R-:W-:Y:S02]  /*05a0*/  IMAD.WIDE R52, R53, 0x4, R60.reuse ;  /* 0x0000000435347825 */ /* 0x100fe400078e023c */
[----:B------:R-:W2:Y:S02]  /*05b0*/  LDG.E.128 R48, desc[UR8][R48.64] ;  /* 0x0000000830307981 */ /* 0x000ea4000c1e1d00 */
[--C-:B------:R-:W-:Y:S02]  /*05c0*/  IMAD.WIDE R56, R57, 0x4, R60.reuse ;  /* 0x0000000439387825 */ /* 0x100fe400078e023c */
[----:B------:R-:W2:Y:S02]  /*05d0*/  LDG.E.128 R52, desc[UR8][R52.64] ;  /* 0x0000000834347981 */ /* 0x000ea4000c1e1d00 */
[----:B------:R-:W-:-:S02]  /*05e0*/  IMAD.WIDE R60, R43, 0x4, R60 ;  /* 0x000000042b3c7825 */ /* 0x000fc400078e023c */
[----:B------:R-:W2:Y:S04]  /*05f0*/  LDG.E.128 R40, desc[UR8][R40.64] ;  /* 0x0000000828287981 */ /* 0x000ea8000c1e1d00 */
[----:B------:R-:W2:Y:S04]  /*0600*/  LDG.E.128 R56, desc[UR8][R56.64] ;  /* 0x0000000838387981 */ /* 0x000ea8000c1e1d00 */
[----:B------:R-:W2:Y:S01]  /*0610*/  LDG.E.128 R60, desc[UR8][R60.64] ;  /* 0x000000083c3c7981 */ /* 0x000ea2000c1e1d00 */
[----:B------:R-:W0:Y:S01]  /*0620*/  S2UR UR5, SR_CgaCtaId ;  /* 0x00000000000579c3 */ /* 0x000e220000008800 */
[----:B------:R-:W-:Y:S01]  /*0630*/  UMOV UR4, 0x400 ;  /* 0x0000040000047882 */ /* 0x000fe20000000000 */
[----:B------:R-:W-:-:S04]  /*0640*/  SHF.L.U32 R116, R5, 0x4, RZ ;  /* 0x0000000405747819 */ /* 0x000fc800000006ff */
[----:B------:R-:W-:-:S04]  /*0650*/  LOP3.LUT R116, R116, 0x30, RZ, 0xc0, !PT ;  /* 0x0000003074747812 */ /* 0x000fc800078ec0ff */
[----:B------:R-:W-:Y:S01]  /*0660*/  LEA R118, R96, R116, 0x6 ;  /* 0x0000007460767211 */ /* 0x000fe200078e30ff */
[----:B0-----:R-:W-:Y:S02]  /*0670*/  ULEA UR6, UR5, UR4, 0x18 ;  /* 0x0000000405067291 */ /* 0x001fe4000f8ec0ff */
[----:B------:R-:W-:-:S04]  /*0680*/  UIADD3 UR4, UPT, UPT, UR4, 0x1000, URZ ;  /* 0x0000100004047890 */ /* 0x000fc8000fffe0ff */
[----:B------:R-:W-:-:S06]  /*0690*/  ULEA UR4, UR5, UR4, 0x18 ;  /* 0x0000000405047291 */ /* 0x000fcc000f8ec0ff */
[----:B------:R-:W-:Y:S02]  /*06a0*/  LEA R122, R114, UR4, 0x4 ;  /* 0x00000004727a7c11 */ /* 0x000fe4000f8e20ff */
[----:B------:R-:W-:Y:S01]  /*06b0*/  LEA R96, R0, UR6, 0x6 ;  /* 0x0000000600607c11 */ /* 0x000fe2000f8e30ff */
[----:B---3--:R-:W-:Y:S04]  /*06c0*/  STS.128 [R118+UR6], R32 ;  /* 0x0000002076007988 */ /* 0x008fe80008000c06 */
[----:B----4-:R-:W-:Y:S04]  /*06d0*/  STS.128 [R118+UR6+0x200], R36 ;  /* 0x0002002476007988 */ /* 0x010fe80008000c06 */
[----:B-----5:R-:W-:Y:S04]  /*06e0*/  STS.128 [R118+UR6+0x800], R44 ;  /* 0x0008002c76007988 */ /* 0x020fe80008000c06 */
[----:B--2---:R-:W-:Y:S04]  /*06f0*/  STS.128 [R118+UR6+0xa00], R48 ;  /* 0x000a003076007988 */ /* 0x004fe80008000c06 */
[----:B------:R-:W-:Y:S04]  /*0700*/  STS.128 [R118+UR6+0xc00], R52 ;  /* 0x000c003476007988 */ /* 0x000fe80008000c06 */
[----:B------:R-:W-:Y:S04]  /*0710*/  STS.128 [R118+UR6+0x400], R40 ;  /* 0x0004002876007988 */ /* 0x000fe80008000c06 */
[----:B------:R-:W-:Y:S04]  /*0720*/  STS.128 [R118+UR6+0x600], R56 ;  /* 0x0006003876007988 */ /* 0x000fe80008000c06 */
[----:B------:R-:W-:Y:S04]  /*0730*/  STS.128 [R118+UR6+0xe00], R60 ;  /* 0x000e003c76007988 */ /* 0x000fe80008000c06 */
[----:B------:R-:W-:Y:S04]  /*0740*/  STS.128 [R122], R64 ;  /* 0x000000407a007388 */ /* 0x000fe80000000c00 */
[----:B------:R-:W-:Y:S04]  /*0750*/  STS.128 [R122+0x200], R68 ;  /* 0x000200447a007388 */ /* 0x000fe80000000c00 */
[----:B------:R-:W-:Y:S04]  /*0760*/  STS.128 [R122+0x400], R72 ;  /* 0x000400487a007388 */ /* 0x000fe80000000c00 */
[----:B------:R-:W-:Y:S01]  /*0770*/  STS.128 [R122+0x600], R76 ;  /* 0x0006004c7a007388 */ /* 0x000fe20000000c00 */
[----:B------:R-:W-:Y:S06]  /*0780*/  BAR.SYNC.DEFER_BLOCKING 0x0 ;  /* 0x0000000000007b1d */ /* 0x000fec0000010000 */
[----:B------:R-:W-:Y:S04]  /*0790*/  LDS R120, [R2+UR4] ;  /* 0x0000000402787984 */ /* 0x000fe80008000800 */
[----:B------:R-:W0:Y:S04]  /*07a0*/  LDS.128 R32, [R96] ;  /* 0x0000000060207984 */ /* 0x000e280000000c00 */
[----:B------:R-:W1:Y:S04]  /*07b0*/  LDS R114, [R2+UR4+0x10] ;  /* 0x0000100402727984 */ /* 0x000e680008000800 */
[----:B------:R-:W2:Y:S04]  /*07c0*/  LDS R116, [R2+UR4+0x20] ;  /* 0x0000200402747984 */ /* 0x000ea80008000800 */
[----:B------:R-:W3:Y:S04]  /*07d0*/  LDS R118, [R2+UR4+0x30] ;  /* 0x0000300402767984 */ /* 0x000ee80008000800 */
[----:B------:R-:W4:Y:S04]  /*07e0*/  LDS R67, [R2+UR4+0x40] ;  /* 0x0000400402437984 */ /* 0x000f280008000800 */
[----:B------:R-:W5:Y:S04]  /*07f0*/  LDS R69, [R2+UR4+0x50] ;  /* 0x0000500402457984 */ /* 0x000f680008000800 */
        /* <DEDUP_REMOVED lines=10> */
[----:B------:R-:W5:Y:S04]  /*08a0*/  LDS.128 R36, [R96+0x200] ;  /* 0x0002000060247984 */ /* 0x000f680000000c00 */
[----:B------:R-:W5:Y:S01]  /*08b0*/  LDS.128 R40, [R96+0x400] ;  /* 0x0004000060287984 */ /* 0x000f620000000c00 */
[C---:B0-----:R-:W-:Y:S01]  /*08c0*/  FFMA R79, R32.reuse, R120, R102 ;  /* 0x00000078204f7223 */ /* 0x041fe20000000066 */
[C---:B-1----:R-:W-:Y:S01]  /*08d0*/  FFMA R49, R32.reuse, R114, R104 ;  /* 0x0000007220317223 */ /* 0x042fe20000000068 */
[C---:B--2---:R-:W-:Y:S01]  /*08e0*/  FFMA R51, R32.reuse, R116, R106 ;  /* 0x0000007420337223 */ /* 0x044fe2000000006a */
[C---:B---3--:R-:W-:Y:S01]  /*08f0*/  FFMA R77, R32.reuse, R118, R108 ;  /* 0x00000076204d7223 */ /* 0x048fe2000000006c */
[C---:B----4-:R-:W-:Y:S01]  /*0900*/  FFMA R75, R32.reuse, R67, R110 ;  /* 0x00000043204b7223 */ /* 0x050fe2000000006e */
[C---:B-----5:R-:W-:Y:S01]  /*0910*/  FFMA R73, R32.reuse, R69, R100 ;  /* 0x0000004520497223 */ /* 0x060fe20000000064 */
[C---:B------:R-:W-:Y:S01]  /*0920*/  FFMA R53, R32.reuse, R71, R112 ;  /* 0x0000004720357223 */ /* 0x040fe20000000070 */
[----:B------:R-:W-:Y:S01]  /*0930*/  FFMA R55, R32, R65, R98 ;  /* 0x0000004120377223 */ /* 0x000fe20000000062 */
[----:B------:R-:W0:Y:S01]  /*0940*/  LDS.128 R44, [R96+0x600] ;  /* 0x00060000602c7984 */ /* 0x000e220000000c00 */
[-C--:B------:R-:W-:Y:S01]  /*0950*/  FFMA R79, R78, R33.reuse, R79 ;  /* 0x000000214e4f7223 */ /* 0x080fe2000000004f */
[-C--:B------:R-:W-:Y:S01]  /*0960*/  FFMA R32, R76, R33.reuse, R49 ;  /* 0x000000214c207223 */ /* 0x080fe20000000031 */
[----:B------:R-:W-:-:S02]  /*0970*/  FFMA R100, R74, R33, R51 ;  /* 0x000000214a647223 */ /* 0x000fc40000000033 */
[----:B------:R-:W1:Y:S01]  /*0980*/  LDS.128 R48, [R96+0x800] ;  /* 0x0008000060307984 */ /* 0x000e620000000c00 */
[-C--:B------:R-:W-:Y:S01]  /*0990*/  FFMA R77, R72, R33.reuse, R77 ;  /* 0x00000021484d7223 */ /* 0x080fe2000000004d */
[-C--:B------:R-:W-:Y:S01]  /*09a0*/  FFMA R75, R70, R33.reuse, R75 ;  /* 0x00000021464b7223 */ /* 0x080fe2000000004b */
[-C--:B------:R-:W-:Y:S01]  /*09b0*/  FFMA R73, R68, R33.reuse, R73 ;  /* 0x0000002144497223 */ /* 0x080fe20000000049 */
[-C--:B------:R-:W-:Y:S01]  /*09c0*/  FFMA R98, R64, R33.reuse, R53 ;  /* 0x0000002140627223 */ /* 0x080fe20000000035 */
[----:B------:R-:W-:Y:S01]  /*09d0*/  FFMA R33, R66, R33, R55 ;  /* 0x0000002142217223 */ /* 0x000fe20000000037 */
[C---:B------:R-:W-:Y:S01]  /*09e0*/  FFMA R53, R36.reuse, R120, R84 ;  /* 0x0000007824357223 */ /* 0x040fe20000000054 */
[C---:B------:R-:W-:Y:S01]  /*09f0*/  FFMA R55, R36.reuse, R114, R86 ;  /* 0x0000007224377223 */ /* 0x040fe20000000056 */
[C---:B------:R-:W-:Y:S01]  /*0a00*/  FFMA R57, R36.reuse, R116, R88 ;  /* 0x0000007424397223 */ /* 0x040fe20000000058 */
[C---:B------:R-:W-:Y:S01]  /*0a10*/  FFMA R59, R36.reuse, R118, R90 ;  /* 0x00000076243b7223 */ /* 0x040fe2000000005a */
[C---:B------:R-:W-:Y:S01]  /*0a20*/  FFMA R61, R36.reuse, R67, R92 ;  /* 0x00000043243d7223 */ /* 0x040fe2000000005c */
[C---:B------:R-:W-:Y:S01]  /*0a30*/  FFMA R63, R36.reuse, R69, R82 ;  /* 0x00000045243f7223 */ /* 0x040fe20000000052 */
[C---:B------:R-:W-:Y:S01]  /*0a40*/  FFMA R94, R36.reuse, R71, R94 ;  /* 0x00000047245e7223 */ /* 0x040fe2000000005e */
[----:B------:R-:W-:Y:S01]  /*0a50*/  FFMA R52, R36, R65, R80 ;  /* 0x0000004124347223 */ /* 0x000fe20000000050 */
[-C--:B------:R-:W-:Y:S01]  /*0a60*/  FFMA R88, R78, R37.reuse, R53 ;  /* 0x000000254e587223 */ /* 0x080fe20000000035 */
[-C--:B------:R-:W-:Y:S01]  /*0a70*/  FFMA R86, R76, R37.reuse, R55 ;  /* 0x000000254c567223 */ /* 0x080fe20000000037 */
[-C--:B------:R-:W-:Y:S01]  /*0a80*/  FFMA R90, R74, R37.reuse, R57 ;  /* 0x000000254a5a7223 */ /* 0x080fe20000000039 */
[-C--:B------:R-:W-:Y:S01]  /*0a90*/  FFMA R84, R72, R37.reuse, R59 ;  /* 0x0000002548547223 */ /* 0x080fe2000000003b */
[-C--:B------:R-:W-:Y:S01]  /*0aa0*/  FFMA R82, R70, R37.reuse, R61 ;  /* 0x0000002546527223 */ /* 0x080fe2000000003d */
[-C--:B------:R-:W-:Y:S01]  /*0ab0*/  FFMA R80, R68, R37.reuse, R63 ;  /* 0x0000002544507223 */ /* 0x080fe2000000003f */
[-C--:B------:R-:W-:Y:S01]  /*0ac0*/  FFMA R36, R64, R37.reuse, R94 ;  /* 0x0000002540247223 */ /* 0x080fe2000000005e */
[----:B------:R-:W-:Y:S01]  /*0ad0*/  FFMA R37, R66, R37, R52 ;  /* 0x0000002542257223 */ /* 0x000fe20000000034 */
[C---:B------:R-:W-:Y:S01]  /*0ae0*/  FFMA R57, R40.reuse, R120, R14 ;  /* 0x0000007828397223 */ /* 0x040fe2000000000e */
[----:B------:R-:W2:Y:S01]  /*0af0*/  LDS.128 R52, [R96+0xa00] ;  /* 0x000a000060347984 */ /* 0x000ea20000000c00 */
[C---:B------:R-:W-:Y:S01]  /*0b00*/  FFMA R59, R40.reuse, R114, R22 ;  /* 0x00000072283b7223 */ /* 0x040fe20000000016 */
[----:B------:R-:W-:Y:S01]  /*0b10*/  FFMA R63, R40, R118, R26 ;  /* 0x00000076283f7223 */ /* 0x000fe2000000001a */
[----:B------:R-:W-:-:S02]  /*0b20*/  FFMA R22, R78, R41, R57 ;  /* 0x000000294e167223 */ /* 0x000fc40000000039 */
[----:B------:R-:W-:Y:S02]  /*0b30*/  FFMA R26, R76, R41, R59 ;  /* 0x000000294c1a7223 */ /* 0x000fe4000000003b */
[----:B------:R-:W3:Y:S01]  /*0b40*/  LDS.128 R56, [R96+0xc00] ;  /* 0x000c000060387984 */ /* 0x000ee20000000c00 */
[C---:B------:R-:W-:Y:S01]  /*0b50*/  FFMA R61, R40.reuse, R116, R24 ;  /* 0x00000074283d7223 */ /* 0x040fe20000000018 */
[C---:B------:R-:W-:Y:S01]  /*0b60*/  FFMA R106, R40.reuse, R67, R28 ;  /* 0x00000043286a7223 */ /* 0x040fe2000000001c */
[C---:B------:R-:W-:Y:S01]  /*0b70*/  FFMA R16, R40.reuse, R69, R16 ;  /* 0x0000004528107223 */ /* 0x040fe20000000010 */
[C---:B------:R-:W-:Y:S01]  /*0b80*/  FFMA R14, R40.reuse, R71, R30 ;  /* 0x00000047280e7223 */ /* 0x040fe2000000001e */
[----:B------:R-:W-:Y:S01]  /*0b90*/  FFMA R40, R40, R65, R20 ;  /* 0x0000004128287223 */ /* 0x000fe20000000014 */
[-C--:B------:R-:W-:Y:S01]  /*0ba0*/  FFMA R20, R74, R41.reuse, R61 ;  /* 0x000000294a147223 */ /* 0x080fe2000000003d */
[----:B------:R-:W-:Y:S01]  /*0bb0*/  FFMA R24, R72, R41, R63 ;  /* 0x0000002948187223 */ /* 0x000fe2000000003f */
[C---:B0-----:R-:W-:Y:S01]  /*0bc0*/  FFMA R117, R44.reuse, R114, R117 ;  /* 0x000000722c757223 */ /* 0x041fe20000000075 */
[C---:B------:R-:W-:Y:S01]  /*0bd0*/  FFMA R119, R44.reuse, R116, R119 ;  /* 0x000000742c777223 */ /* 0x040fe20000000077 */
[C---:B------:R-:W-:Y:S01]  /*0be0*/  FFMA R61, R44.reuse, R67, R123 ;  /* 0x000000432c3d7223 */ /* 0x040fe2000000007b */
[----:B------:R-:W-:Y:S01]  /*0bf0*/  FFMA R63, R44, R69, R125 ;  /* 0x000000452c3f7223 */ /* 0x000fe2000000007d */
[----:B-1----:R-:W-:Y:S01]  /*0c00*/  FFMA R99, R48, R114, R99 ;  /* 0x0000007230637223 */ /* 0x002fe20000000063 */
[-C--:B------:R-:W-:Y:S01]  /*0c10*/  FFMA R125, R76, R45.reuse, R117 ;  /* 0x0000002d4c7d7223 */ /* 0x080fe20000000075 */
[----:B------:R-:W-:Y:S01]  /*0c20*/  FFMA R123, R74, R45, R119 ;  /* 0x0000002d4a7b7223 */ /* 0x000fe20000000077 */
[----:B------:R-:W-:Y:S01]  /*0c30*/  FFMA R107, R48, R69, R107 ;  /* 0x00000045306b7223 */ /* 0x000fe2000000006b */
[-C--:B------:R-:W-:Y:S01]  /*0c40*/  FFMA R119, R70, R45.reuse, R61 ;  /* 0x0000002d46777223 */ /* 0x080fe2000000003d */
[----:B------:R-:W-:Y:S01]  /*0c50*/  FFMA R117, R68, R45, R63 ;  /* 0x0000002d44757223 */ /* 0x000fe2000000003f */
[C---:B------:R-:W-:Y:S01]  /*0c60*/  FFMA R97, R48.reuse, R120, R97 ;  /* 0x0000007830617223 */ /* 0x040fe20000000061 */
[C---:B------:R-:W-:Y:S01]  /*0c70*/  FFMA R101, R48.reuse, R116, R101 ;  /* 0x0000007430657223 */ /* 0x040fe20000000065 */
[C---:B------:R-:W-:Y:S01]  /*0c80*/  FFMA R103, R48.reuse, R118, R103 ;  /* 0x0000007630677223 */ /* 0x040fe20000000067 */
[C---:B------:R-:W-:Y:S01]  /*0c90*/  FFMA R28, R48.reuse, R67, R105 ;  /* 0x00000043301c7223 */ /* 0x040fe20000000069 */
[C---:B------:R-:W-:Y:S01]  /*0ca0*/  FFMA R12, R48.reuse, R71, R12 ;  /* 0x00000047300c7223 */ /* 0x040fe2000000000c */
[----:B------:R-:W-:Y:S01]  /*0cb0*/  FFMA R48, R48, R65, R109 ;  /* 0x0000004130307223 */ /* 0x000fe2000000006d */
[----:B------:R-:W0:Y:S01]  /*0cc0*/  LDS.128 R60, [R96+0xe00] ;  /* 0x000e0000603c7984 */ /* 0x000e220000000c00 */
[-C--:B------:R-:W-:Y:S01]  /*0cd0*/  FFMA R109, R76, R49.reuse, R99 ;  /* 0x000000314c6d7223 */ /* 0x080fe20000000063 */
[----:B------:R-:W-:Y:S01]  /*0ce0*/  FFMA R99, R68, R49, R107 ;  /* 0x0000003144637223 */ /* 0x000fe2000000006b */
[C---:B------:R-:W-:Y:S01]  /*0cf0*/  FFMA R115, R44.reuse, R120, R115 ;  /* 0x000000782c737223 */ /* 0x040fe20000000073 */
[C---:B------:R-:W-:Y:S01]  /*0d00*/  FFMA R121, R44.reuse, R118, R121 ;  /* 0x000000762c797223 */ /* 0x040fe20000000079 */
[C---:B------:R-:W-:Y:S01]  /*0d10*/  FFMA R18, R44.reuse, R71, R18 ;  /* 0x000000472c127223 */ /* 0x040fe20000000012 */
[----:B------:R-:W-:Y:S01]  /*0d20*/  FFMA R44, R44, R65, R10 ;  /* 0x000000412c2c7223 */ /* 0x000fe2000000000a */
[----:B------:R-:W-:Y:S01]  /*0d30*/  LDS R30, [R2+UR4+0x130] ;  /* 0x00013004021e7984 */ /* 0x000fe20008000800 */
[C---:B--2---:R-:W-:Y:S01]  /*0d40*/  FFMA R107, R52.reuse, R116, R13 ;  /* 0x00000074346b7223 */ /* 0x044fe2000000000d */
[C---:B------:R-:W-:Y:S01]  /*0d50*/  FFMA R19, R52.reuse, R118, R19 ;  /* 0x0000007634137223 */ /* 0x040fe20000000013 */
[C---:B------:R-:W-:Y:S01]  /*0d60*/  FFMA R13, R52.reuse, R67, R25 ;  /* 0x00000043340d7223 */ /* 0x040fe20000000019 */
[C---:B------:R-:W-:Y:S01]  /*0d70*/  FFMA R83, R52.reuse, R120, R83 ;  /* 0x0000007834537223 */ /* 0x040fe20000000053 */
[C---:B------:R-:W-:Y:S01]  /*0d80*/  FFMA R7, R52.reuse, R114, R7 ;  /* 0x0000007234077223 */ /* 0x040fe20000000007 */
[C---:B------:R-:W-:Y:S01]  /*0d90*/  FFMA R85, R52.reuse, R69, R85 ;  /* 0x0000004534557223 */ /* 0x040fe20000000055 */
[C---:B------:R-:W-:Y:S01]  /*0da0*/  FFMA R111, R52.reuse, R71, R111 ;  /* 0x00000047346f7223 */ /* 0x040fe2000000006f */
[----:B------:R-:W-:Y:S01]  /*0db0*/  FFMA R52, R52, R65, R91 ;  /* 0x0000004134347223 */ /* 0x000fe2000000005b */
[----:B------:R-:W-:Y:S01]  /*0dc0*/  FFMA R10, R78, R45, R115 ;  /* 0x0000002d4e0a7223 */ /* 0x000fe20000000073 */
[C---:B------:R-:W-:Y:S01]  /*0dd0*/  FFMA R91, R72.reuse, R53, R19 ;  /* 0x00000035485b7223 */ /* 0x040fe20000000013 */
[-C--:B------:R-:W-:Y:S01]  /*0de0*/  FFMA R121, R72, R45.reuse, R121 ;  /* 0x0000002d48797223 */ /* 0x080fe20000000079 */
[----:B------:R-:W-:Y:S01]  /*0df0*/  FFMA R115, R64, R45, R18 ;  /* 0x0000002d40737223 */ /* 0x000fe20000000012 */
[----:B------:R-:W1:Y:S01]  /*0e00*/  LDS R25, [R2+UR4+0x100] ;  /* 0x0001000402197984 */ /* 0x000e620008000800 */
[----:B------:R-:W-:Y:S01]  /*0e10*/  FFMA R19, R70, R53, R13 ;  /* 0x0000003546137223 */ /* 0x000fe2000000000d */
[----:B------:R-:W-:Y:S01]  /*0e20*/  FFMA R45, R66, R45, R44 ;  /* 0x0000002d422d7223 */ /* 0x000fe2000000002c */
[----:B------:R-:W-:Y:S01]  /*0e30*/  FFMA R13, R68, R53, R85 ;  /* 0x00000035440d7223 */ /* 0x000fe20000000055 */
[----:B---3--:R-:W-:Y:S01]  /*0e40*/  FFMA R85, R56, R69, R87 ;  /* 0x0000004538557223 */ /* 0x008fe20000000057 */
[----:B------:R-:W2:Y:S01]  /*0e50*/  LDS R44, [R2+UR4+0x140] ;  /* 0x00014004022c7984 */ /* 0x000ea20008000800 */
[-C--:B------:R-:W-:Y:S01]  /*0e60*/  FFMA R124, R76, R53.reuse, R7 ;  /* 0x000000354c7c7223 */ /* 0x080fe20000000007 */
[----:B------:R-:W-:-:S02]  /*0e70*/  FFMA R7, R64, R53, R111 ;  /* 0x0000003540077223 */ /* 0x000fc4000000006f */
[----:B------:R-:W3:Y:S01]  /*0e80*/  LDS R87, [R2+UR4+0x120] ;  /* 0x0001200402577984 */ /* 0x000ee20008000800 */
[C---:B------:R-:W-:Y:S01]  /*0e90*/  FFMA R9, R56.reuse, R114, R9 ;  /* 0x0000007238097223 */ /* 0x040fe20000000009 */
[----:B------:R-:W-:Y:S01]  /*0ea0*/  FFMA R111, R56, R71, R113 ;  /* 0x00000047386f7223 */ /* 0x000fe20000000071 */
[-C--:B------:R-:W-:Y:S01]  /*0eb0*/  FFMA R105, R74, R49.reuse, R101 ;  /* 0x000000314a697223 */ /* 0x080fe20000000065 */
[----:B------:R-:W-:Y:S01]  /*0ec0*/  FFMA R101, R70, R49, R28 ;  /* 0x0000003146657223 */ /* 0x000fe2000000001c */
[-C--:B------:R-:W-:Y:S01]  /*0ed0*/  FFMA R28, R76, R57.reuse, R9 ;  /* 0x000000394c1c7223 */ /* 0x080fe20000000009 */
[----:B------:R-:W-:Y:S02]  /*0ee0*/  FFMA R9, R64, R57, R111 ;  /* 0x0000003940097223 */ /* 0x000fe4000000006f */
[----:B------:R-:W4:Y:S01]  /*0ef0*/  LDS R111, [R2+UR4+0x150] ;  /* 0x00015004026f7984 */ /* 0x000f220008000800 */
[----:B------:R-:W-:Y:S01]  /*0f00*/  FFMA R15, R56, R116, R15 ;  /* 0x00000074380f7223 */ /* 0x000fe2000000000f */
[-C--:B------:R-:W-:Y:S01]  /*0f10*/  FFMA R106, R70, R41.reuse, R106 ;  /* 0x00000029466a7223 */ /* 0x080fe2000000006a */
[-C--:B------:R-:W-:Y:S01]  /*0f20*/  FFMA R16, R68, R41.reuse, R16 ;  /* 0x0000002944107223 */ /* 0x080fe20000000010 */
[-C--:B------:R-:W-:Y:S01]  /*0f30*/  FFMA R14, R64, R41.reuse, R14 ;  /* 0x00000029400e7223 */ /* 0x080fe2000000000e */
[-C--:B------:R-:W-:Y:S01]  /*0f40*/  FFMA R81, R56, R120.reuse, R81 ;  /* 0x0000007838517223 */ /* 0x080fe20000000051 */
[----:B0-----:R-:W-:Y:S01]  /*0f50*/  FFMA R31, R60, R120, R31 ;  /* 0x000000783c1f7223 */ /* 0x001fe2000000001f */
[----:B------:R-:W-:Y:S01]  /*0f60*/  FFMA R41, R66, R41, R40 ;  /* 0x0000002942297223 */ /* 0x000fe20000000028 */
[----:B------:R-:W-:Y:S01]  /*0f70*/  FFMA R27, R56, R67, R27 ;  /* 0x00000043381b7223 */ /* 0x000fe2000000001b */
[----:B------:R-:W-:Y:S01]  /*0f80*/  FFMA R40, R78, R53, R83 ;  /* 0x000000354e287223 */ /* 0x000fe20000000053 */
[----:B------:R-:W-:Y:S01]  /*0f90*/  FFMA R83, R56, R118, R21 ;  /* 0x0000007638537223 */ /* 0x000fe20000000015 */
[----:B------:R-:W-:Y:S01]  /*0fa0*/  FFMA R113, R74, R57, R15 ;  /* 0x000000394a717223 */ /* 0x000fe2000000000f */
[C---:B------:R-:W-:Y:S01]  /*0fb0*/  FFMA R17, R60.reuse, R116, R17 ;  /* 0x000000743c117223 */ /* 0x040fe20000000011 */
[----:B------:R-:W-:Y:S01]  /*0fc0*/  FFMA R69, R60, R69, R89 ;  /* 0x000000453c457223 */ /* 0x000fe20000000059 */
[----:B------:R-:W-:Y:S01]  /*0fd0*/  FFMA R18, R78, R49, R97 ;  /* 0x000000314e127223 */ /* 0x000fe20000000061 */
[----:B------:R-:W-:Y:S01]  /*0fe0*/  FFMA R93, R56, R65, R93 ;  /* 0x00000041385d7223 */ /* 0x000fe2000000005d */
[-C--:B------:R-:W-:Y:S01]  /*0ff0*/  FFMA R21, R78, R57.reuse, R81 ;  /* 0x000000394e157223 */ /* 0x080fe20000000051 */
[----:B------:R-:W-:Y:S01]  /*1000*/  FFMA R15, R68, R57, R85 ;  /* 0x00000039440f7223 */ /* 0x000fe20000000055 */
[----:B------:R-:W-:Y:S01]  /*1010*/  FFMA R29, R60, R67, R29 ;  /* 0x000000433c1d7223 */ /* 0x000fe2000000001d */
[----:B------:R-:W-:Y:S01]  /*1020*/  FFMA R89, R78, R61, R31 ;  /* 0x0000003d4e597223 */ /* 0x000fe2000000001f */
[-C--:B------:R-:W-:Y:S01]  /*1030*/  FFMA R103, R72, R49.reuse, R103 ;  /* 0x0000003148677223 */ /* 0x080fe20000000067 */
[----:B------:R-:W-:Y:S01]  /*1040*/  FFMA R97, R64, R49, R12 ;  /* 0x0000003140617223 */ /* 0x000fe2000000000c */
[----:B------:R-:W-:Y:S01]  /*1050*/  FFMA R27, R70, R57, R27 ;  /* 0x00000039461b7223 */ /* 0x000fe2000000001b */
[C---:B------:R-:W-:Y:S01]  /*1060*/  FFMA R11, R60.reuse, R114, R11 ;  /* 0x000000723c0b7223 */ /* 0x040fe2000000000b */
[C---:B------:R-:W-:Y:S01]  /*1070*/  FFMA R23, R60.reuse, R118, R23 ;  /* 0x000000763c177223 */ /* 0x040fe20000000017 */
[C---:B------:R-:W-:Y:S01]  /*1080*/  FFMA R71, R60.reuse, R71, R8 ;  /* 0x000000473c477223 */ /* 0x040fe20000000008 */
[----:B------:R-:W-:Y:S01]  /*1090*/  FFMA R85, R60, R65, R95 ;  /* 0x000000413c557223 */ /* 0x000fe2000000005f */
[----:B------:R-:W-:Y:S01]  /*10a0*/  FFMA R49, R66, R49, R48 ;  /* 0x0000003142317223 */ /* 0x000fe20000000030 */
[C---:B------:R-:W-:Y:S01]  /*10b0*/  FFMA R107, R74.reuse, R53, R107 ;  /* 0x000000354a6b7223 */ /* 0x040fe2000000006b */
[----:B------:R-:W-:Y:S01]  /*10c0*/  FFMA R48, R74, R61, R17 ;  /* 0x0000003d4a307223 */ /* 0x000fe20000000011 */
[----:B------:R-:W-:Y:S01]  /*10d0*/  FFMA R81, R72, R57, R83 ;  /* 0x0000003948517223 */ /* 0x000fe20000000053 */
[----:B------:R-:W-:Y:S01]  /*10e0*/  FFMA R70, R70, R61, R29 ;  /* 0x0000003d46467223 */ /* 0x000fe2000000001d */
[C---:B-1----:R-:W-:Y:S01]  /*10f0*/  FFMA R31, R25.reuse, R58, R21 ;  /* 0x0000003a191f7223 */ /* 0x042fe20000000015 */
[----:B------:R-:W0:Y:S01]  /*1100*/  LDS R12, [R2+UR4+0x110] ;  /* 0x00011004020c7984 */ /* 0x000e220008000800 */
[----:B------:R-:W-:Y:S01]  /*1110*/  FFMA R57, R66, R57, R93 ;  /* 0x0000003942397223 */ /* 0x000fe2000000005d */
[-C--:B------:R-:W-:Y:S01]  /*1120*/  FFMA R76, R76, R61.reuse, R11 ;  /* 0x0000003d4c4c7223 */ /* 0x080fe2000000000b */
[-C--:B------:R-:W-:Y:S01]  /*1130*/  FFMA R65, R72, R61.reuse, R23 ;  /* 0x0000003d48417223 */ /* 0x080fe20000000017 */
[-C--:B------:R-:W-:Y:S01]  /*1140*/  FFMA R95, R68, R61.reuse, R69 ;  /* 0x0000003d445f7223 */ /* 0x080fe20000000045 */
[-C--:B------:R-:W-:Y:S01]  /*1150*/  FFMA R29, R64, R61.reuse, R71 ;  /* 0x0000003d401d7223 */ /* 0x080fe20000000047 */
[----:B------:R-:W-:Y:S01]  /*1160*/  FFMA R85, R66, R61, R85 ;  /* 0x0000003d42557223 */ /* 0x000fe20000000055 */
[C---:B------:R-:W-:Y:S01]  /*1170*/  FFMA R21, R25.reuse, R62, R89 ;  /* 0x0000003e19157223 */ /* 0x040fe20000000059 */
[C---:B------:R-:W-:Y:S01]  /*1180*/  FFMA R71, R25.reuse, R38, R88 ;  /* 0x0000002619477223 */ /* 0x040fe20000000058 */
[----:B------:R-:W-:Y:S01]  /*1190*/  FFMA R61, R25, R54, R40 ;  /* 0x00000036193d7223 */ /* 0x000fe20000000028 */
[----:B------:R-:W1:Y:S01]  /*11a0*/  LDS R93, [R2+UR4+0x160] ;  /* 0x00016004025d7984 */ /* 0x000e620008000800 */
[----:B--2---:R-:W-:Y:S01]  /*11b0*/  FFMA R120, R44, R58, R27 ;  /* 0x0000003a2c787223 */ /* 0x004fe2000000001b */
[C---:B---3--:R-:W-:Y:S01]  /*11c0*/  FFMA R40, R87.reuse, R34, R100 ;  /* 0x0000002257287223 */ /* 0x048fe20000000064 */
[C---:B------:R-:W-:Y:S01]  /*11d0*/  FFMA R88, R87.reuse, R38, R90 ;  /* 0x0000002657587223 */ /* 0x040fe2000000005a */
[----:B------:R-:W2:Y:S01]  /*11e0*/  LDS R89, [R2+UR4+0x170] ;  /* 0x0001700402597984 */ /* 0x000ea20008000800 */
[C---:B------:R-:W-:Y:S01]  /*11f0*/  FFMA R56, R87.reuse, R42, R20 ;  /* 0x0000002a57387223 */ /* 0x040fe20000000014 */
[C---:B------:R-:W-:Y:S01]  /*1200*/  FFMA R118, R87.reuse, R46, R123 ;  /* 0x0000002e57767223 */ /* 0x040fe2000000007b */
[C---:B------:R-:W-:Y:S01]  /*1210*/  FFMA R116, R87.reuse, R50, R105 ;  /* 0x0000003257747223 */ /* 0x040fe20000000069 */
[C---:B------:R-:W-:Y:S01]  /*1220*/  FFMA R114, R87.reuse, R54, R107 ;  /* 0x0000003657727223 */ /* 0x040fe2000000006b */
[C---:B------:R-:W-:Y:S01]  /*1230*/  FFMA R64, R87.reuse, R58, R113 ;  /* 0x0000003a57407223 */ /* 0x040fe20000000071 */
[----:B------:R-:W-:Y:S01]  /*1240*/  FFMA R48, R87, R62, R48 ;  /* 0x0000003e57307223 */ /* 0x000fe20000000030 */
[----:B------:R-:W3:Y:S04]  /*1250*/  LDS R27, [R2+UR4+0x1a0] ;  /* 0x0001a004021b7984 */ /* 0x000ee80008000800 */
[----:B------:R-:W5:Y:S01]  /*1260*/  LDS R87, [R2+UR4+0x180] ;  /* 0x0001800402577984 */ /* 0x000f620008000800 */
[-C--:B------:R-:W-:Y:S01]  /*1270*/  FFMA R112, R30, R38.reuse, R84 ;  /* 0x000000261e707223 */ /* 0x080fe20000000054 */
[-C--:B------:R-:W-:Y:S01]  /*1280*/  FFMA R100, R44, R38.reuse, R82 ;  /* 0x000000262c647223 */ /* 0x080fe20000000052 */
[C---:B----4-:R-:W-:Y:S01]  /*1290*/  FFMA R84, R111.reuse, R38, R80 ;  /* 0x000000266f547223 */ /* 0x050fe20000000050 */
[----:B------:R-:W-:Y:S01]  /*12a0*/  FFMA R8, R30, R62, R65 ;  /* 0x0000003e1e087223 */ /* 0x000fe20000000041 */
[C---:B------:R-:W-:Y:S01]  /*12b0*/  FFMA R92, R111.reuse, R34, R73 ;  /* 0x000000226f5c7223 */ /* 0x040fe20000000049 */
[C---:B------:R-:W-:Y:S01]  /*12c0*/  FFMA R78, R111.reuse, R42, R16 ;  /* 0x0000002a6f4e7223 */ /* 0x040fe20000000010 */
[C---:B------:R-:W-:Y:S01]  /*12d0*/  FFMA R82, R111.reuse, R46, R117 ;  /* 0x0000002e6f527223 */ /* 0x040fe20000000075 */
[C---:B------:R-:W-:Y:S01]  /*12e0*/  FFMA R80, R111.reuse, R50, R99 ;  /* 0x000000326f507223 */ /* 0x040fe20000000063 */
[C---:B------:R-:W-:Y:S01]  /*12f0*/  FFMA R90, R111.reuse, R54, R13 ;  /* 0x000000366f5a7223 */ /* 0x040fe2000000000d */
[C---:B------:R-:W-:Y:S01]  /*1300*/  FFMA R94, R111.reuse, R58, R15 ;  /* 0x0000003a6f5e7223 */ /* 0x040fe2000000000f */
[----:B------:R-:W-:Y:S01]  /*1310*/  FFMA R20, R111, R62, R95 ;  /* 0x0000003e6f147223 */ /* 0x000fe2000000005f */
[----:B------:R-:W4:Y:S04]  /*1320*/  LDS R65, [R2+UR4+0x190] ;  /* 0x0001900402417984 */ /* 0x000f280008000800 */
[----:B------:R-:W4:Y:S01]  /*1330*/  LDS R111, [R2+UR4+0x1b0] ;  /* 0x0001b004026f7984 */ /* 0x000f220008000800 */
[----:B------:R-:W-:Y:S01]  /*1340*/  FFMA R53, R66, R53, R52 ;  /* 0x0000003542357223 */ /* 0x000fe20000000034 */
[----:B------:R-:W-:Y:S01]  /*1350*/  FFMA R67, R25, R50, R18 ;  /* 0x0000003219437223 */ /* 0x000fe20000000012 */
[----:B0-----:R-:W-:Y:S01]  /*1360*/  FFMA R66, R12, R62, R76 ;  /* 0x0000003e0c427223 */ /* 0x001fe2000000004c */
[C---:B------:R-:W-:Y:S01]  /*1370*/  FFMA R110, R44.reuse, R34, R75 ;  /* 0x000000222c6e7223 */ /* 0x040fe2000000004b */
[C---:B------:R-:W-:Y:S01]  /*1380*/  FFMA R106, R44.reuse, R42, R106 ;  /* 0x0000002a2c6a7223 */ /* 0x040fe2000000006a */
[C---:B------:R-:W-:Y:S01]  /*1390*/  FFMA R104, R44.reuse, R46, R119 ;  /* 0x0000002e2c687223 */ /* 0x040fe20000000077 */
[C---:B------:R-:W-:Y:S01]  /*13a0*/  FFMA R102, R44.reuse, R50, R101 ;  /* 0x000000322c667223 */ /* 0x040fe20000000065 */
[C---:B------:R-:W-:Y:S01]  /*13b0*/  FFMA R108, R44.reuse, R54, R19 ;  /* 0x000000362c6c7223 */ /* 0x040fe20000000013 */
[-C--:B------:R-:W-:Y:S01]  /*13c0*/  FFMA R18, R44, R62.reuse, R70 ;  /* 0x0000003e2c127223 */ /* 0x080fe20000000046 */
[C---:B-1----:R-:W-:Y:S01]  /*13d0*/  FFMA R76, R93.reuse, R62, R29 ;  /* 0x0000003e5d4c7223 */ /* 0x042fe2000000001d */
[----:B------:R-:W-:Y:S01]  /*13e0*/  FFMA R52, R93, R58, R9 ;  /* 0x0000003a5d347223 */ /* 0x000fe20000000009 */
[----:B------:R-:W-:Y:S01]  /*13f0*/  FFMA R79, R25, R34, R79 ;  /* 0x00000022194f7223 */ /* 0x000fe2000000004f */
[C---:B--2---:R-:W-:Y:S01]  /*1400*/  FFMA R44, R89.reuse, R58, R57 ;  /* 0x0000003a592c7223 */ /* 0x044fe20000000039 */
[----:B------:R-:W-:Y:S01]  /*1410*/  FFMA R29, R89, R54, R53 ;  /* 0x00000036591d7223 */ /* 0x000fe20000000035 */
[----:B------:R-:W0:Y:S01]  /*1420*/  LDS R9, [R2+UR4+0x1c0] ;  /* 0x0001c00402097984 */ /* 0x000e220008000800 */
[C---:B------:R-:W-:Y:S01]  /*1430*/  FFMA R83, R25.reuse, R42, R22 ;  /* 0x0000002a19537223 */ /* 0x040fe20000000016 */
[----:B------:R-:W-:Y:S01]  /*1440*/  FFMA R69, R25, R46, R10 ;  /* 0x0000002e19457223 */ /* 0x000fe2000000000a */
[-C--:B------:R-:W-:Y:S01]  /*1450*/  FFMA R23, R12, R42.reuse, R26 ;  /* 0x0000002a0c177223 */ /* 0x080fe2000000001a */
[----:B------:R-:W-:Y:S01]  /*1460*/  FFMA R24, R30, R42, R24 ;  /* 0x0000002a1e187223 */ /* 0x000fe20000000018 */
[----:B---3--:R-:W-:Y:S01]  /*1470*/  FFMA R57, R27, R63, R48 ;  /* 0x0000003f1b397223 */ /* 0x008fe20000000030 */
[----:B------:R-:W-:Y:S01]  /*1480*/  FFMA R86, R12, R38, R86 ;  /* 0x000000260c567223 */ /* 0x000fe20000000056 */
[----:B------:R-:W1:Y:S01]  /*1490*/  LDS R48, [R2+UR4+0x1f0] ;  /* 0x0001f00402307984 */ /* 0x000e620008000800 */
[C---:B-----5:R-:W-:Y:S01]  /*14a0*/  FFMA R75, R87.reuse, R59, R31 ;  /* 0x0000003b574b7223 */ /* 0x060fe2000000001f */
[----:B------:R-:W-:-:S02]  /*14b0*/  FFMA R53, R87, R63, R21 ;  /* 0x0000003f57357223 */ /* 0x000fc40000000015 */
[----:B------:R-:W-:Y:S04]  /*14c0*/  LDS R31, [R2+UR4+0x1e0] ;  /* 0x0001e004021f7984 */ /* 0x000fe80008000800 */
[----:B------:R-:W2:Y:S01]  /*14d0*/  LDS R21, [R2+UR4+0x1d0] ;  /* 0x0001d00402157984 */ /* 0x000ea20008000800 */
[----:B------:R-:W-:Y:S01]  /*14e0*/  FFMA R25, R12, R34, R32 ;  /* 0x000000220c197223 */ /* 0x000fe20000000020 */
[-C--:B------:R-:W-:Y:S01]  /*14f0*/  FFMA R26, R30, R46.reuse, R121 ;  /* 0x0000002e1e1a7223 */ /* 0x080fe20000000079 */
[C---:B------:R-:W-:Y:S01]  /*1500*/  FFMA R17, R12.reuse, R46, R125 ;  /* 0x0000002e0c117223 */ /* 0x040fe2000000007d */
[C---:B------:R-:W-:Y:S01]  /*1510*/  FFMA R122, R12.reuse, R50, R109 ;  /* 0x000000320c7a7223 */ /* 0x040fe2000000006d */
[C---:B------:R-:W-:Y:S01]  /*1520*/  FFMA R124, R12.reuse, R54, R124 ;  /* 0x000000360c7c7223 */ /* 0x040fe2000000007c */
[----:B------:R-:W-:Y:S01]  /*1530*/  FFMA R11, R12, R58, R28 ;  /* 0x0000003a0c0b7223 */ /* 0x000fe2000000001c */
[C---:B------:R-:W-:Y:S01]  /*1540*/  FFMA R28, R30.reuse, R34, R77 ;  /* 0x000000221e1c7223 */ /* 0x040fe2000000004d */
[C---:B------:R-:W-:Y:S01]  /*1550*/  FFMA R10, R30.reuse, R58, R81 ;  /* 0x0000003a1e0a7223 */ /* 0x040fe20000000051 */
[-C--:B------:R-:W-:Y:S01]  /*1560*/  FFMA R32, R93, R34.reuse, R98 ;  /* 0x000000225d207223 */ /* 0x080fe20000000062 */
[----:B------:R-:W-:Y:S01]  /*1570*/  FFMA R33, R89, R34, R33 ;  /* 0x0000002259217223 */ /* 0x000fe20000000021 */
[C---:B------:R-:W-:Y:S01]  /*1580*/  FFMA R22, R30.reuse, R54, R91 ;  /* 0x000000361e167223 */ /* 0x040fe2000000005b */
[C---:B------:R-:W-:Y:S01]  /*1590*/  FFMA R70, R93.reuse, R38, R36 ;  /* 0x000000265d467223 */ /* 0x040fe20000000024 */
[C---:B------:R-:W-:Y:S01]  /*15a0*/  FFMA R72, R93.reuse, R42, R14 ;  /* 0x0000002a5d487223 */ /* 0x040fe2000000000e */
[C---:B------:R-:W-:Y:S01]  /*15b0*/  FFMA R68, R93.reuse, R46, R115 ;  /* 0x0000002e5d447223 */ /* 0x040fe20000000073 */
[----:B------:R-:W-:Y:S01]  /*15c0*/  FFMA R74, R93, R54, R7 ;  /* 0x000000365d4a7223 */ /* 0x000fe20000000007 */
[C---:B------:R-:W-:Y:S01]  /*15d0*/  FFMA R34, R89.reuse, R42, R41 ;  /* 0x0000002a59227223 */ /* 0x040fe20000000029 */
[----:B------:R-:W-:Y:S01]  /*15e0*/  FFMA R81, R89, R46, R45 ;  /* 0x0000002e59517223 */ /* 0x000fe2000000002d */
[----:B------:R-:W-:Y:S01]  /*15f0*/  FFMA R60, R93, R50, R97 ;  /* 0x000000325d3c7223 */ /* 0x000fe20000000061 */
[----:B------:R-:W-:Y:S01]  /*1600*/  FFMA R46, R89, R62, R85 ;  /* 0x0000003e592e7223 */ /* 0x000fe20000000055 */
[----:B------:R-:W-:Y:S01]  /*1610*/  FFMA R77, R87, R55, R61 ;  /* 0x00000037574d7223 */ /* 0x000fe2000000003d */
[-C--:B----4-:R-:W-:Y:S01]  /*1620*/  FFMA R42, R65, R35.reuse, R25 ;  /* 0x00000023412a7223 */ /* 0x090fe20000000019 */
[C---:B------:R-:W-:Y:S01]  /*1630*/  FFMA R40, R27.reuse, R35, R40 ;  /* 0x000000231b287223 */ /* 0x040fe20000000028 */
[C---:B------:R-:W-:Y:S01]  /*1640*/  FFMA R88, R27.reuse, R39, R88 ;  /* 0x000000271b587223 */ /* 0x040fe20000000058 */
[C---:B------:R-:W-:Y:S01]  /*1650*/  FFMA R56, R27.reuse, R43, R56 ;  /* 0x0000002b1b387223 */ /* 0x040fe20000000038 */
[C---:B------:R-:W-:Y:S01]  /*1660*/  FFMA R118, R27.reuse, R47, R118 ;  /* 0x0000002f1b767223 */ /* 0x040fe20000000076 */
[C---:B------:R-:W-:Y:S01]  /*1670*/  FFMA R116, R27.reuse, R51, R116 ;  /* 0x000000331b747223 */ /* 0x040fe20000000074 */
[C---:B------:R-:W-:Y:S01]  /*1680*/  FFMA R114, R27.reuse, R55, R114 ;  /* 0x000000371b727223 */ /* 0x040fe20000000072 */
[----:B------:R-:W-:Y:S01]  /*1690*/  FFMA R54, R27, R59, R64 ;  /* 0x0000003b1b367223 */ /* 0x000fe20000000040 */
[C---:B------:R-:W-:Y:S01]  /*16a0*/  FFMA R125, R111.reuse, R43, R24 ;  /* 0x0000002b6f7d7223 */ /* 0x040fe20000000018 */
[----:B------:R-:W-:Y:S01]  /*16b0*/  FFMA R36, R111, R47, R26 ;  /* 0x0000002f6f247223 */ /* 0x000fe2000000001a */
[C---:B------:R-:W-:Y:S01]  /*16c0*/  FFMA R45, R87.reuse, R39, R71 ;  /* 0x00000027572d7223 */ /* 0x040fe20000000047 */
[C---:B------:R-:W-:Y:S01]  /*16d0*/  FFMA R115, R87.reuse, R47, R69 ;  /* 0x0000002f57737223 */ /* 0x040fe20000000045 */
        /* <DEDUP_REMOVED lines=8> */
[----:B------:R-:W-:Y:S04]  /*1760*/  LDS R61, [R2+UR4+0x200] ;  /* 0x00020004023d7984 */ /* 0x000fe80008000800 */
[----:B------:R-:W-:Y:S04]  /*1770*/  LDS R73, [R2+UR4+0x230] ;  /* 0x0002300402497984 */ /* 0x000fe80008000800 */
[----:B------:R-:W3:Y:S04]  /*1780*/  LDS.128 R24, [R96+0x10] ;  /* 0x0000100060187984 */ /* 0x000ee80000000c00 */
[----:B------:R-:W4:Y:S04]  /*1790*/  LDS R69, [R2+UR4+0x210] ;  /* 0x0002100402457984 */ /* 0x000f280008000800 */
[----:B------:R-:W5:Y:S04]  /*17a0*/  LDS R71, [R2+UR4+0x220] ;  /* 0x0002200402477984 */ /* 0x000f680008000800 */
[----:B------:R-:W5:Y:S04]  /*17b0*/  LDS R15, [R2+UR4+0x260] ;  /* 0x00026004020f7984 */ /* 0x000f680008000800 */
[----:B------:R-:W5:Y:S04]  /*17c0*/  LDS.128 R64, [R96+0x210] ;  /* 0x0002100060407984 */ /* 0x000f680000000c00 */
[----:B------:R-:W5:Y:S04]  /*17d0*/  LDS R95, [R2+UR4+0x240] ;  /* 0x00024004025f7984 */ /* 0x000f680008000800 */
[----:B------:R-:W5:Y:S04]  /*17e0*/  LDS R17, [R2+UR4+0x250] ;  /* 0x0002500402117984 */ /* 0x000f680008000800 */
[----:B------:R-:W5:Y:S01]  /*17f0*/  LDS R7, [R2+UR4+0x270] ;  /* 0x0002700402077984 */ /* 0x000f620008000800 */
[----:B------:R-:W-:Y:S01]  /*1800*/  FFMA R12, R30, R50, R103 ;  /* 0x000000321e0c7223 */ /* 0x000fe20000000067 */
[C---:B------:R-:W-:Y:S01]  /*1810*/  FFMA R30, R89.reuse, R38, R37 ;  /* 0x00000026591e7223 */ /* 0x040fe20000000025 */
        /* <DEDUP_REMOVED lines=9> */
[C---:B0-----:R-:W-:Y:S01]  /*18b0*/  FFMA R110, R9.reuse, R35, R110 ;  /* 0x00000023096e7223 */ /* 0x041fe2000000006e */
[C---:B------:R-:W-:Y:S01]  /*18c0*/  FFMA R100, R9.reuse, R39, R100 ;  /* 0x0000002709647223 */ /* 0x040fe20000000064 */
[C---:B------:R-:W-:Y:S01]  /*18d0*/  FFMA R106, R9.reuse, R43, R106 ;  /* 0x0000002b096a7223 */ /* 0x040fe2000000006a */
[C---:B------:R-:W-:Y:S01]  /*18e0*/  FFMA R104, R9.reuse, R47, R104 ;  /* 0x0000002f09687223 */ /* 0x040fe20000000068 */
[C---:B------:R-:W-:Y:S01]  /*18f0*/  FFMA R102, R9.reuse, R51, R102 ;  /* 0x0000003309667223 */ /* 0x040fe20000000066 */
[C---:B------:R-:W-:Y:S01]  /*1900*/  FFMA R108, R9.reuse, R55, R108 ;  /* 0x00000037096c7223 */ /* 0x040fe2000000006c */
[C---:B------:R-:W-:Y:S01]  /*1910*/  FFMA R120, R9.reuse, R59, R120 ;  /* 0x0000003b09787223 */ /* 0x040fe20000000078 */
[----:B------:R-:W-:Y:S01]  /*1920*/  FFMA R18, R9, R63, R18 ;  /* 0x0000003f09127223 */ /* 0x000fe20000000012 */
[C---:B-1----:R-:W-:Y:S01]  /*1930*/  FFMA R85, R48.reuse, R39, R30 ;  /* 0x0000002730557223 */ /* 0x042fe2000000001e */
[----:B------:R-:W0:Y:S01]  /*1940*/  LDS.128 R8, [R96+0x410] ;  /* 0x0004100060087984 */ /* 0x000e220000000c00 */
[-C--:B--2---:R-:W-:Y:S01]  /*1950*/  FFMA R92, R21, R35.reuse, R92 ;  /* 0x00000023155c7223 */ /* 0x084fe2000000005c */
[-C--:B------:R-:W-:Y:S01]  /*1960*/  FFMA R41, R31, R35.reuse, R32 ;  /* 0x000000231f297223 */ /* 0x080fe20000000020 */
[C---:B------:R-:W-:Y:S01]  /*1970*/  FFMA R87, R48.reuse, R35, R33 ;  /* 0x0000002330577223 */ /* 0x040fe20000000021 */
[C---:B------:R-:W-:Y:S01]  /*1980*/  FFMA R30, R48.reuse, R43, R34 ;  /* 0x0000002b301e7223 */ /* 0x040fe20000000022 */
[C---:B------:R-:W-:Y:S01]  /*1990*/  FFMA R90, R21.reuse, R55, R90 ;  /* 0x00000037155a7223 */ /* 0x040fe2000000005a */
[C---:B------:R-:W-:Y:S01]  /*19a0*/  FFMA R94, R21.reuse, R59, R94 ;  /* 0x0000003b155e7223 */ /* 0x040fe2000000005e */
[----:B------:R-:W-:Y:S01]  /*19b0*/  FFMA R98, R21, R63, R20 ;  /* 0x0000003f15627223 */ /* 0x000fe20000000014 */
[C---:B------:R-:W-:Y:S01]  /*19c0*/  FFMA R74, R31.reuse, R55, R74 ;  /* 0x000000371f4a7223 */ /* 0x040fe2000000004a */
[C---:B------:R-:W-:Y:S01]  /*19d0*/  FFMA R52, R31.reuse, R59, R52 ;  /* 0x0000003b1f347223 */ /* 0x040fe20000000034 */
[----:B------:R-:W-:Y:S01]  /*19e0*/  FFMA R76, R31, R63, R76 ;  /* 0x0000003f1f4c7223 */ /* 0x000fe2000000004c */
[----:B------:R-:W1:Y:S01]  /*19f0*/  LDS.128 R32, [R96+0x810] ;  /* 0x0008100060207984 */ /* 0x000e620000000c00 */
[-C--:B------:R-:W-:Y:S01]  /*1a00*/  FFMA R80, R21, R51.reuse, R80 ;  /* 0x0000003315507223 */ /* 0x080fe20000000050 */
[----:B------:R-:W-:Y:S01]  /*1a10*/  FFMA R60, R31, R51, R60 ;  /* 0x000000331f3c7223 */ /* 0x000fe2000000003c */
[C---:B------:R-:W-:Y:S01]  /*1a20*/  FFMA R81, R48.reuse, R47, R81 ;  /* 0x0000002f30517223 */ /* 0x040fe20000000051 */
[C---:B------:R-:W-:Y:S01]  /*1a30*/  FFMA R79, R48.reuse, R51, R50 ;  /* 0x00000033304f7223 */ /* 0x040fe20000000032 */
[C---:B------:R-:W-:Y:S01]  /*1a40*/  FFMA R55, R48.reuse, R55, R29 ;  /* 0x0000003730377223 */ /* 0x040fe2000000001d */
[C---:B------:R-:W-:Y:S01]  /*1a50*/  FFMA R59, R48.reuse, R59, R44 ;  /* 0x0000003b303b7223 */ /* 0x040fe2000000002c */
[----:B------:R-:W-:Y:S01]  /*1a60*/  FFMA R63, R48, R63, R46 ;  /* 0x0000003f303f7223 */ /* 0x000fe2000000002e */
[----:B------:R-:W-:Y:S04]  /*1a70*/  LDS R113, [R2+UR4+0x330] ;  /* 0x0003300402717984 */ /* 0x000fe80008000800 */
[----:B------:R-:W2:Y:S01]  /*1a80*/  LDS.128 R48, [R96+0xa10] ;  /* 0x000a100060307984 */ /* 0x000ea20000000c00 */
[-C--:B------:R-:W-:Y:S01]  /*1a90*/  FFMA R84, R21, R39.reuse, R84 ;  /* 0x0000002715547223 */ /* 0x080fe20000000054 */
[----:B------:R-:W-:Y:S01]  /*1aa0*/  FFMA R70, R31, R39, R70 ;  /* 0x000000271f467223 */ /* 0x000fe20000000046 */
[C---:B------:R-:W-:Y:S01]  /*1ab0*/  FFMA R78, R21.reuse, R43, R78 ;  /* 0x0000002b154e7223 */ /* 0x040fe2000000004e */
[----:B------:R-:W-:Y:S01]  /*1ac0*/  FFMA R82, R21, R47, R82 ;  /* 0x0000002f15527223 */ /* 0x000fe20000000052 */
[C---:B------:R-:W-:Y:S01]  /*1ad0*/  FFMA R38, R31.reuse, R43, R72 ;  /* 0x0000002b1f267223 */ /* 0x040fe20000000048 */
[----:B------:R-:W-:Y:S01]  /*1ae0*/  FFMA R68, R31, R47, R68 ;  /* 0x0000002f1f447223 */ /* 0x000fe20000000044 */
[C---:B---3--:R-:W-:Y:S01]  /*1af0*/  FFMA R39, R24.reuse, R61, R13 ;  /* 0x0000003d18277223 */ /* 0x048fe2000000000d */
[C---:B------:R-:W-:Y:S01]  /*1b00*/  FFMA R37, R24.reuse, R73, R28 ;  /* 0x0000004918257223 */ /* 0x040fe2000000001c */
[----:B------:R-:W3:Y:S01]  /*1b10*/  LDS.128 R20, [R96+0x610] ;  /* 0x0006100060147984 */ /* 0x000ee20000000c00 */
[C---:B----4-:R-:W-:Y:S01]  /*1b20*/  FFMA R31, R24.reuse, R69, R42 ;  /* 0x00000045181f7223 */ /* 0x050fe2000000002a */
[C---:B-----5:R-:W-:Y:S01]  /*1b30*/  FFMA R13, R24.reuse, R71, R40 ;  /* 0x00000047180d7223 */ /* 0x060fe20000000028 */
[----:B------:R-:W-:Y:S01]  /*1b40*/  FFMA R72, R24, R15, R41 ;  /* 0x0000000f18487223 */ /* 0x000fe20000000029 */
[----:B------:R-:W-:Y:S01]  /*1b50*/  FFMA R28, R64, R61, R45 ;  /* 0x0000003d401c7223 */ /* 0x000fe2000000002d */
[C---:B------:R-:W-:Y:S01]  /*1b60*/  FFMA R110, R24.reuse, R95, R110 ;  /* 0x0000005f186e7223 */ /* 0x040fe2000000006e */
[C---:B------:R-:W-:Y:S01]  /*1b70*/  FFMA R92, R24.reuse, R17, R92 ;  /* 0x00000011185c7223 */ /* 0x040fe2000000005c */
[----:B------:R-:W-:Y:S01]  /*1b80*/  FFMA R29, R24, R7, R87 ;  /* 0x00000007181d7223 */ /* 0x000fe20000000057 */
[----:B------:R-:W4:Y:S04]  /*1b90*/  LDS.128 R40, [R96+0xc10] ;  /* 0x000c100060287984 */ /* 0x000f280000000c00 */
[----:B------:R-:W5:Y:S04]  /*1ba0*/  LDS.128 R44, [R96+0xe10] ;  /* 0x000e1000602c7984 */ /* 0x000f680000000c00 */
[----:B------:R-:W5:Y:S01]  /*1bb0*/  LDS R24, [R2+UR4+0x280] ;  /* 0x0002800402187984 */ /* 0x000f620008000800 */
        /* <DEDUP_REMOVED lines=8> */
[-C--:B-1----:R-:W-:Y:S01]  /*1c40*/  FFMA R121, R32, R73.reuse, R12 ;  /* 0x0000004920797223 */ /* 0x082fe2000000000c */
[----:B------:R-:W0:Y:S04]  /*1c50*/  LDS R8, [R2+UR4+0x290] ;  /* 0x0002900402087984 */ /* 0x000e280008000800 */
[----:B------:R-:W1:Y:S01]  /*1c60*/  LDS R12, [R2+UR4+0x2a0] ;  /* 0x0002a004020c7984 */ /* 0x000e620008000800 */
[----:B--2---:R-:W-:-:S03]  /*1c70*/  FFMA R119, R48, R73, R58 ;  /* 0x0000004930777223 */ /* 0x004fc6000000003a */
[----:B------:R-:W2:Y:S01]  /*1c80*/  LDS R58, [R2+UR4+0x2b0] ;  /* 0x0002b004023a7984 */ /* 0x000ea20008000800 */
[C---:B------:R-:W-:Y:S01]  /*1c90*/  FFMA R86, R64.reuse, R69, R86 ;  /* 0x0000004540567223 */ /* 0x040fe20000000056 */
[----:B------:R-:W-:Y:S01]  /*1ca0*/  FFMA R84, R64, R17, R84 ;  /* 0x0000001140547223 */ /* 0x000fe20000000054 */
[C---:B------:R-:W-:Y:S01]  /*1cb0*/  FFMA R122, R32.reuse, R69, R122 ;  /* 0x00000045207a7223 */ /* 0x040fe2000000007a */
[----:B------:R-:W-:Y:S01]  /*1cc0*/  FFMA R80, R32, R17, R80 ;  /* 0x0000001120507223 */ /* 0x000fe20000000050 */
[----:B------:R-:W-:Y:S01]  /*1cd0*/  FFMA R124, R48, R69, R124 ;  /* 0x00000045307c7223 */ /* 0x000fe2000000007c */
[C---:B---3--:R-:W-:Y:S01]  /*1ce0*/  FFMA R123, R20.reuse, R73, R36 ;  /* 0x00000049147b7223 */ /* 0x048fe20000000024 */
        /* <DEDUP_REMOVED lines=8> */
[C---:B----4-:R-:W-:Y:S01]  /*1d70*/  FFMA R62, R40.reuse, R69, R62 ;  /* 0x00000045283e7223 */ /* 0x050fe2000000003e */
[----:B------:R-:W-:Y:S01]  /*1d80*/  FFMA R94, R40, R17, R94 ;  /* 0x00000011285e7223 */ /* 0x000fe2000000005e */
[----:B------:R-:W-:Y:S01]  /*1d90*/  FFMA R112, R64, R73, R112 ;  /* 0x0000004940707223 */ /* 0x000fe20000000070 */
[----:B-----5:R-:W-:Y:S01]  /*1da0*/  FFMA R98, R44, R17, R98 ;  /* 0x000000112c627223 */ /* 0x020fe20000000062 */
[----:B------:R-:W-:Y:S01]  /*1db0*/  FFMA R117, R40, R73, R117 ;  /* 0x0000004928757223 */ /* 0x000fe20000000075 */
[C---:B------:R-:W-:Y:S01]  /*1dc0*/  FFMA R69, R44.reuse, R69, R19 ;  /* 0x000000452c457223 */ /* 0x040fe20000000013 */
[----:B------:R-:W-:Y:S01]  /*1dd0*/  FFMA R111, R44, R73, R111 ;  /* 0x000000492c6f7223 */ /* 0x000fe2000000006f */
[----:B------:R-:W3:Y:S01]  /*1de0*/  LDS R17, [R2+UR4+0x2c0] ;  /* 0x0002c00402117984 */ /* 0x000ee20008000800 */
[----:B------:R-:W-:-:S03]  /*1df0*/  FFMA R20, R24, R65, R28 ;  /* 0x0000004118147223 */ /* 0x000fc6000000001c */
[----:B------:R-:W4:Y:S04]  /*1e00*/  LDS R73, [R2+UR4+0x2d0] ;  /* 0x0002d00402497984 */ /* 0x000f280008000800 */
[----:B------:R-:W5:Y:S04]  /*1e10*/  LDS R19, [R2+UR4+0x2e0] ;  /* 0x0002e00402137984 */ /* 0x000f680008000800 */
[----:B------:R-:W5:Y:S01]  /*1e20*/  LDS R28, [R2+UR4+0x2f0] ;  /* 0x0002f004021c7984 */ /* 0x000f620008000800 */
[-C--:B------:R-:W-:Y:S01]  /*1e30*/  FFMA R88, R64, R71.reuse, R88 ;  /* 0x0000004740587223 */ /* 0x080fe20000000058 */
[-C--:B------:R-:W-:Y:S01]  /*1e40*/  FFMA R116, R32, R71.reuse, R116 ;  /* 0x0000004720747223 */ /* 0x080fe20000000074 */
[-C--:B------:R-:W-:Y:S01]  /*1e50*/  FFMA R114, R48, R71.reuse, R114 ;  /* 0x0000004730727223 */ /* 0x080fe20000000072 */
[-C--:B------:R-:W-:Y:S01]  /*1e60*/  FFMA R54, R40, R71.reuse, R54 ;  /* 0x0000004728367223 */ /* 0x080fe20000000036 */
[----:B------:R-:W-:Y:S01]  /*1e70*/  FFMA R57, R44, R71, R57 ;  /* 0x000000472c397223 */ /* 0x000fe20000000039 */
[-C--:B------:R-:W-:Y:S01]  /*1e80*/  FFMA R70, R64, R15.reuse, R70 ;  /* 0x0000000f40467223 */ /* 0x080fe20000000046 */
[-C--:B------:R-:W-:Y:S01]  /*1e90*/  FFMA R60, R32, R15.reuse, R60 ;  /* 0x0000000f203c7223 */ /* 0x080fe2000000003c */
[-C--:B------:R-:W-:Y:S01]  /*1ea0*/  FFMA R74, R48, R15.reuse, R74 ;  /* 0x0000000f304a7223 */ /* 0x080fe2000000004a */
[-C--:B------:R-:W-:Y:S01]  /*1eb0*/  FFMA R52, R40, R15.reuse, R52 ;  /* 0x0000000f28347223 */ /* 0x080fe20000000034 */
        /* <DEDUP_REMOVED lines=10> */
[C---:B------:R-:W-:Y:S01]  /*1f60*/  FFMA R88, R12.reuse, R65, R88 ;  /* 0x000000410c587223 */ /* 0x040fe20000000058 */
[C---:B------:R-:W-:Y:S01]  /*1f70*/  FFMA R56, R12.reuse, R9, R56 ;  /* 0x000000090c387223 */ /* 0x040fe20000000038 */
[C---:B------:R-:W-:Y:S01]  /*1f80*/  FFMA R118, R12.reuse, R21, R118 ;  /* 0x000000150c767223 */ /* 0x040fe20000000076 */
[C---:B------:R-:W-:Y:S01]  /*1f90*/  FFMA R116, R12.reuse, R33, R116 ;  /* 0x000000210c747223 */ /* 0x040fe20000000074 */
[C---:B------:R-:W-:Y:S01]  /*1fa0*/  FFMA R114, R12.reuse, R49, R114 ;  /* 0x000000310c727223 */ /* 0x040fe20000000072 */
[C---:B------:R-:W-:Y:S01]  /*1fb0*/  FFMA R54, R12.reuse, R41, R54 ;  /* 0x000000290c367223 */ /* 0x040fe20000000036 */
[----:B------:R-:W-:Y:S01]  /*1fc0*/  FFMA R13, R12, R45, R57 ;  /* 0x0000002d0c0d7223 */ /* 0x000fe20000000039 */
        /* <DEDUP_REMOVED lines=8> */
[----:B------:R-:W-:Y:S01]  /*2050*/  LDS R37, [R2+UR4+0x320] ;  /* 0x0003200402257984 */ /* 0x000fe20008000800 */
[----:B------:R-:W-:-:S03]  /*2060*/  FFMA R100, R64, R95, R100 ;  /* 0x0000005f40647223 */ /* 0x000fc60000000064 */
[----:B------:R-:W0:Y:S01]  /*2070*/  LDS R58, [R2+UR4+0x310] ;  /* 0x00031004023a7984 */ /* 0x000e220008000800 */
[-C--:B------:R-:W-:Y:S01]  /*2080*/  FFMA R102, R32, R95.reuse, R102 ;  /* 0x0000005f20667223 */ /* 0x080fe20000000066 */
[-C--:B------:R-:W-:Y:S01]  /*2090*/  FFMA R108, R48, R95.reuse, R108 ;  /* 0x0000005f306c7223 */ /* 0x080fe2000000006c */
[----:B------:R-:W-:Y:S01]  /*20a0*/  FFMA R120, R40, R95, R120 ;  /* 0x0000005f28787223 */ /* 0x000fe20000000078 */
[----:B------:R-:W-:Y:S01]  /*20b0*/  FFMA R97, R32, R61, R97 ;  /* 0x0000003d20617223 */ /* 0x000fe20000000061 */
[----:B------:R-:W-:Y:S01]  /*20c0*/  FFMA R95, R44, R95, R18 ;  /* 0x0000005f2c5f7223 */ /* 0x000fe20000000012 */
[----:B------:R-:W-:Y:S01]  /*20d0*/  FFMA R32, R32, R7, R79 ;  /* 0x0000000720207223 */ /* 0x000fe2000000004f */
[-C--:B------:R-:W-:Y:S01]  /*20e0*/  FFMA R77, R48, R61.reuse, R77 ;  /* 0x0000003d304d7223 */ /* 0x080fe2000000004d */
[-C--:B------:R-:W-:Y:S01]  /*20f0*/  FFMA R75, R40, R61.reuse, R75 ;  /* 0x0000003d284b7223 */ /* 0x080fe2000000004b */
[----:B------:R-:W-:Y:S01]  /*2100*/  FFMA R53, R44, R61, R53 ;  /* 0x0000003d2c357223 */ /* 0x000fe20000000035 */
[-C--:B------:R-:W-:Y:S01]  /*2110*/  FFMA R64, R64, R7.reuse, R85 ;  /* 0x0000000740407223 */ /* 0x080fe20000000055 */
[-C--:B------:R-:W-:Y:S01]  /*2120*/  FFMA R48, R48, R7.reuse, R55 ;  /* 0x0000000730307223 */ /* 0x080fe20000000037 */
[-C--:B------:R-:W-:Y:S01]  /*2130*/  FFMA R40, R40, R7.reuse, R59 ;  /* 0x0000000728287223 */ /* 0x080fe2000000003b */
[----:B------:R-:W-:Y:S01]  /*2140*/  FFMA R44, R44, R7, R63 ;  /* 0x000000072c2c7223 */ /* 0x000fe2000000003f */
[CC--:B------:R-:W-:Y:S01]  /*2150*/  FFMA R7, R24.reuse, R25.reuse, R39 ;  /* 0x0000001918077223 */ /* 0x0c0fe20000000027 */
        /* <DEDUP_REMOVED lines=9> */
[----:B------:R-:W1:Y:S01]  /*21f0*/  LDS R18, [R2+UR4+0x300] ;  /* 0x0003000402127984 */ /* 0x000e620008000800 */
[----:B----4-:R-:W-:Y:S01]  /*2200*/  FFMA R89, R73, R9, R78 ;  /* 0x0000000949597223 */ /* 0x010fe2000000004e */
[C---:B-----5:R-:W-:Y:S01]  /*2210*/  FFMA R71, R19.reuse, R25, R72 ;  /* 0x0000001913477223 */ /* 0x060fe20000000048 */
        /* <DEDUP_REMOVED lines=9> */
[----:B------:R-:W2:Y:S01]  /*22b0*/  LDS R9, [R2+UR4+0x340] ;  /* 0x0003400402097984 */ /* 0x000ea20008000800 */
[-C--:B------:R-:W-:Y:S01]  /*22c0*/  FFMA R77, R24, R49.reuse, R77 ;  /* 0x00000031184d7223 */ /* 0x080fe2000000004d */
[CC--:B------:R-:W-:Y:S01]  /*22d0*/  FFMA R81, R73.reuse, R49.reuse, R90 ;  /* 0x0000003149517223 */ /* 0x0c0fe2000000005a */
[----:B------:R-:W-:Y:S01]  /*22e0*/  FFMA R49, R28, R49, R48 ;  /* 0x000000311c317223 */ /* 0x000fe20000000030 */
[----:B------:R-:W3:Y:S04]  /*22f0*/  LDS R52, [R2+UR4+0x350] ;  /* 0x0003500402347984 */ /* 0x000ee80008000800 */
[----:B------:R-:W4:Y:S04]  /*2300*/  LDS R76, [R2+UR4+0x360] ;  /* 0x00036004024c7984 */ /* 0x000f280008000800 */
[----:B------:R-:W5:Y:S04]  /*2310*/  LDS R32, [R2+UR4+0x370] ;  /* 0x0003700402207984 */ /* 0x000f680008000800 */
[----:B------:R-:W5:Y:S01]  /*2320*/  LDS R48, [R2+UR4+0x3a0] ;  /* 0x0003a00402307984 */ /* 0x000f620008000800 */
        /* <DEDUP_REMOVED lines=25> */
[C---:B------:R-:W-:Y:S01]  /*24c0*/  FFMA R75, R73.reuse, R41, R94 ;  /* 0x00000029494b7223 */ /* 0x040fe2000000005e */
[C---:B------:R-:W-:Y:S02]  /*24d0*/  FFMA R29, R28.reuse, R25, R29 ;  /* 0x000000191c1d7223 */ /* 0x040fe4000000001d */
[----:B------:R-:W0:Y:S01]  /*24e0*/  LDS R30, [R2+UR4+0x3b0] ;  /* 0x0003b004021e7984 */ /* 0x000e220008000800 */
[----:B------:R-:W-:Y:S01]  /*24f0*/  FFMA R41, R28, R41, R40 ;  /* 0x000000291c297223 */ /* 0x000fe20000000028 */
[C---:B------:R-:W-:Y:S01]  /*2500*/  FFMA R91, R73.reuse, R65, R84 ;  /* 0x00000041495b7223 */ /* 0x040fe20000000054 */
[C---:B------:R-:W-:Y:S01]  /*2510*/  FFMA R85, R73.reuse, R33, R80 ;  /* 0x0000002149557223 */ /* 0x040fe20000000050 */
[----:B-1----:R-:W-:Y:S01]  /*2520*/  FFMA R25, R18, R66, R20 ;  /* 0x0000004212197223 */ /* 0x002fe20000000014 */
[-C--:B------:R-:W-:Y:S01]  /*2530*/  FFMA R73, R73, R45.reuse, R98 ;  /* 0x0000002d49497223 */ /* 0x080fe20000000062 */
        /* <DEDUP_REMOVED lines=9> */
[-C--:B------:R-:W-:Y:S01]  /*25d0*/  FFMA R7, R18, R26.reuse, R7 ;  /* 0x0000001a12077223 */ /* 0x080fe20000000007 */
[CC--:B------:R-:W-:Y:S01]  /*25e0*/  FFMA R13, R113.reuse, R26.reuse, R12 ;  /* 0x0000001a710d7223 */ /* 0x0c0fe2000000000c */
[-C--:B---3--:R-:W-:Y:S01]  /*25f0*/  FFMA R90, R52, R26.reuse, R93 ;  /* 0x0000001a345a7223 */ /* 0x088fe2000000005d */
[C---:B----4-:R-:W-:Y:S01]  /*2600*/  FFMA R14, R76.reuse, R26, R71 ;  /* 0x0000001a4c0e7223 */ /* 0x050fe20000000047 */
[C---:B------:R-:W-:Y:S01]  /*2610*/  FFMA R33, R76.reuse, R66, R69 ;  /* 0x000000424c217223 */ /* 0x040fe20000000045 */
[C---:B------:R-:W-:Y:S01]  /*2620*/  FFMA R72, R76.reuse, R10, R63 ;  /* 0x0000000a4c487223 */ /* 0x040fe2000000003f */
[C---:B------:R-:W-:Y:S01]  /*2630*/  FFMA R17, R76.reuse, R22, R17 ;  /* 0x000000164c117223 */ /* 0x040fe20000000011 */
[C---:B------:R-:W-:Y:S01]  /*2640*/  FFMA R74, R76.reuse, R34, R61 ;  /* 0x000000224c4a7223 */ /* 0x040fe2000000003d */
[C---:B------:R-:W-:Y:S01]  /*2650*/  FFMA R40, R76.reuse, R50, R59 ;  /* 0x000000324c287223 */ /* 0x040fe2000000003b */
[----:B------:R-:W-:Y:S01]  /*2660*/  FFMA R70, R76, R42, R57 ;  /* 0x0000002a4c467223 */ /* 0x000fe20000000039 */
[----:B-----5:R-:W-:Y:S01]  /*2670*/  FFMA R9, R32, R26, R29 ;  /* 0x0000001a20097223 */ /* 0x020fe2000000001d */
        /* <DEDUP_REMOVED lines=11> */
[C---:B------:R-:W-:Y:S01]  /*2730*/  FFMA R26, R32.reuse, R42, R41 ;  /* 0x0000002a201a7223 */ /* 0x040fe20000000029 */
[----:B------:R-:W-:Y:S01]  /*2740*/  FFMA R50, R32, R50, R49 ;  /* 0x0000003220327223 */ /* 0x000fe20000000031 */
[----:B------:R-:W1:Y:S01]  /*2750*/  LDS R19, [R2+UR4+0x3d0] ;  /* 0x0003d00402137984 */ /* 0x000e620008000800 */
        /* <DEDUP_REMOVED lines=8> */
[----:B------:R-:W2:Y:S04]  /*27e0*/  LDS R29, [R2+UR4+0x3c0] ;  /* 0x0003c004021d7984 */ /* 0x000ea80008000800 */
[----:B------:R-:W3:Y:S04]  /*27f0*/  LDS R49, [R2+UR4+0x3e0] ;  /* 0x0003e00402317984 */ /* 0x000ee80008000800 */
[----:B------:R-:W4:Y:S01]  /*2800*/  LDS R48, [R2+UR4+0x3f0] ;  /* 0x0003f00402307984 */ /* 0x000f220008000800 */
[----:B------:R-:W-:Y:S01]  /*2810*/  FFMA R65, R28, R65, R64 ;  /* 0x000000411c417223 */ /* 0x000fe20000000040 */
[C---:B------:R-:W-:Y:S01]  /*2820*/  FFMA R115, R18.reuse, R22, R115 ;  /* 0x0000001612737223 */ /* 0x040fe20000000073 */
[C---:B------:R-:W-:Y:S01]  /*2830*/  FFMA R97, R18.reuse, R34, R97 ;  /* 0x0000002212617223 */ /* 0x040fe20000000061 */
[----:B------:R-:W-:Y:S01]  /*2840*/  FFMA R24, R18, R46, R24 ;  /* 0x0000002e12187223 */ /* 0x000fe20000000018 */
[CC--:B------:R-:W-:Y:S01]  /*2850*/  FFMA R112, R113.reuse, R66.reuse, R112 ;  /* 0x0000004271707223 */ /* 0x0c0fe20000000070 */
[-C--:B------:R-:W-:Y:S01]  /*2860*/  FFMA R84, R52, R66.reuse, R91 ;  /* 0x0000004234547223 */ /* 0x080fe2000000005b */
[C---:B------:R-:W-:Y:S01]  /*2870*/  FFMA R66, R32.reuse, R66, R65 ;  /* 0x0000004220427223 */ /* 0x040fe20000000041 */
[C---:B------:R-:W-:Y:S01]  /*2880*/  FFMA R68, R32.reuse, R22, R53 ;  /* 0x0000001620447223 */ /* 0x040fe20000000035 */
[----:B------:R-:W-:Y:S01]  /*2890*/  FFMA R64, R32, R34, R55 ;  /* 0x0000002220407223 */ /* 0x000fe20000000037 */
[-C--:B------:R-:W-:Y:S01]  /*28a0*/  FFMA R12, R113, R22.reuse, R123 ;  /* 0x00000016710c7223 */ /* 0x080fe2000000007b */
        /* <DEDUP_REMOVED lines=9> */
[----:B------:R-:W-:Y:S01]  /*2940*/  FFMA R79, R37, R43, R79 ;  /* 0x0000002b254f7223 */ /* 0x000fe2000000004f */
[-C--:B------:R-:W-:Y:S01]  /*2950*/  FFMA R39, R60, R47.reuse, R58 ;  /* 0x0000002f3c277223 */ /* 0x080fe2000000003a */
[----:B------:R-:W-:Y:S01]  /*2960*/  FFMA R18, R113, R34, R121 ;  /* 0x0000002271127223 */ /* 0x000fe20000000079 */
[-C--:B------:R-:W-:Y:S01]  /*2970*/  FFMA R52, R52, R46.reuse, R73 ;  /* 0x0000002e34347223 */ /* 0x080fe20000000049 */
[----:B------:R-:W-:Y:S01]  /*2980*/  FFMA R37, R37, R47, R24 ;  /* 0x0000002f25257223 */ /* 0x000fe20000000018 */
[----:B------:R-:W-:Y:S01]  /*2990*/  FFMA R22, R60, R11, R21 ;  /* 0x0000000b3c167223 */ /* 0x000fe20000000015 */
[-C--:B------:R-:W-:Y:S01]  /*29a0*/  FFMA R8, R30, R27.reuse, R13 ;  /* 0x0000001b1e087223 */ /* 0x080fe2000000000d */
[----:B------:R-:W-:Y:S01]  /*29b0*/  LDS R45, [R2+UR4+0x400] ;  /* 0x00040004022d7984 */ /* 0x000fe20008000800 */
[C---:B------:R-:W-:Y:S01]  /*29c0*/  FFMA R24, R60.reuse, R27, R31 ;  /* 0x0000001b3c187223 */ /* 0x040fe2000000001f */
[C---:B------:R-:W-:Y:S01]  /*29d0*/  FFMA R86, R60.reuse, R67, R86 ;  /* 0x000000433c567223 */ /* 0x040fe20000000056 */
[C---:B------:R-:W-:Y:S01]  /*29e0*/  FFMA R16, R60.reuse, R23, R16 ;  /* 0x000000173c107223 */ /* 0x040fe20000000010 */
[----:B------:R-:W0:Y:S01]  /*29f0*/  LDS.128 R56, [R96+0x20] ;  /* 0x0000200060387984 */ /* 0x000e220000000c00 */
[C---:B------:R-:W-:Y:S01]  /*2a00*/  FFMA R122, R60.reuse, R35, R122 ;  /* 0x000000233c7a7223 */ /* 0x040fe2000000007a */
[C---:B------:R-:W-:Y:S01]  /*2a10*/  FFMA R124, R60.reuse, R51, R124 ;  /* 0x000000333c7c7223 */ /* 0x040fe2000000007c */
[----:B------:R-:W-:Y:S01]  /*2a20*/  FFMA R34, R60, R43, R62 ;  /* 0x0000002b3c227223 */ /* 0x000fe2000000003e */
[----:B------:R-:W5:Y:S04]  /*2a30*/  LDS R69, [R2+UR4+0x410] ;  /* 0x0004100402457984 */ /* 0x000f680008000800 */
[----:B------:R-:W5:Y:S04]  /*2a40*/  LDS R71, [R2+UR4+0x420] ;  /* 0x0004200402477984 */ /* 0x000f680008000800 */
[----:B------:R-:W5:Y:S04]  /*2a50*/  LDS R73, [R2+UR4+0x430] ;  /* 0x0004300402497984 */ /* 0x000f680008000800 */
[----:B------:R-:W5:Y:S04]  /*2a60*/  LDS R99, [R2+UR4+0x440] ;  /* 0x0004400402637984 */ /* 0x000f680008000800 */
[----:B------:R-:W5:Y:S04]  /*2a70*/  LDS R21, [R2+UR4+0x450] ;  /* 0x0004500402157984 */ /* 0x000f680008000800 */
[----:B------:R-:W5:Y:S04]  /*2a80*/  LDS R15, [R2+UR4+0x460] ;  /* 0x00046004020f7984 */ /* 0x000f680008000800 */
[----:B------:R-:W5:Y:S04]  /*2a90*/  LDS R13, [R2+UR4+0x470] ;  /* 0x00047004020d7984 */ /* 0x000f680008000800 */
[----:B------:R-:W5:Y:S01]  /*2aa0*/  LDS.128 R60, [R96+0x220] ;  /* 0x00022000603c7984 */ /* 0x000f620000000c00 */
[C---:B-1----:R-:W-:Y:S01]  /*2ab0*/  FFMA R90, R19.reuse, R27, R90 ;  /* 0x0000001b135a7223 */ /* 0x042fe2000000005a */
[C---:B------:R-:W-:Y:S01]  /*2ac0*/  FFMA R84, R19.reuse, R67, R84 ;  /* 0x0000004313547223 */ /* 0x040fe20000000054 */
[C---:B------:R-:W-:Y:S01]  /*2ad0*/  FFMA R92, R19.reuse, R11, R92 ;  /* 0x0000000b135c7223 */ /* 0x040fe2000000005c */
[C---:B------:R-:W-:Y:S01]  /*2ae0*/  FFMA R82, R19.reuse, R23, R82 ;  /* 0x0000001713527223 */ /* 0x040fe20000000052 */
[C---:B------:R-:W-:Y:S01]  /*2af0*/  FFMA R80, R19.reuse, R35, R80 ;  /* 0x0000002313507223 */ /* 0x040fe20000000050 */
[C---:B------:R-:W-:Y:S01]  /*2b00*/  FFMA R78, R19.reuse, R51, R78 ;  /* 0x00000033134e7223 */ /* 0x040fe2000000004e */
[----:B------:R-:W-:Y:S01]  /*2b10*/  FFMA R94, R19, R43, R94 ;  /* 0x0000002b135e7223 */ /* 0x000fe2000000005e */
[----:B--2---:R-:W-:Y:S01]  /*2b20*/  FFMA R110, R29, R27, R110 ;  /* 0x0000001b1d6e7223 */ /* 0x004fe2000000006e */
[----:B------:R-:W-:Y:S01]  /*2b30*/  FFMA R19, R19, R47, R52 ;  /* 0x0000002f13137223 */ /* 0x000fe20000000034 */
[-C--:B---3--:R-:W-:Y:S01]  /*2b40*/  FFMA R89, R49, R27.reuse, R14 ;  /* 0x0000001b31597223 */ /* 0x088fe2000000000e */
[----:B----4-:R-:W-:Y:S01]  /*2b50*/  FFMA R9, R48, R27, R9 ;  /* 0x0000001b30097223 */ /* 0x010fe20000000009 */
[-C--:B------:R-:W-:Y:S01]  /*2b60*/  FFMA R112, R30, R67.reuse, R112 ;  /* 0x000000431e707223 */ /* 0x080fe20000000070 */
[-C--:B------:R-:W-:Y:S01]  /*2b70*/  FFMA R100, R29, R67.reuse, R100 ;  /* 0x000000431d647223 */ /* 0x080fe20000000064 */
[----:B------:R-:W1:Y:S01]  /*2b80*/  LDS.128 R52, [R96+0x620] ;  /* 0x0006200060347984 */ /* 0x000e620000000c00 */
[-C--:B------:R-:W-:Y:S01]  /*2b90*/  FFMA R14, R49, R67.reuse, R33 ;  /* 0x00000043310e7223 */ /* 0x080fe20000000021 */
[C---:B------:R-:W-:Y:S01]  /*2ba0*/  FFMA R27, R48.reuse, R67, R66 ;  /* 0x00000043301b7223 */ /* 0x040fe20000000042 */
[----:B------:R-:W-:Y:S01]  /*2bb0*/  FFMA R85, R48, R35, R64 ;  /* 0x0000002330557223 */ /* 0x000fe20000000040 */
[C---:B------:R-:W-:Y:S01]  /*2bc0*/  FFMA R44, R30.reuse, R51, R44 ;  /* 0x000000331e2c7223 */ /* 0x040fe2000000002c */
[----:B------:R-:W2:Y:S01]  /*2bd0*/  LDS.128 R64, [R96+0x820] ;  /* 0x0008200060407984 */ /* 0x000ea20000000c00 */
[----:B------:R-:W-:Y:S01]  /*2be0*/  FFMA R28, R113, R46, R111 ;  /* 0x0000002e711c7223 */ /* 0x000fe2000000006f */
[-C--:B------:R-:W-:Y:S01]  /*2bf0*/  FFMA R98, R30, R43.reuse, R98 ;  /* 0x0000002b1e627223 */ /* 0x080fe20000000062 */
[-C--:B------:R-:W-:Y:S01]  /*2c00*/  FFMA R120, R29, R43.reuse, R120 ;  /* 0x0000002b1d787223 */ /* 0x080fe20000000078 */
[-C--:B------:R-:W-:Y:S01]  /*2c10*/  FFMA R70, R49, R43.reuse, R70 ;  /* 0x0000002b31467223 */ /* 0x080fe20000000046 */
[----:B------:R-:W-:Y:S01]  /*2c20*/  FFMA R81, R48, R43, R26 ;  /* 0x0000002b30517223 */ /* 0x000fe2000000001a */
[C---:B------:R-:W-:Y:S01]  /*2c30*/  FFMA R12, R30.reuse, R23, R12 ;  /* 0x000000171e0c7223 */ /* 0x040fe2000000000c */
[----:B------:R-:W-:Y:S01]  /*2c40*/  FFMA R18, R30, R35, R18 ;  /* 0x000000231e127223 */ /* 0x000fe20000000012 */
[C---:B------:R-:W-:Y:S01]  /*2c50*/  FFMA R106, R29.reuse, R23, R106 ;  /* 0x000000171d6a7223 */ /* 0x040fe2000000006a */
[----:B------:R-:W-:Y:S01]  /*2c60*/  FFMA R108, R29, R35, R108 ;  /* 0x000000231d6c7223 */ /* 0x000fe2000000006c */
[C---:B------:R-:W-:Y:S01]  /*2c70*/  FFMA R46, R49.reuse, R23, R17 ;  /* 0x00000017312e7223 */ /* 0x040fe20000000011 */
[----:B------:R-:W-:Y:S01]  /*2c80*/  FFMA R74, R49, R35, R74 ;  /* 0x00000023314a7223 */ /* 0x000fe2000000004a */
[----:B------:R-:W-:Y:S01]  /*2c90*/  FFMA R87, R48, R23, R68 ;  /* 0x0000001730577223 */ /* 0x000fe20000000044 */
[----:B0-----:R-:W-:Y:S01]  /*2ca0*/  FFMA R43, R56, R45, R7 ;  /* 0x0000002d382b7223 */ /* 0x001fe20000000007 */
        /* <DEDUP_REMOVED lines=8> */
[----:B------:R-:W-:Y:S01]  /*2d30*/  FFMA R32, R48, R47, R32 ;  /* 0x0000002f30207223 */ /* 0x000fe20000000020 */
[C---:B-----5:R-:W-:Y:S01]  /*2d40*/  FFMA R17, R56.reuse, R69, R24 ;  /* 0x0000004538117223 */ /* 0x060fe20000000018 */
        /* <DEDUP_REMOVED lines=8> */
[----:B------:R-:W0:Y:S01]  /*2dd0*/  LDS.128 R48, [R96+0xa20] ;  /* 0x000a200060307984 */ /* 0x000e220000000c00 */
[C---:B------:R-:W-:Y:S01]  /*2de0*/  FFMA R47, R60.reuse, R45, R25 ;  /* 0x0000002d3c2f7223 */ /* 0x040fe20000000019 */
[C---:B------:R-:W-:Y:S01]  /*2df0*/  FFMA R86, R60.reuse, R69, R86 ;  /* 0x000000453c567223 */ /* 0x040fe20000000056 */
[C---:B------:R-:W-:Y:S01]  /*2e00*/  FFMA R88, R60.reuse, R71, R88 ;  /* 0x000000473c587223 */ /* 0x040fe20000000058 */
[C---:B------:R-:W-:Y:S01]  /*2e10*/  FFMA R112, R60.reuse, R73, R112 ;  /* 0x000000493c707223 */ /* 0x040fe20000000070 */
[C---:B------:R-:W-:Y:S01]  /*2e20*/  FFMA R100, R60.reuse, R99, R100 ;  /* 0x000000633c647223 */ /* 0x040fe20000000064 */
[C---:B------:R-:W-:Y:S01]  /*2e30*/  FFMA R84, R60.reuse, R21, R84 ;  /* 0x000000153c547223 */ /* 0x040fe20000000054 */
[C---:B------:R-:W-:Y:S01]  /*2e40*/  FFMA R56, R60.reuse, R15, R14 ;  /* 0x0000000f3c387223 */ /* 0x040fe2000000000e */
[----:B------:R-:W3:Y:S01]  /*2e50*/  LDS.128 R8, [R96+0xc20] ;  /* 0x000c200060087984 */ /* 0x000ee20000000c00 */
[----:B------:R-:W-:-:S03]  /*2e60*/  FFMA R60, R60, R13, R27 ;  /* 0x0000000d3c3c7223 */ /* 0x000fc6000000001b */
[----:B------:R-:W4:Y:S04]  /*2e70*/  LDS.128 R28, [R96+0x420] ;  /* 0x00042000601c7984 */ /* 0x000f280000000c00 */
[----:B------:R-:W5:Y:S01]  /*2e80*/  LDS.128 R24, [R96+0xe20] ;  /* 0x000e200060187984 */ /* 0x000f620000000c00 */
[-C--:B-1----:R-:W-:Y:S01]  /*2e90*/  FFMA R125, R52, R73.reuse, R12 ;  /* 0x00000049347d7223 */ /* 0x082fe2000000000c */
[----:B--2---:R-:W-:Y:S02]  /*2ea0*/  FFMA R123, R64, R73, R18 ;  /* 0x00000049407b7223 */ /* 0x004fe40000000012 */
[----:B------:R-:W1:Y:S04]  /*2eb0*/  LDS R12, [R2+UR4+0x490] ;  /* 0x00049004020c7984 */ /* 0x000e680008000800 */
[----:B------:R-:W2:Y:S01]  /*2ec0*/  LDS R18, [R2+UR4+0x4a0] ;  /* 0x0004a00402127984 */ /* 0x000ea20008000800 */
[-C--:B------:R-:W-:Y:S01]  /*2ed0*/  FFMA R82, R52, R21.reuse, R82 ;  /* 0x0000001534527223 */ /* 0x080fe20000000052 */
[C---:B------:R-:W-:Y:S01]  /*2ee0*/  FFMA R80, R64.reuse, R21, R80 ;  /* 0x0000001540507223 */ /* 0x040fe20000000050 */
[C---:B------:R-:W-:Y:S01]  /*2ef0*/  FFMA R97, R64.reuse, R45, R97 ;  /* 0x0000002d40617223 */ /* 0x040fe20000000061 */
[C---:B------:R-:W-:Y:S01]  /*2f00*/  FFMA R122, R64.reuse, R69, R122 ;  /* 0x00000045407a7223 */ /* 0x040fe2000000007a */
[C---:B------:R-:W-:Y:S01]  /*2f10*/  FFMA R116, R64.reuse, R71, R116 ;  /* 0x0000004740747223 */ /* 0x040fe20000000074 */
[C---:B------:R-:W-:Y:S01]  /*2f20*/  FFMA R108, R64.reuse, R99, R108 ;  /* 0x00000063406c7223 */ /* 0x040fe2000000006c */
[----:B------:R-:W-:Y:S01]  /*2f30*/  FFMA R74, R64, R15, R74 ;  /* 0x0000000f404a7223 */ /* 0x000fe2000000004a */
[----:B------:R-:W-:Y:S01]  /*2f40*/  FFMA R16, R52, R69, R16 ;  /* 0x0000004534107223 */ /* 0x000fe20000000010 */
[----:B------:R-:W-:Y:S01]  /*2f50*/  FFMA R64, R64, R13, R85 ;  /* 0x0000000d40407223 */ /* 0x000fe20000000055 */
[----:B------:R-:W-:Y:S04]  /*2f60*/  LDS R14, [R2+UR4+0x480] ;  /* 0x00048004020e7984 */ /* 0x000fe80008000800 */
[----:B------:R-:W-:Y:S01]  /*2f70*/  LDS R117, [R2+UR4+0x530] ;  /* 0x0005300402757984 */ /* 0x000fe20008000800 */
[C---:B0-----:R-:W-:Y:S01]  /*2f80*/  FFMA R121, R48.reuse, R73, R44 ;  /* 0x0000004930797223 */ /* 0x041fe2000000002c */
[----:B------:R-:W-:-:S02]  /*2f90*/  FFMA R78, R48, R21, R78 ;  /* 0x00000015304e7223 */ /* 0x000fc4000000004e */
[----:B------:R-:W0:Y:S01]  /*2fa0*/  LDS R44, [R2+UR4+0x4b0] ;  /* 0x0004b004022c7984 */ /* 0x000e220008000800 */
[C---:B------:R-:W-:Y:S01]  /*2fb0*/  FFMA R77, R48.reuse, R45, R77 ;  /* 0x0000002d304d7223 */ /* 0x040fe2000000004d */
[C---:B------:R-:W-:Y:S01]  /*2fc0*/  FFMA R124, R48.reuse, R69, R124 ;  /* 0x00000045307c7223 */ /* 0x040fe2000000007c */
[----:B------:R-:W-:Y:S01]  /*2fd0*/  FFMA R114, R48, R71, R114 ;  /* 0x0000004730727223 */ /* 0x000fe20000000072 */
[C---:B---3--:R-:W-:Y:S01]  /*2fe0*/  FFMA R119, R8.reuse, R73, R98 ;  /* 0x0000004908777223 */ /* 0x048fe20000000062 */
[----:B------:R-:W-:Y:S01]  /*2ff0*/  FFMA R94, R8, R21, R94 ;  /* 0x00000015085e7223 */ /* 0x000fe2000000005e */
[----:B------:R-:W-:Y:S01]  /*3000*/  FFMA R102, R48, R99, R102 ;  /* 0x0000006330667223 */ /* 0x000fe20000000066 */
[----:B----4-:R-:W-:Y:S01]  /*3010*/  FFMA R92, R28, R21, R92 ;  /* 0x000000151c5c7223 */ /* 0x010fe2000000005c */
[----:B------:R-:W-:Y:S01]  /*3020*/  FFMA R40, R48, R15, R40 ;  /* 0x0000000f30287223 */ /* 0x000fe20000000028 */
[----:B------:R-:W-:Y:S01]  /*3030*/  FFMA R34, R8, R69, R34 ;  /* 0x0000004508227223 */ /* 0x000fe20000000022 */
[----:B-----5:R-:W-:-:S02]  /*3040*/  FFMA R98, R24, R21, R19 ;  /* 0x0000001518627223 */ /* 0x020fc40000000013 */
[----:B------:R-:W3:Y:S01]  /*3050*/  LDS R21, [R2+UR4+0x4c0] ;  /* 0x0004c00402157984 */ /* 0x000ee20008000800 */
[C---:B------:R-:W-:Y:S01]  /*3060*/  FFMA R83, R28.reuse, R45, R83 ;  /* 0x0000002d1c537223 */ /* 0x040fe20000000053 */
[C---:B------:R-:W-:Y:S01]  /*3070*/  FFMA R22, R28.reuse, R69, R22 ;  /* 0x000000451c167223 */ /* 0x040fe20000000016 */
[C---:B------:R-:W-:Y:S01]  /*3080*/  FFMA R42, R28.reuse, R71, R42 ;  /* 0x000000471c2a7223 */ /* 0x040fe2000000002a */
[C---:B------:R-:W-:Y:S01]  /*3090*/  FFMA R38, R28.reuse, R73, R38 ;  /* 0x000000491c267223 */ /* 0x040fe20000000026 */
[C---:B------:R-:W-:Y:S01]  /*30a0*/  FFMA R104, R28.reuse, R99, R104 ;  /* 0x000000631c687223 */ /* 0x040fe20000000068 */
[C---:B------:R-:W-:Y:S01]  /*30b0*/  FFMA R72, R28.reuse, R15, R72 ;  /* 0x0000000f1c487223 */ /* 0x040fe20000000048 */
[-C--:B------:R-:W-:Y:S01]  /*30c0*/  FFMA R36, R28, R13.reuse, R36 ;  /* 0x0000000d1c247223 */ /* 0x080fe20000000024 */
[----:B------:R-:W-:Y:S01]  /*30d0*/  FFMA R48, R48, R13, R35 ;  /* 0x0000000d30307223 */ /* 0x000fe20000000023 */
[----:B------:R-:W-:Y:S01]  /*30e0*/  FFMA R39, R24, R69, R39 ;  /* 0x0000004518277223 */ /* 0x000fe20000000027 */
[C---:B------:R-:W-:Y:S01]  /*30f0*/  FFMA R85, R8.reuse, R45, R79 ;  /* 0x0000002d08557223 */ /* 0x040fe2000000004f */
[C---:B------:R-:W-:Y:S01]  /*3100*/  FFMA R35, R8.reuse, R71, R75 ;  /* 0x0000004708237223 */ /* 0x040fe2000000004b */
[C---:B------:R-:W-:Y:S01]  /*3110*/  FFMA R120, R8.reuse, R99, R120 ;  /* 0x0000006308787223 */ /* 0x040fe20000000078 */
[C---:B------:R-:W-:Y:S01]  /*3120*/  FFMA R70, R8.reuse, R15, R70 ;  /* 0x0000000f08467223 */ /* 0x040fe20000000046 */
[----:B------:R-:W-:Y:S01]  /*3130*/  FFMA R28, R8, R13, R81 ;  /* 0x0000000d081c7223 */ /* 0x000fe20000000051 */
[-C--:B------:R-:W-:Y:S01]  /*3140*/  FFMA R118, R52, R71.reuse, R118 ;  /* 0x0000004734767223 */ /* 0x080fe20000000076 */
[----:B------:R-:W-:Y:S01]  /*3150*/  FFMA R8, R24, R71, R41 ;  /* 0x0000004718087223 */ /* 0x000fe20000000029 */
[C---:B------:R-:W-:Y:S01]  /*3160*/  FFMA R106, R52.reuse, R99, R106 ;  /* 0x00000063346a7223 */ /* 0x040fe2000000006a */
[-C--:B------:R-:W-:Y:S01]  /*3170*/  FFMA R46, R52, R15.reuse, R46 ;  /* 0x0000000f342e7223 */ /* 0x080fe2000000002e */
[C---:B------:R-:W-:Y:S01]  /*3180*/  FFMA R76, R24.reuse, R15, R76 ;  /* 0x0000000f184c7223 */ /* 0x040fe2000000004c */
[C---:B------:R-:W-:Y:S01]  /*3190*/  FFMA R37, R24.reuse, R45, R37 ;  /* 0x0000002d18257223 */ /* 0x040fe20000000025 */
[C---:B------:R-:W-:Y:S01]  /*31a0*/  FFMA R113, R24.reuse, R73, R113 ;  /* 0x0000004918717223 */ /* 0x040fe20000000071 */
[C---:B------:R-:W-:Y:S01]  /*31b0*/  FFMA R99, R24.reuse, R99, R20 ;  /* 0x0000006318637223 */ /* 0x040fe20000000014 */
[----:B------:R-:W-:Y:S01]  /*31c0*/  FFMA R32, R24, R13, R32 ;  /* 0x0000000d18207223 */ /* 0x000fe20000000020 */
[----:B------:R-:W4:Y:S01]  /*31d0*/  LDS R79, [R2+UR4+0x4d0] ;  /* 0x0004d004024f7984 */ /* 0x000f220008000800 */
[C---:B-1----:R-:W-:Y:S01]  /*31e0*/  FFMA R17, R12.reuse, R57, R17 ;  /* 0x000000390c117223 */ /* 0x042fe20000000011 */
[C---:B------:R-:W-:Y:S01]  /*31f0*/  FFMA R86, R12.reuse, R61, R86 ;  /* 0x0000003d0c567223 */ /* 0x040fe20000000056 */
[C---:B------:R-:W-:Y:S01]  /*3200*/  FFMA R22, R12.reuse, R29, R22 ;  /* 0x0000001d0c167223 */ /* 0x040fe20000000016 */
[----:B------:R-:W1:Y:S01]  /*3210*/  LDS R19, [R2+UR4+0x4e0] ;  /* 0x0004e00402137984 */ /* 0x000e620008000800 */
[C---:B------:R-:W-:Y:S01]  /*3220*/  FFMA R16, R12.reuse, R53, R16 ;  /* 0x000000350c107223 */ /* 0x040fe20000000010 */
[C---:B------:R-:W-:Y:S01]  /*3230*/  FFMA R122, R12.reuse, R65, R122 ;  /* 0x000000410c7a7223 */ /* 0x040fe2000000007a */
[C---:B------:R-:W-:Y:S01]  /*3240*/  FFMA R124, R12.reuse, R49, R124 ;  /* 0x000000310c7c7223 */ /* 0x040fe2000000007c */
[C---:B------:R-:W-:Y:S01]  /*3250*/  FFMA R75, R12.reuse, R9, R34 ;  /* 0x000000090c4b7223 */ /* 0x040fe20000000022 */
[----:B------:R-:W-:Y:S01]  /*3260*/  FFMA R15, R12, R25, R39 ;  /* 0x000000190c0f7223 */ /* 0x000fe20000000027 */
[----:B------:R-:W5:Y:S01]  /*3270*/  LDS R34, [R2+UR4+0x4f0] ;  /* 0x0004f00402227984 */ /* 0x000f620008000800 */
[C---:B--2---:R-:W-:Y:S01]  /*3280*/  FFMA R12, R18.reuse, R57, R7 ;  /* 0x00000039120c7223 */ /* 0x044fe20000000007 */
[C---:B------:R-:W-:Y:S01]  /*3290*/  FFMA R24, R18.reuse, R29, R42 ;  /* 0x0000001d12187223 */ /* 0x040fe2000000002a */
[C---:B------:R-:W-:Y:S01]  /*32a0*/  FFMA R88, R18.reuse, R61, R88 ;  /* 0x0000003d12587223 */ /* 0x040fe20000000058 */
[C---:B------:R-:W-:Y:S01]  /*32b0*/  FFMA R118, R18.reuse, R53, R118 ;  /* 0x0000003512767223 */ /* 0x040fe20000000076 */
[C---:B------:R-:W-:Y:S01]  /*32c0*/  FFMA R116, R18.reuse, R65, R116 ;  /* 0x0000004112747223 */ /* 0x040fe20000000074 */
[C---:B------:R-:W-:Y:S01]  /*32d0*/  FFMA R114, R18.reuse, R49, R114 ;  /* 0x0000003112727223 */ /* 0x040fe20000000072 */
[C---:B------:R-:W-:Y:S01]  /*32e0*/  FFMA R42, R18.reuse, R9, R35 ;  /* 0x00000009122a7223 */ /* 0x040fe20000000023 */
[----:B------:R-:W-:-:S02]  /*32f0*/  FFMA R7, R18, R25, R8 ;  /* 0x0000001912077223 */ /* 0x000fc40000000008 */
[----:B------:R-:W2:Y:S01]  /*3300*/  LDS R18, [R2+UR4+0x500] ;  /* 0x0005000402127984 */ /* 0x000ea20008000800 */
        /* <DEDUP_REMOVED lines=9> */
[----:B------:R-:W0:Y:S01]  /*33a0*/  LDS R44, [R2+UR4+0x510] ;  /* 0x00051004022c7984 */ /* 0x000e220008000800 */
        /* <DEDUP_REMOVED lines=9> */
[----:B------:R-:W3:Y:S01]  /*3440*/  LDS R21, [R2+UR4+0x520] ;  /* 0x0005200402157984 */ /* 0x000ee20008000800 */
        /* <DEDUP_REMOVED lines=8> */
[-C--:B----4-:R-:W-:Y:S01]  /*34d0*/  FFMA R95, R79, R57.reuse, R90 ;  /* 0x000000394f5f7223 */ /* 0x090fe2000000005a */
[-C--:B-1----:R-:W-:Y:S01]  /*34e0*/  FFMA R71, R19, R57.reuse, R68 ;  /* 0x0000003913477223 */ /* 0x082fe20000000044 */
[C---:B-----5:R-:W-:Y:S01]  /*34f0*/  FFMA R57, R34.reuse, R57, R23 ;  /* 0x0000003922397223 */ /* 0x060fe20000000017 */
[-C--:B------:R-:W-:Y:S01]  /*3500*/  FFMA R93, R79, R61.reuse, R84 ;  /* 0x0000003d4f5d7223 */ /* 0x080fe20000000054 */
[-C--:B------:R-:W-:Y:S01]  /*3510*/  FFMA R69, R19, R61.reuse, R56 ;  /* 0x0000003d13457223 */ /* 0x080fe20000000038 */
[C---:B------:R-:W-:Y:S01]  /*3520*/  FFMA R23, R34.reuse, R61, R60 ;  /* 0x0000003d22177223 */ /* 0x040fe2000000003c */
[-C--:B------:R-:W-:Y:S01]  /*3530*/  FFMA R85, R79, R49.reuse, R78 ;  /* 0x000000314f557223 */ /* 0x080fe2000000004e */
[-C--:B------:R-:W-:Y:S01]  /*3540*/  FFMA R41, R19, R49.reuse, R40 ;  /* 0x0000003113297223 */ /* 0x080fe20000000028 */
        /* <DEDUP_REMOVED lines=11> */
[----:B------:R-:W1:Y:S04]  /*3600*/  LDS R18, [R2+UR4+0x560] ;  /* 0x0005600402127984 */ /* 0x000e680008000800 */
        /* <DEDUP_REMOVED lines=15> */
[----:B------:R-:W-:Y:S01]  /*3700*/  FFMA R39, R19, R9, R70 ;  /* 0x0000000913277223 */ /* 0x000fe20000000046 */
[----:B------:R-:W-:Y:S01]  /*3710*/  FFMA R44, R44, R26, R15 ;  /* 0x0000001a2c2c7223 */ /* 0x000fe2000000000f */
[-C--:B------:R-:W-:Y:S01]  /*3720*/  FFMA R79, R79, R25.reuse, R98 ;  /* 0x000000194f4f7223 */ /* 0x080fe20000000062 */
[----:B------:R-:W-:Y:S01]  /*3730*/  FFMA R19, R19, R25, R76 ;  /* 0x0000001913137223 */ /* 0x000fe2000000004c */
[C---:B---3--:R-:W-:Y:S01]  /*3740*/  FFMA R15, R21.reuse, R58, R12 ;  /* 0x0000003a150f7223 */ /* 0x048fe2000000000c */
        /* <DEDUP_REMOVED lines=12> */
[----:B------:R-:W0:Y:S04]  /*3810*/  LDS R40, [R2+UR4+0x5a0] ;  /* 0x0005a00402287984 */ /* 0x000e280008000800 */
[----:B------:R-:W3:Y:S04]  /*3820*/  LDS R21, [R2+UR4+0x580] ;  /* 0x0005800402157984 */ /* 0x000ee80008000800 */
[----:B------:R-:W4:Y:S04]  /*3830*/  LDS R34, [R2+UR4+0x5b0] ;  /* 0x0005b00402227984 */ /* 0x000f280008000800 */
[----:B------:R-:W5:Y:S01]  /*3840*/  LDS R46, [R2+UR4+0x590] ;  /* 0x00059004022e7984 */ /* 0x000f620008000800 */
[C---:B-1----:R-:W-:Y:S01]  /*3850*/  FFMA R28, R18.reuse, R50, R41 ;  /* 0x00000032121c7223 */ /* 0x042fe20000000029 */
[-C--:B------:R-:W-:Y:S01]  /*3860*/  FFMA R7, R117, R58.reuse, R8 ;  /* 0x0000003a75077223 */ /* 0x080fe20000000008 */
[C---:B------:R-:W-:Y:S01]  /*3870*/  FFMA R110, R49.reuse, R58, R110 ;  /* 0x0000003a316e7223 */ /* 0x040fe2000000006e */
[----:B------:R-:W1:Y:S01]  /*3880*/  LDS R41, [R2+UR4+0x5c0] ;  /* 0x0005c00402297984 */ /* 0x000e620008000800 */
        /* <DEDUP_REMOVED lines=8> */
[CC--:B------:R-:W-:Y:S01]  /*3910*/  FFMA R8, R117.reuse, R54.reuse, R125 ;  /* 0x0000003675087223 */ /* 0x0c0fe2000000007d */
[----:B------:R-:W-:Y:S01]  /*3920*/  FFMA R76, R90, R54, R89 ;  /* 0x000000365a4c7223 */ /* 0x000fe20000000059 */
[C---:B--2---:R-:W-:Y:S01]  /*3930*/  FFMA R49, R102.reuse, R58, R57 ;  /* 0x0000003a66317223 */ /* 0x044fe20000000039 */
[----:B------:R-:W-:Y:S01]  /*3940*/  FFMA R56, R102, R54, R33 ;  /* 0x0000003666387223 */ /* 0x000fe20000000021 */
[----:B------:R-:W2:Y:S04]  /*3950*/  LDS R45, [R2+UR4+0x5d0] ;  /* 0x0005d004022d7984 */ /* 0x000ea80008000800 */
[----:B------:R-:W2:Y:S04]  /*3960*/  LDS R57, [R2+UR4+0x5e0] ;  /* 0x0005e00402397984 */ /* 0x000ea80008000800 */
[----:B------:R-:W2:Y:S01]  /*3970*/  LDS R54, [R2+UR4+0x5f0] ;  /* 0x0005f00402367984 */ /* 0x000ea20008000800 */
        /* <DEDUP_REMOVED lines=9> */
[C---:B------:R-:W-:Y:S01]  /*3a10*/  FFMA R20, R18.reuse, R58, R71 ;  /* 0x0000003a12147223 */ /* 0x040fe20000000047 */
[-C--:B------:R-:W-:Y:S01]  /*3a20*/  FFMA R53, R18, R62.reuse, R69 ;  /* 0x0000003e12357223 */ /* 0x080fe20000000045 */
[C---:B------:R-:W-:Y:S01]  /*3a30*/  FFMA R62, R102.reuse, R62, R23 ;  /* 0x0000003e663e7223 */ /* 0x040fe20000000017 */
[C---:B------:R-:W-:Y:S01]  /*3a40*/  FFMA R60, R102.reuse, R30, R29 ;  /* 0x0000001e663c7223 */ /* 0x040fe2000000001d */
[C---:B------:R-:W-:Y:S01]  /*3a50*/  FFMA R58, R102.reuse, R66, R65 ;  /* 0x00000042663a7223 */ /* 0x040fe20000000041 */
[C---:B------:R-:W-:Y:S01]  /*3a60*/  FFMA R50, R102.reuse, R50, R35 ;  /* 0x0000003266327223 */ /* 0x040fe20000000023 */
[C---:B------:R-:W-:Y:S01]  /*3a70*/  FFMA R52, R102.reuse, R10, R37 ;  /* 0x0000000a66347223 */ /* 0x040fe20000000025 */
[----:B------:R-:W-:Y:S01]  /*3a80*/  FFMA R102, R102, R26, R25 ;  /* 0x0000001a66667223 */ /* 0x000fe20000000019 */
[----:B0-----:R-:W-:Y:S01]  /*3a90*/  FFMA R25, R40, R27, R12 ;  /* 0x0000001b28197223 */ /* 0x001fe2000000000c */
[C---:B---3--:R-:W-:Y:S01]  /*3aa0*/  FFMA R13, R21.reuse, R59, R13 ;  /* 0x0000003b150d7223 */ /* 0x048fe2000000000d */
[C---:B------:R-:W-:Y:S01]  /*3ab0*/  FFMA R61, R21.reuse, R63, R61 ;  /* 0x0000003f153d7223 */ /* 0x040fe2000000003d */
[C---:B------:R-:W-:Y:S01]  /*3ac0*/  FFMA R83, R21.reuse, R31, R83 ;  /* 0x0000001f15537223 */ /* 0x040fe20000000053 */
[C---:B------:R-:W-:Y:S01]  /*3ad0*/  FFMA R115, R21.reuse, R55, R115 ;  /* 0x0000003715737223 */ /* 0x040fe20000000073 */
[C---:B------:R-:W-:Y:S01]  /*3ae0*/  FFMA R97, R21.reuse, R67, R97 ;  /* 0x0000004315617223 */ /* 0x040fe20000000061 */
[C---:B------:R-:W-:Y:S01]  /*3af0*/  FFMA R77, R21.reuse, R51, R77 ;  /* 0x00000033154d7223 */ /* 0x040fe2000000004d */
[C---:B------:R-:W-:Y:S01]  /*3b00*/  FFMA R73, R21.reuse, R11, R73 ;  /* 0x0000000b15497223 */ /* 0x040fe20000000049 */
[C---:B----4-:R-:W-:Y:S01]  /*3b10*/  FFMA R12, R34.reuse, R59, R7 ;  /* 0x0000003b220c7223 */ /* 0x050fe20000000007 */
        /* <DEDUP_REMOVED lines=8> */
[C---:B------:R-:W-:Y:S01]  /*3ba0*/  FFMA R64, R18.reuse, R30, R47 ;  /* 0x0000001e12407223 */ /* 0x040fe2000000002f */
[C---:B------:R-:W-:Y:S01]  /*3bb0*/  FFMA R84, R18.reuse, R66, R43 ;  /* 0x0000004212547223 */ /* 0x040fe2000000002b */
[C---:B------:R-:W-:Y:S01]  /*3bc0*/  FFMA R48, R18.reuse, R10, R39 ;  /* 0x0000000a12307223 */ /* 0x040fe20000000027 */
[----:B------:R-:W-:Y:S01]  /*3bd0*/  FFMA R21, R21, R27, R14 ;  /* 0x0000001b15157223 */ /* 0x000fe2000000000e */
[----:B------:R-:W-:Y:S01]  /*3be0*/  LDS R29, [R2+UR4+0x600] ;  /* 0x00060004021d7984 */ /* 0x000fe20008000800 */
[----:B------:R-:W-:Y:S01]  /*3bf0*/  FFMA R18, R18, R26, R19 ;  /* 0x0000001a12127223 */ /* 0x000fe20000000013 */
[-C--:B-----5:R-:W-:Y:S01]  /*3c00*/  FFMA R14, R46, R59.reuse, R17 ;  /* 0x0000003b2e0e7223 */ /* 0x0a0fe20000000011 */
[----:B------:R-:W-:Y:S01]  /*3c10*/  FFMA R10, R40, R59, R15 ;  /* 0x0000003b280a7223 */ /* 0x000fe2000000000f */
[----:B------:R-:W0:Y:S01]  /*3c20*/  LDS.128 R32, [R96+0x30] ;  /* 0x0000300060207984 */ /* 0x000e220000000c00 */
[----:B------:R-:W-:-:S03]  /*3c30*/  FFMA R74, R90, R30, R91 ;  /* 0x0000001e5a4a7223 */ /* 0x000fc6000000005b */
[----:B------:R-:W3:Y:S01]  /*3c40*/  LDS R69, [R2+UR4+0x620] ;  /* 0x0006200402457984 */ /* 0x000ee20008000800 */
[----:B------:R-:W-:-:S03]  /*3c50*/  FFMA R78, R90, R66, R87 ;  /* 0x000000425a4e7223 */ /* 0x000fc60000000057 */
[----:B------:R-:W4:Y:S01]  /*3c60*/  LDS R65, [R2+UR4+0x610] ;  /* 0x0006100402417984 */ /* 0x000f220008000800 */
[----:B------:R-:W-:-:S03]  /*3c70*/  FFMA R90, R90, R26, R79 ;  /* 0x0000001a5a5a7223 */ /* 0x000fc6000000004f */
[----:B------:R-:W5:Y:S04]  /*3c80*/  LDS R71, [R2+UR4+0x630] ;  /* 0x0006300402477984 */ /* 0x000f680008000800 */
[----:B------:R-:W5:Y:S04]  /*3c90*/  LDS R19, [R2+UR4+0x640] ;  /* 0x0006400402137984 */ /* 0x000f680008000800 */
[----:B------:R-:W5:Y:S04]  /*3ca0*/  LDS R17, [R2+UR4+0x650] ;  /* 0x0006500402117984 */ /* 0x000f680008000800 */
[----:B------:R-:W5:Y:S04]  /*3cb0*/  LDS R15, [R2+UR4+0x660] ;  /* 0x00066004020f7984 */ /* 0x000f680008000800 */
[----:B------:R-:W5:Y:S01]  /*3cc0*/  LDS R7, [R2+UR4+0x670] ;  /* 0x0006700402077984 */ /* 0x000f620008000800 */
[----:B------:R-:W-:-:S03]  /*3cd0*/  FFMA R88, R40, R63, R88 ;  /* 0x0000003f28587223 */ /* 0x000fc60000000058 */
[----:B------:R-:W5:Y:S01]  /*3ce0*/  LDS.128 R36, [R96+0x230] ;  /* 0x0002300060247984 */ /* 0x000f620000000c00 */
        /* <DEDUP_REMOVED lines=14> */
[----:B------:R-:W1:Y:S01]  /*3dd0*/  LDS.128 R40, [R96+0x430] ;  /* 0x0004300060287984 */ /* 0x000e620000000c00 */
        /* <DEDUP_REMOVED lines=14> */
[CC--:B------:R-:W-:Y:S01]  /*3ec0*/  FFMA R26, R57.reuse, R67.reuse, R84 ;  /* 0x00000043391a7223 */ /* 0x0c0fe20000000054 */
[----:B------:R-:W2:Y:S01]  /*3ed0*/  LDS.128 R44, [R96+0x630] ;  /* 0x00063000602c7984 */ /* 0x000ea20000000c00 */
[C---:B------:R-:W-:Y:S01]  /*3ee0*/  FFMA R79, R54.reuse, R67, R58 ;  /* 0x00000043364f7223 */ /* 0x040fe2000000003a */
[C---:B------:R-:W-:Y:S01]  /*3ef0*/  FFMA R28, R57.reuse, R51, R28 ;  /* 0x00000033391c7223 */ /* 0x040fe2000000001c */
[C---:B------:R-:W-:Y:S01]  /*3f00*/  FFMA R30, R57.reuse, R11, R48 ;  /* 0x0000000b391e7223 */ /* 0x040fe20000000030 */
[C---:B------:R-:W-:Y:S01]  /*3f10*/  FFMA R84, R54.reuse, R59, R49 ;  /* 0x0000003b36547223 */ /* 0x040fe20000000031 */
[C---:B------:R-:W-:Y:S01]  /*3f20*/  FFMA R67, R54.reuse, R51, R50 ;  /* 0x0000003336437223 */ /* 0x040fe20000000032 */
[----:B------:R-:W-:Y:S04]  /*3f30*/  LDS R103, [R2+UR4+0x740] ;  /* 0x0007400402677984 */ /* 0x000fe80008000800 */
[----:B------:R-:W2:Y:S01]  /*3f40*/  LDS.128 R48, [R96+0x830] ;  /* 0x0008300060307984 */ /* 0x000ea20000000c00 */
[C---:B------:R-:W-:Y:S01]  /*3f50*/  FFMA R85, R57.reuse, R59, R20 ;  /* 0x0000003b39557223 */ /* 0x040fe20000000014 */
[C---:B------:R-:W-:Y:S01]  /*3f60*/  FFMA R66, R57.reuse, R55, R9 ;  /* 0x0000003739427223 */ /* 0x040fe20000000009 */
[CC--:B------:R-:W-:Y:S01]  /*3f70*/  FFMA R9, R57.reuse, R27.reuse, R18 ;  /* 0x0000001b39097223 */ /* 0x0c0fe20000000012 */
[C---:B------:R-:W-:Y:S01]  /*3f80*/  FFMA R102, R54.reuse, R27, R102 ;  /* 0x0000001b36667223 */ /* 0x040fe20000000066 */
[C---:B------:R-:W-:Y:S01]  /*3f90*/  FFMA R20, R57.reuse, R63, R53 ;  /* 0x0000003f39147223 */ /* 0x040fe20000000035 */
[----:B------:R-:W-:Y:S01]  /*3fa0*/  FFMA R64, R57, R31, R64 ;  /* 0x0000001f39407223 */ /* 0x000fe20000000040 */
[C---:B------:R-:W-:Y:S01]  /*3fb0*/  FFMA R62, R54.reuse, R63, R62 ;  /* 0x0000003f363e7223 */ /* 0x040fe2000000003e */
[----:B------:R-:W-:Y:S01]  /*3fc0*/  FFMA R18, R54, R31, R60 ;  /* 0x0000001f36127223 */ /* 0x000fe2000000003c */
[----:B0-----:R-:W-:Y:S01]  /*3fd0*/  FFMA R27, R32, R29, R13 ;  /* 0x0000001d201b7223 */ /* 0x001fe2000000000d */
[----:B------:R-:W-:Y:S01]  /*3fe0*/  FFMA R31, R54, R11, R52 ;  /* 0x0000000b361f7223 */ /* 0x000fe20000000034 */
[C---:B---3--:R-:W-:Y:S01]  /*3ff0*/  FFMA R13, R32.reuse, R69, R10 ;  /* 0x00000045200d7223 */ /* 0x048fe2000000000a */
[C---:B----4-:R-:W-:Y:S01]  /*4000*/  FFMA R11, R32.reuse, R65, R14 ;  /* 0x00000041200b7223 */ /* 0x050fe2000000000e */
[C---:B-----5:R-:W-:Y:S01]  /*4010*/  FFMA R12, R32.reuse, R71, R12 ;  /* 0x00000047200c7223 */ /* 0x060fe2000000000c */
        /* <DEDUP_REMOVED lines=13> */
[----:B------:R-:W0:Y:S01]  /*40f0*/  LDS.128 R52, [R96+0xa30] ;  /* 0x000a300060347984 */ /* 0x000e220000000c00 */
[C---:B-1----:R-:W-:Y:S01]  /*4100*/  FFMA R14, R40.reuse, R29, R83 ;  /* 0x0000001d280e7223 */ /* 0x042fe20000000053 */
[----:B------:R-:W-:-:S02]  /*4110*/  FFMA R22, R40, R65, R22 ;  /* 0x0000004128167223 */ /* 0x000fc40000000016 */
[----:B------:R-:W1:Y:S01]  /*4120*/  LDS.128 R56, [R96+0xc30] ;  /* 0x000c300060387984 */ /* 0x000e620000000c00 */
[C---:B------:R-:W-:Y:S01]  /*4130*/  FFMA R24, R40.reuse, R69, R24 ;  /* 0x0000004528187223 */ /* 0x040fe20000000018 */
[C---:B------:R-:W-:Y:S02]  /*4140*/  FFMA R121, R40.reuse, R71, R121 ;  /* 0x0000004728797223 */ /* 0x040fe40000000079 */
[----:B------:R3:W4:Y:S01]  /*4150*/  LDS.128 R60, [R96+0xe30] ;  /* 0x000e3000603c7984 */ /* 0x0007220000000c00 */
[C---:B------:R-:W-:Y:S01]  /*4160*/  FFMA R98, R40.reuse, R19, R98 ;  /* 0x0000001328627223 */ /* 0x040fe20000000062 */
[C---:B------:R-:W-:Y:S01]  /*4170*/  FFMA R74, R40.reuse, R17, R74 ;  /* 0x00000011284a7223 */ /* 0x040fe2000000004a */
[C---:B------:R-:W-:Y:S01]  /*4180*/  FFMA R64, R40.reuse, R15, R64 ;  /* 0x0000000f28407223 */ /* 0x040fe20000000040 */
[----:B------:R-:W-:Y:S01]  /*4190*/  FFMA R40, R40, R7, R18 ;  /* 0x0000000728287223 */ /* 0x000fe20000000012 */
[----:B--2---:R-:W-:Y:S01]  /*41a0*/  FFMA R119, R44, R71, R8 ;  /* 0x000000472c777223 */ /* 0x004fe20000000008 */
[----:B------:R-:W2:Y:S01]  /*41b0*/  LDS R18, [R2+UR4+0x680] ;  /* 0x0006800402127984 */ /* 0x000ea20008000800 */
[----:B---3--:R-:W-:-:S03]  /*41c0*/  FFMA R96, R48, R19, R104 ;  /* 0x0000001330607223 */ /* 0x008fc60000000068 */
[----:B------:R-:W3:Y:S04]  /*41d0*/  LDS R8, [R2+UR4+0x690] ;  /* 0x0006900402087984 */ /* 0x000ee80008000800 */
[----:B------:R-:W5:Y:S01]  /*41e0*/  LDS R104, [R2+UR4+0x6a0] ;  /* 0x0006a00402687984 */ /* 0x000f620008000800 */
[-C--:B------:R-:W-:Y:S01]  /*41f0*/  FFMA R115, R44, R29.reuse, R115 ;  /* 0x0000001d2c737223 */ /* 0x080fe20000000073 */
[C---:B------:R-:W-:Y:S01]  /*4200*/  FFMA R97, R48.reuse, R29, R97 ;  /* 0x0000001d30617223 */ /* 0x040fe20000000061 */
        /* <DEDUP_REMOVED lines=10> */
[-C--:B------:R-:W-:Y:S01]  /*42b0*/  FFMA R44, R44, R7.reuse, R81 ;  /* 0x000000072c2c7223 */ /* 0x080fe20000000051 */
[----:B------:R-:W-:Y:S01]  /*42c0*/  FFMA R48, R48, R7, R79 ;  /* 0x0000000730307223 */ /* 0x000fe2000000004f */
[----:B------:R-:W5:Y:S01]  /*42d0*/  LDS R85, [R2+UR4+0x6c0] ;  /* 0x0006c00402557984 */ /* 0x000f620008000800 */
[C---:B0-----:R-:W-:Y:S01]  /*42e0*/  FFMA R77, R52.reuse, R29, R77 ;  /* 0x0000001d344d7223 */ /* 0x041fe2000000004d */
[C---:B------:R-:W-:Y:S01]  /*42f0*/  FFMA R124, R52.reuse, R65, R124 ;  /* 0x00000041347c7223 */ /* 0x040fe2000000007c */
[----:B------:R-:W-:Y:S01]  /*4300*/  FFMA R114, R52, R69, R114 ;  /* 0x0000004534727223 */ /* 0x000fe20000000072 */
[----:B------:R-:W-:Y:S01]  /*4310*/  LDS R107, [R2+UR4+0x730] ;  /* 0x00073004026b7984 */ /* 0x000fe20008000800 */
[C---:B-1----:R-:W-:Y:S01]  /*4320*/  FFMA R73, R56.reuse, R29, R73 ;  /* 0x0000001d38497223 */ /* 0x042fe20000000049 */
[-C--:B------:R-:W-:Y:S01]  /*4330*/  FFMA R109, R56, R71.reuse, R68 ;  /* 0x00000047386d7223 */ /* 0x080fe20000000044 */
[----:B------:R-:W-:Y:S01]  /*4340*/  FFMA R111, R52, R71, R120 ;  /* 0x00000047346f7223 */ /* 0x000fe20000000078 */
[----:B----4-:R-:W-:Y:S01]  /*4350*/  FFMA R21, R60, R29, R21 ;  /* 0x0000001d3c157223 */ /* 0x010fe20000000015 */
[C---:B------:R-:W-:Y:S01]  /*4360*/  FFMA R100, R52.reuse, R19, R100 ;  /* 0x0000001334647223 */ /* 0x040fe20000000064 */
        /* <DEDUP_REMOVED lines=24> */
[----:B------:R-:W0:Y:S01]  /*44f0*/  LDS R65, [R2+UR4+0x6d0] ;  /* 0x0006d00402417984 */ /* 0x000e220008000800 */
[C---:B---3--:R-:W-:Y:S01]  /*4500*/  FFMA R18, R8.reuse, R33, R11 ;  /* 0x0000002108127223 */ /* 0x048fe2000000000b */
[C---:B------:R-:W-:Y:S01]  /*4510*/  FFMA R99, R8.reuse, R49, R122 ;  /* 0x0000003108637223 */ /* 0x040fe2000000007a */
[C---:B------:R-:W-:Y:S01]  /*4520*/  FFMA R86, R8.reuse, R37, R86 ;  /* 0x0000002508567223 */ /* 0x040fe20000000056 */
[----:B------:R-:W1:Y:S01]  /*4530*/  LDS R9, [R2+UR4+0x6e0] ;  /* 0x0006e00402097984 */ /* 0x000e620008000800 */
[C---:B------:R-:W-:Y:S01]  /*4540*/  FFMA R22, R8.reuse, R41, R22 ;  /* 0x0000002908167223 */ /* 0x040fe20000000016 */
[C---:B------:R-:W-:Y:S01]  /*4550*/  FFMA R117, R8.reuse, R45, R16 ;  /* 0x0000002d08757223 */ /* 0x040fe20000000010 */
[C---:B------:R-:W-:Y:S01]  /*4560*/  FFMA R124, R8.reuse, R53, R124 ;  /* 0x00000035087c7223 */ /* 0x040fe2000000007c */
[----:B------:R-:W2:Y:S01]  /*4570*/  LDS R120, [R2+UR4+0x6b0] ;  /* 0x0006b00402787984 */ /* 0x000ea20008000800 */
[C---:B------:R-:W-:Y:S01]  /*4580*/  FFMA R122, R8.reuse, R57, R75 ;  /* 0x00000039087a7223 */ /* 0x040fe2000000004b */
[----:B------:R-:W-:Y:S01]  /*4590*/  FFMA R11, R8, R61, R23 ;  /* 0x0000003d080b7223 */ /* 0x000fe20000000017 */
[C---:B-----5:R-:W-:Y:S01]  /*45a0*/  FFMA R16, R104.reuse, R33, R13 ;  /* 0x0000002168107223 */ /* 0x060fe2000000000d */
[----:B------:R-:W3:Y:S04]  /*45b0*/  LDS R8, [R2+UR4+0x6f0] ;  /* 0x0006f00402087984 */ /* 0x000ee80008000800 */
[----:B------:R-:W4:Y:S01]  /*45c0*/  LDS R13, [R2+UR4+0x710] ;  /* 0x00071004020d7984 */ /* 0x000f220008000800 */
        /* <DEDUP_REMOVED lines=8> */
[----:B------:R-:W5:Y:S01]  /*4650*/  LDS R104, [R2+UR4+0x700] ;  /* 0x0007000402687984 */ /* 0x000f620008000800 */
[C---:B------:R-:W-:Y:S01]  /*4660*/  FFMA R101, R85.reuse, R37, R92 ;  /* 0x0000002555657223 */ /* 0x040fe2000000005c */
[C---:B------:R-:W-:Y:S01]  /*4670*/  FFMA R95, R85.reuse, R41, R98 ;  /* 0x00000029555f7223 */ /* 0x040fe20000000062 */
[C---:B------:R-:W-:Y:S01]  /*4680*/  FFMA R93, R85.reuse, R45, R94 ;  /* 0x0000002d555d7223 */ /* 0x040fe2000000005e */
[C---:B------:R-:W-:Y:S01]  /*4690*/  FFMA R91, R85.reuse, R49, R96 ;  /* 0x00000031555b7223 */ /* 0x040fe20000000060 */
[C---:B------:R-:W-:Y:S01]  /*46a0*/  FFMA R89, R85.reuse, R53, R100 ;  /* 0x0000003555597223 */ /* 0x040fe20000000064 */
[C---:B------:R-:W-:Y:S01]  /*46b0*/  FFMA R87, R85.reuse, R57, R106 ;  /* 0x0000003955577223 */ /* 0x040fe2000000006a */
[----:B------:R-:W-:Y:S01]  /*46c0*/  FFMA R85, R85, R61, R108 ;  /* 0x0000003d55557223 */ /* 0x000fe2000000006c */
[----:B------:R-:W5:Y:S01]  /*46d0*/  LDS R31, [R2+UR4+0x720] ;  /* 0x00072004021f7984 */ /* 0x000f620008000800 */
[C---:B0-----:R-:W-:Y:S01]  /*46e0*/  FFMA R79, R65.reuse, R33, R70 ;  /* 0x00000021414f7223 */ /* 0x041fe20000000046 */
        /* <DEDUP_REMOVED lines=20> */
[-C--:B------:R-:W-:Y:S01]  /*4830*/  FFMA R105, R120, R61.reuse, R105 ;  /* 0x0000003d78697223 */ /* 0x080fe20000000069 */
[-C--:B------:R-:W-:Y:S01]  /*4840*/  FFMA R65, R65, R61.reuse, R90 ;  /* 0x0000003d41417223 */ /* 0x080fe2000000005a */
        /* <DEDUP_REMOVED lines=10> */
[----:B----4-:R-:W-:-:S03]  /*48f0*/  FFMA R106, R13, R62, R11 ;  /* 0x0000003e0d6a7223 */ /* 0x010fc6000000000b */
[----:B------:R-:W1:Y:S04]  /*4900*/  LDS R8, [R2+UR4+0x760] ;  /* 0x0007600402087984 */ /* 0x000e680008000800 */
[----:B------:R-:W2:Y:S01]  /*4910*/  LDS R11, [R2+UR4+0x770] ;  /* 0x00077004020b7984 */ /* 0x000ea20008000800 */
[C---:B-----5:R-:W-:Y:S01]  /*4920*/  FFMA R102, R104.reuse, R34, R102 ;  /* 0x0000002268667223 */ /* 0x060fe20000000066 */
        /* <DEDUP_REMOVED lines=22> */
[----:B------:R-:W3:Y:S01]  /*4a90*/  LDS R120, [R2+UR4+0x790] ;  /* 0x0007900402787984 */ /* 0x000ee20008000800 */
[----:B------:R-:W-:Y:S01]  /*4aa0*/  FFMA R64, R103, R54, R89 ;  /* 0x0000003667407223 */ /* 0x000fe20000000059 */
[-C--:B------:R-:W-:Y:S01]  /*4ab0*/  FFMA R19, R107, R34.reuse, R12 ;  /* 0x000000226b137223 */ /* 0x080fe2000000000c */
[C---:B------:R-:W-:Y:S01]  /*4ac0*/  FFMA R110, R103.reuse, R34, R110 ;  /* 0x00000022676e7223 */ /* 0x040fe2000000006e */
[----:B------:R-:W4:Y:S01]  /*4ad0*/  LDS R31, [R2+UR4+0x780] ;  /* 0x00078004021f7984 */ /* 0x000f220008000800 */
[----:B------:R-:W-:-:S03]  /*4ae0*/  FFMA R28, R103, R42, R95 ;  /* 0x0000002a671c7223 */ /* 0x000fc6000000005f */
[----:B------:R-:W5:Y:S01]  /*4af0*/  LDS R98, [R2+UR4+0x7a0] ;  /* 0x0007a00402627984 */ /* 0x000f620008000800 */
[----:B0-----:R-:W-:-:S03]  /*4b00*/  FFMA R100, R10, R34, R79 ;  /* 0x000000220a647223 */ /* 0x001fc6000000004f */
[----:B------:R-:W0:Y:S01]  /*4b10*/  LDS R89, [R2+UR4+0x7d0] ;  /* 0x0007d00402597984 */ /* 0x000e220008000800 */
[----:B-1----:R-:W-:-:S03]  /*4b20*/  FFMA R112, R8, R34, R29 ;  /* 0x0000002208707223 */ /* 0x002fc6000000001d */
[----:B------:R-:W1:Y:S01]  /*4b30*/  LDS R72, [R2+UR4+0x7b0] ;  /* 0x0007b00402487984 */ /* 0x000e620008000800 */
[----:B--2---:R-:W-:-:S03]  /*4b40*/  FFMA R34, R11, R34, R33 ;  /* 0x000000220b227223 */ /* 0x004fc60000000021 */
[----:B------:R-:W2:Y:S04]  /*4b50*/  LDS R29, [R2+UR4+0x7c0] ;  /* 0x0007c004021d7984 */ /* 0x000ea80008000800 */
[----:B------:R-:W2:Y:S04]  /*4b60*/  LDS R95, [R2+UR4+0x7f0] ;  /* 0x0007f004025f7984 */ /* 0x000ea80008000800 */
[----:B------:R-:W2:Y:S01]  /*4b70*/  LDS R33, [R2+UR4+0x7e0] ;  /* 0x0007e00402217984 */ /* 0x000ea20008000800 */
[----:B------:R-:W-:-:S04]  /*4b80*/  IADD3 R3, PT, PT, R3, 0x1, RZ ;  /* 0x0000000103037810 */ /* 0x000fc80007ffe0ff */
[----:B------:R-:W-:Y:S01]  /*4b90*/  ISETP.NE.AND P0, PT, R3, RZ, PT ;  /* 0x000000ff0300720c */ /* 0x000fe20003f05270 */
        /* <DEDUP_REMOVED lines=33> */
[----:B---3--:R-:W-:Y:S01]  /*4db0*/  FFMA R11, R120, R63, R106 ;  /* 0x0000003f780b7223 */ /* 0x008fe2000000006a */
[C---:B----4-:R-:W-:Y:S01]  /*4dc0*/  FFMA R102, R31.reuse, R35, R102 ;  /* 0x000000231f667223 */ /* 0x050fe20000000066 */
[C---:B------:R-:W-:Y:S01]  /*4dd0*/  FFMA R84, R31.reuse, R39, R84 ;  /* 0x000000271f547223 */ /* 0x040fe20000000054 */
[C---:B------:R-:W-:Y:S01]  /*4de0*/  FFMA R14, R31.reuse, R43, R14 ;  /* 0x0000002b1f0e7223 */ /* 0x040fe2000000000e */
[C---:B------:R-:W-:Y:S01]  /*4df0*/  FFMA R115, R31.reuse, R47, R115 ;  /* 0x0000002f1f737223 */ /* 0x040fe20000000073 */
[C---:B------:R-:W-:Y:S01]  /*4e00*/  FFMA R97, R31.reuse, R51, R97 ;  /* 0x000000331f617223 */ /* 0x040fe20000000061 */
[C---:B------:R-:W-:Y:S01]  /*4e10*/  FFMA R83, R31.reuse, R55, R83 ;  /* 0x000000371f537223 */ /* 0x040fe20000000053 */
[----:B------:R-:W-:Y:S01]  /*4e20*/  FFMA R81, R31, R59, R81 ;  /* 0x0000003b1f517223 */ /* 0x000fe20000000051 */
[CC--:B-----5:R-:W-:Y:S01]  /*4e30*/  FFMA R106, R98.reuse, R35.reuse, R13 ;  /* 0x00000023626a7223 */ /* 0x0e0fe2000000000d */
[C---:B0-----:R-:W-:Y:S01]  /*4e40*/  FFMA R100, R89.reuse, R35, R100 ;  /* 0x0000002359647223 */ /* 0x041fe20000000064 */
        /* <DEDUP_REMOVED lines=14> */
[----:B-1----:R-:W-:Y:S01]  /*4f30*/  FFMA R121, R72, R47, R80 ;  /* 0x0000002f48797223 */ /* 0x002fe20000000050 */
[----:B------:R-:W-:Y:S01]  /*4f40*/  FFMA R89, R89, R63, R10 ;  /* 0x0000003f59597223 */ /* 0x000fe2000000000a */
[-C--:B------:R-:W-:Y:S01]  /*4f50*/  FFMA R104, R120, R35.reuse, R7 ;  /* 0x0000002378687223 */ /* 0x080fe20000000007 */
[-C--:B------:R-:W-:Y:S01]  /*4f60*/  FFMA R108, R72, R35.reuse, R19 ;  /* 0x00000023486c7223 */ /* 0x080fe20000000013 */
[C---:B--2---:R-:W-:Y:S01]  /*4f70*/  FFMA R110, R29.reuse, R35, R110 ;  /* 0x000000231d6e7223 */ /* 0x044fe2000000006e */
        /* <DEDUP_REMOVED lines=35> */
[----:B------:R-:W-:-:S02]  /*51b0*/  IADD3 R4, PT, PT, R4, 0x1, RZ ;  /* 0x0000000104047810 */ /* 0x000fc40007ffe0ff */
[----:B------:R-:W-:Y:S01]  /*51c0*/  IADD3 R6, PT, PT, R6, 0x200, RZ ;  /* 0x0000020006067810 */ /* 0x000fe20007ffe0ff */
[----:B------:R-:W-:Y:S06]  /*51d0*/  BAR.SYNC.DEFER_BLOCKING 0x0 ;  /* 0x0000000000007b1d */ /* 0x000fec0000010000 */
[----:B------:R-:W-:Y:S05]  /*51e0*/  @P0 BRA `(.L_x_34) ;  /* 0xffffffb000600947 */ /* 0x000fea000383ffff */
.L_x_33:
[----:B------:R-:W0:Y:S01]  /*51f0*/  S2R R5, SR_CTAID.X ;  /* 0x0000000000057919 */ /* 0x000e220000002500 */
        /* <DEDUP_REMOVED lines=11> */
[----:B------:R0:W5:Y:S01]  /*52b0*/  LDG.E R36, desc[UR8][R2.64+0x10] ;  /* 0x0000100802247981 */ /* 0x000162000c1e1900 */
[----:B------:R-:W1:Y:S01]  /*52c0*/  S2R R33, SR_CTAID.Y ;  /* 0x0000000000217919 */ /* 0x000e620000002600 */
[----:B0-----:R-:W0:Y:S01]  /*52d0*/  LDC.64 R2, c[0x0][0x3a0] ;  /* 0x0000e800ff027b82 */ /* 0x001e220000000a00 */
[----:B-1----:R-:W-:Y:S01]  /*52e0*/  LEA R32, R33, R0, 0x6 ;  /* 0x0000000021207211 */ /* 0x002fe200078e30ff */
[----:B--2---:R-:W-:-:S06]  /*52f0*/  FADD R41, R40, R26 ;  /* 0x0000001a28297221 */ /* 0x004fcc0000000000 */
[----:B------:R-:W1:Y:S01]  /*5300*/  LDC R26, c[0x0][0x3b8] ;  /* 0x0000ee00ff1a7b82 */ /* 0x000e620000000800 */
[C---:B---3--:R-:W-:Y:S01]  /*5310*/  FADD R102, R34.reuse, R102 ;  /* 0x0000006622667221 */ /* 0x048fe20000000000 */
[C---:B------:R-:W-:Y:S01]  /*5320*/  FADD R84, R34.reuse, R84 ;  /* 0x0000005422547221 */ /* 0x040fe20000000000 */
[C---:B------:R-:W-:Y:S01]  /*5330*/  FADD R14, R34.reuse, R14 ;  /* 0x0000000e220e7221 */ /* 0x040fe20000000000 */
[C---:B------:R-:W-:Y:S01]  /*5340*/  FADD R115, R34.reuse, R115 ;  /* 0x0000007322737221 */ /* 0x040fe20000000000 */
[C---:B------:R-:W-:Y:S01]  /*5350*/  FADD R97, R34.reuse, R97 ;  /* 0x0000006122617221 */ /* 0x040fe20000000000 */
[C---:B------:R-:W-:Y:S01]  /*5360*/  FADD R83, R34.reuse, R83 ;  /* 0x0000005322537221 */ /* 0x040fe20000000000 */
[C---:B------:R-:W-:Y:S01]  /*5370*/  FADD R81, R34.reuse, R81 ;  /* 0x0000005122517221 */ /* 0x040fe20000000000 */
[----:B------:R-:W-:Y:S01]  /*5380*/  FADD R31, R34, R31 ;  /* 0x0000001f221f7221 */ /* 0x000fe20000000000 */
[----:B----4-:R-:W-:Y:S01]  /*5390*/  FADD R34, R38, R17 ;  /* 0x0000001126227221 */ /* 0x010fe20000000000 */
[C---:B------:R-:W-:Y:S01]  /*53a0*/  FADD R43, R40.reuse, R19 ;  /* 0x00000013282b7221 */ /* 0x040fe20000000000 */
[----:B------:R-:W-:Y:S01]  /*53b0*/  FADD R45, R40, R21 ;  /* 0x00000015282d7221 */ /* 0x000fe20000000000 */
[----:B------:R-:W-:Y:S01]  /*53c0*/  FADD R0, R38, R13 ;  /* 0x0000000d26007221 */ /* 0x000fe20000000000 */
[----:B-----5:R-:W-:Y:S01]  /*53d0*/  FADD R73, R35, R12 ;  /* 0x0000000c23497221 */ /* 0x020fe20000000000 */
[----:B------:R-:W-:Y:S01]  /*53e0*/  FADD R75, R4, R98 ;  /* 0x00000062044b7221 */ /* 0x000fe20000000000 */
[----:B-1----:R-:W-:-:S02]  /*53f0*/  IMAD R5, R32, R26, R5 ;  /* 0x0000001a20057224 */ /* 0x002fc400078e0205 */
[----:B------:R-:W-:-:S03]  /*5400*/  FADD R77, R4, R80 ;  /* 0x00000050044d7221 */ /* 0x000fc60000000000 */
[CC--:B------:R-:W-:Y:S02]  /*5410*/  LEA R17, R26.reuse, R5.reuse, 0x3 ;  /* 0x000000051a117211 */ /* 0x0c0fe400078e18ff */
[-C--:B------:R-:W-:Y:S01]  /*5420*/  LEA R19, R26, R5.reuse, 0x4 ;  /* 0x000000051a137211 */ /* 0x080fe200078e20ff */
[----:B------:R-:W-:Y:S01]  /*5430*/  FADD R79, R4, R20 ;  /* 0x00000014044f7221 */ /* 0x000fe20000000000 */
[----:B------:R-:W-:Y:S01]  /*5440*/  LEA R21, R26, R5, 0x5 ;  /* 0x000000051a157211 */ /* 0x000fe200078e28ff */
[C---:B------:R-:W-:Y:S01]  /*5450*/  FADD R10, R4.reuse, R10 ;  /* 0x0000000a040a7221 */ /* 0x040fe20000000000 */
[C---:B------:R-:W-:Y:S01]  /*5460*/  FADD R109, R4.reuse, R109 ;  /* 0x0000006d046d7221 */ /* 0x040fe20000000000 */
[C---:B------:R-:W-:Y:S01]  /*5470*/  FADD R91, R4.reuse, R91 ;  /* 0x0000005b045b7221 */ /* 0x040fe20000000000 */
[----:B------:R-:W-:Y:S01]  /*5480*/  FADD R93, R4, R93 ;  /* 0x0000005d045d7221 */ /* 0x000fe20000000000 */
[----:B0-----:R-:W-:-:S04]  /*5490*/  IMAD.WIDE R12, R5, 0x4, R2 ;  /* 0x00000004050c7825 */ /* 0x001fc800078e0202 */
[----:B------:R-:W-:Y:S01]  /*54a0*/  FADD R95, R4, R95 ;  /* 0x0000005f045f7221 */ /* 0x000fe20000000000 */
[----:B------:R-:W-:Y:S01]  /*54b0*/  FADD R63, R6, R16 ;  /* 0x00000010063f7221 */ /* 0x000fe20000000000 */
[----:B------:R-:W-:Y:S01]  /*54c0*/  FADD R57, R42, R29 ;  /* 0x0000001d2a397221 */ /* 0x000fe20000000000 */
[----:B------:R-:W-:Y:S01]  /*54d0*/  IMAD.WIDE R4, R17, 0x4, R2 ;  /* 0x0000000411047825 */ /* 0x000fe200078e0202 */
[----:B------:R-:W-:-:S03]  /*54e0*/  LEA R29, R26, R21, 0x4 ;  /* 0x000000151a1d7211 */ /* 0x000fc600078e20ff */
[----:B------:R-:W-:Y:S01]  /*54f0*/  FADD R55, R42, R27 ;  /* 0x0000001b2a377221 */ /* 0x000fe20000000000 */
[----:B------:R-:W-:Y:S01]  /*5500*/  IMAD.WIDE R16, R19, 0x4, R2 ;  /* 0x0000000413107825 */ /* 0x000fe200078e0202 */
[----:B------:R-:W-:-:S03]  /*5510*/  LEA R19, R26, R19, 0x3 ;  /* 0x000000131a137211 */ /* 0x000fc600078e18ff */
[----:B------:R-:W-:Y:S01]  /*5520*/  FADD R53, R42, R25 ;  /* 0x000000192a357221 */ /* 0x000fe20000000000 */
[C---:B------:R-:W-:Y:S01]  /*5530*/  LEA R27, R26.reuse, R21, 0x3 ;  /* 0x000000151a1b7211 */ /* 0x040fe200078e18ff */
[----:B------:R-:W-:Y:S01]  /*5540*/  FADD R71, R35, R18 ;  /* 0x0000001223477221 */ /* 0x000fe20000000000 */
[----:B------:R-:W-:Y:S01]  /*5550*/  LEA R25, R26, R29, 0x3 ;  /* 0x0000001d1a197211 */ /* 0x000fe200078e18ff */
[----:B------:R-:W-:-:S04]  /*5560*/  IMAD.WIDE R18, R19, 0x4, R2 ;  /* 0x0000000413127825 */ /* 0x000fc800078e0202 */
[----:B------:R-:W-:Y:S01]  /*5570*/  FADD R51, R42, R28 ;  /* 0x0000001c2a337221 */ /* 0x000fe20000000000 */
[----:B------:R-:W-:Y:S01]  /*5580*/  STG.E desc[UR8][R12.64], R102 ;  /* 0x000000660c007986 */ /* 0x000fe2000c101908 */
[----:B------:R-:W-:-:S03]  /*5590*/  IMAD.WIDE R20, R21, 0x4, R2 ;  /* 0x0000000415147825 */ /* 0x000fc600078e0202 */
[----:B------:R-:W-:Y:S01]  /*55a0*/  STG.E desc[UR8][R4.64], R84 ;  /* 0x0000005404007986 */ /* 0x000fe2000c101908 */
[----:B------:R-:W-:-:S04]  /*55b0*/  IMAD.WIDE R26, R27, 0x4, R2 ;  /* 0x000000041b1a7825 */ /* 0x000fc800078e0202 */
[----:B------:R-:W-:Y:S01]  /*55c0*/  FADD R104, R36, R104 ;  /* 0x0000006824687221 */ /* 0x000fe20000000000 */
[----:B------:R-:W-:Y:S01]  /*55d0*/  STG.E desc[UR8][R16.64], R14 ;  /* 0x0000000e10007986 */ /* 0x000fe2000c101908 */
[----:B------:R-:W-:-:S04]  /*55e0*/  IMAD.WIDE R28, R29, 0x4, R2 ;  /* 0x000000041d1c7825 */ /* 0x000fc800078e0202 */
[----:B------:R-:W-:Y:S01]  /*55f0*/  FADD R86, R36, R86 ;  /* 0x0000005624567221 */ /* 0x000fe20000000000 */
[----:B------:R-:W-:Y:S01]  /*5600*/  STG.E desc[UR8][R18.64], R115 ;  /* 0x0000007312007986 */ /* 0x000fe2000c101908 */
[----:B------:R-:W-:-:S04]  /*5610*/  IMAD.WIDE R2, R25, 0x4, R2 ;  /* 0x0000000419027825 */ /* 0x000fc800078e0202 */
[C---:B------:R-:W-:Y:S01]  /*5620*/  FADD R22, R36.reuse, R22 ;  /* 0x0000001624167221 */ /* 0x040fe20000000000 */
[----:B------:R-:W-:Y:S01]  /*5630*/  STG.E desc[UR8][R20.64], R97 ;  /* 0x0000006114007986 */ /* 0x000fe2000c101908 */
[C---:B------:R-:W-:Y:S01]  /*5640*/  FADD R117, R36.reuse, R117 ;  /* 0x0000007524757221 */ /* 0x040fe20000000000 */
[C---:B------:R-:W-:Y:S02]  /*5650*/  FADD R99, R36.reuse, R99 ;  /* 0x0000006324637221 */ /* 0x040fe40000000000 */
[----:B------:R-:W-:Y:S01]  /*5660*/  STG.E desc[UR8][R26.64], R83 ;  /* 0x000000531a007986 */ /* 0x000fe2000c101908 */
[----:B------:R-:W-:-:S03]  /*5670*/  FADD R7, R36, R7 ;  /* 0x0000000724077221 */ /* 0x000fc60000000000 */
        /* <DEDUP_REMOVED lines=16> */
[----:B------:R-:W-:Y:S04]  /*5780*/  STG.E desc[UR8][R28.64+0x10], R9 ;  /* 0x000010091c007986 */ /* 0x000fe8000c101908 */
        /* <DEDUP_REMOVED lines=10> */
[----:B------:R-:W-:Y:S04]  /*5830*/  STG.E desc[UR8][R26.64+0x20], R0 ;  /* 0x000020001a007986 */ /* 0x000fe8000c101908 */
        /* <DEDUP_REMOVED lines=59> */
[----:B------:R-:W-:Y:S01]  /*5bf0*/  STG.E desc[UR8][R2.64+0x70], R95 ;  /* 0x0000705f02007986 */ /* 0x000fe2000c101908 */
[----:B------:R-:W-:Y:S05]  /*5c00*/  EXIT ;  /* 0x000000000000794d */ /* 0x000fea0003800000 */
.L_x_35:
        /* <DEDUP_REMOVED lines=15> */
.L_x_37:


//--------------------- .nv.shared.reserved.0     --------------------------
	.section	.nv.shared.reserved.0,"aw",@nobits
	.weak		__nv_reservedSMEM_offset_0_alias
	.size		__nv_reservedSMEM_offset_0_alias, 0, 64
	.other		__nv_reservedSMEM_offset_0_alias,@"STO_CUDA_RESERVED_SHARED STV_DEFAULT"
__nv_reservedSMEM_offset_0_alias:
	.zero		0
	.zero		64


//--------------------- .nv.shared._Z19BLOCK_SPARSE_MATMULILi64ELi16ELi32ELi8ELi1ELi8EEvPfS0_PiS1_S0_S0_iii --------------------------
	.section	.nv.shared._Z19BLOCK_SPARSE_MATMULILi64ELi16ELi32ELi8ELi1ELi8EEvPfS0_PiS1_S0_S0_iii,"aw",@nobits
	.sectionflags	@""
	.align	4
.nv.shared._Z19BLOCK_SPARSE_MATMULILi64ELi16ELi32ELi8ELi1ELi8EEvPfS0_PiS1_S0_S0_iii:
	.zero		7168


//--------------------- .nv.constant0._Z20matrixMultiplicationPfS_S_ --------------------------
	.section	.nv.constant0._Z20matrixMultiplicationPfS_S_,"a",@progbits
	.sectionflags	@""
	.align	4
.nv.constant0._Z20matrixMultiplicationPfS_S_:
	.zero		920


//--------------------- .nv.constant0._Z19BLOCK_SPARSE_MATMULILi64ELi16ELi32ELi8ELi1ELi8EEvPfS0_PiS1_S0_S0_iii --------------------------
	.section	.nv.constant0._Z19BLOCK_SPARSE_MATMULILi64ELi16ELi32ELi8ELi1ELi8EEvPfS0_PiS1_S0_S0_iii,"a",@progbits
	.sectionflags	@""
	.align	4
.nv.constant0._Z19BLOCK_SPARSE_MATMULILi64ELi16ELi32ELi8ELi1ELi8EEvPfS0_PiS1_S0_S0_iii:
	.zero		956


//--------------------- SYMBOLS --------------------------

	.type		.nv.reservedSmem.offset0,@object
	.size		.nv.reservedSmem.offset0,0x4
	.type		.nv.reservedSmem.cap,@object
	.size		.nv.reservedSmem.cap,0x4
